	.target	sm_90a

	.elftype	@"ET_EXEC"


//--------------------- .note.nv.tkinfo           --------------------------
	.section	.note.nv.tkinfo,"",@"SHT_NOTE"
	.sectionflags	@"SHF_NOTE_NV_TKINFO"
	.tkinfo
        /*0018*/ 	.word	0x00000002
        /*0030*/ 	.string	""
        /*0030*/ 	.string	"ptxas"
        /*0030*/ 	.string	"Cuda compilation tools, release 13.0, V13.0.88"
        /*0030*/ 	.string	"Build cuda_13.0.r13.0/compiler.36424714_0"
        /*0030*/ 	.string	"-arch sm_90a -m 64 "



//--------------------- .note.nv.cuinfo           --------------------------
	.section	.note.nv.cuinfo,"",@"SHT_NOTE"
	.sectionflags	@"SHF_NOTE_NV_CUINFO"
        /*0018*/ 	.short	0x0002
        /*001a*/ 	.short	0x005a
        /*001c*/ 	.short	0x0082
	.zero		2


//--------------------- .nv.info                  --------------------------
	.section	.nv.info,"",@"SHT_CUDA_INFO"
	.align	4


	//----- nvinfo : EIATTR_REGCOUNT
	.align		4
        /*0000*/ 	.byte	0x04, 0x2f
        /*0002*/ 	.short	(.L_18 - .L_17)
	.align		4
.L_17:
        /*0004*/ 	.word	index@(_ZN7cutlass13device_kernelINS_4gemm6kernel13GemmUniversalIN4cute5tupleIJiiiiEEENS1_10collective13CollectiveMmaINS1_34MainloopSm90TmaGmmaWarpSpecializedILi4ENS5_IJNS4_1CILi2EEENSA_ILi1EEESC_EEENS1_35KernelTmaWarpSpecializedCooperativeEEENS5_IJNSA_ILi256EEENSA_ILi128EEENSA_ILi64EEEEEENS_10bfloat16_tENS5_IJlSC_lEEESK_SL_NS4_8TiledMMAINS4_8MMA_AtomIJNS4_4SM904GMMA28MMA_64x128x16_F32BF16BF16_SSILNSP_5MajorE0ELSR_0ELNSP_7ScaleInE1ELSS_1EEEEEENS4_6LayoutISD_NS5_IJSC_NSA_ILi0EEESW_EEEEENS5_IJNS4_10UnderscoreESZ_SZ_EEEEENS4_13SM90_TMA_LOADENS4_14ComposedLayoutINS4_7SwizzleILi3ELi4ELi3EEENS4_18smem_ptr_flag_bitsILi16EEENSV_INS5_IJNSA_ILi8EEESI_EEENS5_IJSI_SC_EEEEEEEvNS4_8identityENS4_23SM90_TMA_LOAD_MULTICASTES1C_vS1D_EENS_8epilogue10collective18CollectiveEpilogueINS1G_22Sm90TmaWarpSpecializedILi4ELi2ELi16ELb1ELb0EEEJSJ_NS5_IJSH_NSA_ILi32EEEEEESK_SL_SK_SL_NS1G_6fusion15FusionCallbacksIS1K_NS1N_13LinCombEltActINS1G_6thread4GELUESK_fSK_fLNS_15FloatRoundStyleE2EEESJ_S1M_JEEES12_NS13_INS14_ILi2ELi4ELi3EEES17_NSV_INS5_IJS18_S1L_EEENS5_IJS1L_SC_EEEEEEENS4_17SM75_U32x4_LDSM_NENS4_14SM90_TMA_STOREES1Z_NS4_17SM90_U32x4_STSM_NENS4_9Copy_AtomIJS22_NS_6half_tEEEEvEEEvvEEEEvNT_6ParamsE)
        /*0008*/ 	.word	0x000000a8


	//----- nvinfo : EIATTR_FRAME_SIZE
	.align		4
.L_18:
        /*000c*/ 	.byte	0x04, 0x11
        /*000e*/ 	.short	(.L_20 - .L_19)
	.align		4
.L_19:
        /*0010*/ 	.word	index@(_ZN7cutlass13device_kernelINS_4gemm6kernel13GemmUniversalIN4cute5tupleIJiiiiEEENS1_10collective13CollectiveMmaINS1_34MainloopSm90TmaGmmaWarpSpecializedILi4ENS5_IJNS4_1CILi2EEENSA_ILi1EEESC_EEENS1_35KernelTmaWarpSpecializedCooperativeEEENS5_IJNSA_ILi256EEENSA_ILi128EEENSA_ILi64EEEEEENS_10bfloat16_tENS5_IJlSC_lEEESK_SL_NS4_8TiledMMAINS4_8MMA_AtomIJNS4_4SM904GMMA28MMA_64x128x16_F32BF16BF16_SSILNSP_5MajorE0ELSR_0ELNSP_7ScaleInE1ELSS_1EEEEEENS4_6LayoutISD_NS5_IJSC_NSA_ILi0EEESW_EEEEENS5_IJNS4_10UnderscoreESZ_SZ_EEEEENS4_13SM90_TMA_LOADENS4_14ComposedLayoutINS4_7SwizzleILi3ELi4ELi3EEENS4_18smem_ptr_flag_bitsILi16EEENSV_INS5_IJNSA_ILi8EEESI_EEENS5_IJSI_SC_EEEEEEEvNS4_8identityENS4_23SM90_TMA_LOAD_MULTICASTES1C_vS1D_EENS_8epilogue10collective18CollectiveEpilogueINS1G_22Sm90TmaWarpSpecializedILi4ELi2ELi16ELb1ELb0EEEJSJ_NS5_IJSH_NSA_ILi32EEEEEESK_SL_SK_SL_NS1G_6fusion15FusionCallbacksIS1K_NS1N_13LinCombEltActINS1G_6thread4GELUESK_fSK_fLNS_15FloatRoundStyleE2EEESJ_S1M_JEEES12_NS13_INS14_ILi2ELi4ELi3EEES17_NSV_INS5_IJS18_S1L_EEENS5_IJS1L_SC_EEEEEEENS4_17SM75_U32x4_LDSM_NENS4_14SM90_TMA_STOREES1Z_NS4_17SM90_U32x4_STSM_NENS4_9Copy_AtomIJS22_NS_6half_tEEEEvEEEvvEEEEvNT_6ParamsE)
        /*0014*/ 	.word	0x00000000


	//----- nvinfo : EIATTR_MIN_STACK_SIZE
	.align		4
.L_20:
        /*0018*/ 	.byte	0x04, 0x12
        /*001a*/ 	.short	(.L_22 - .L_21)
	.align		4
.L_21:
        /*001c*/ 	.word	index@(_ZN7cutlass13device_kernelINS_4gemm6kernel13GemmUniversalIN4cute5tupleIJiiiiEEENS1_10collective13CollectiveMmaINS1_34MainloopSm90TmaGmmaWarpSpecializedILi4ENS5_IJNS4_1CILi2EEENSA_ILi1EEESC_EEENS1_35KernelTmaWarpSpecializedCooperativeEEENS5_IJNSA_ILi256EEENSA_ILi128EEENSA_ILi64EEEEEENS_10bfloat16_tENS5_IJlSC_lEEESK_SL_NS4_8TiledMMAINS4_8MMA_AtomIJNS4_4SM904GMMA28MMA_64x128x16_F32BF16BF16_SSILNSP_5MajorE0ELSR_0ELNSP_7ScaleInE1ELSS_1EEEEEENS4_6LayoutISD_NS5_IJSC_NSA_ILi0EEESW_EEEEENS5_IJNS4_10UnderscoreESZ_SZ_EEEEENS4_13SM90_TMA_LOADENS4_14ComposedLayoutINS4_7SwizzleILi3ELi4ELi3EEENS4_18smem_ptr_flag_bitsILi16EEENSV_INS5_IJNSA_ILi8EEESI_EEENS5_IJSI_SC_EEEEEEEvNS4_8identityENS4_23SM90_TMA_LOAD_MULTICASTES1C_vS1D_EENS_8epilogue10collective18CollectiveEpilogueINS1G_22Sm90TmaWarpSpecializedILi4ELi2ELi16ELb1ELb0EEEJSJ_NS5_IJSH_NSA_ILi32EEEEEESK_SL_SK_SL_NS1G_6fusion15FusionCallbacksIS1K_NS1N_13LinCombEltActINS1G_6thread4GELUESK_fSK_fLNS_15FloatRoundStyleE2EEESJ_S1M_JEEES12_NS13_INS14_ILi2ELi4ELi3EEES17_NSV_INS5_IJS18_S1L_EEENS5_IJS1L_SC_EEEEEEENS4_17SM75_U32x4_LDSM_NENS4_14SM90_TMA_STOREES1Z_NS4_17SM90_U32x4_STSM_NENS4_9Copy_AtomIJS22_NS_6half_tEEEEvEEEvvEEEEvNT_6ParamsE)
        /*0020*/ 	.word	0x00000000
.L_22:


//--------------------- .nv.compat                --------------------------
	.section	.nv.compat,"",@"SHT_CUDA_COMPAT_INFO"
	.align	4
        /*0000*/ 	.byte	0x02, 0x09, 0x01, 0x00, 0x02, 0x02, 0x04, 0x00, 0x02, 0x05, 0x05, 0x00, 0x03, 0x07, 0x01, 0x01
        /*0010*/ 	.byte	0x02, 0x03, 0x01, 0x00, 0x02, 0x06, 0x01, 0x00, 0x04, 0x0b, 0x08, 0x00, 0x00, 0x00, 0x00, 0x00
        /*0020*/ 	.byte	0x00, 0x00, 0x00, 0x00


//--------------------- .nv.info._ZN7cutlass13device_kernelINS_4gemm6kernel13GemmUniversalIN4cute5tupleIJiiiiEEENS1_10collective13CollectiveMmaINS1_34MainloopSm90TmaGmmaWarpSpecializedILi4ENS5_IJNS4_1CILi2EEENSA_ILi1EEESC_EEENS1_35KernelTmaWarpSpecializedCooperativeEEENS5_IJNSA_ILi256EEENSA_ILi128EEENSA_ILi64EEEEEENS_10bfloat16_tENS5_IJlSC_lEEESK_SL_NS4_8TiledMMAINS4_8MMA_AtomIJNS4_4SM904GMMA28MMA_64x128x16_F32BF16BF16_SSILNSP_5MajorE0ELSR_0ELNSP_7ScaleInE1ELSS_1EEEEEENS4_6LayoutISD_NS5_IJSC_NSA_ILi0EEESW_EEEEENS5_IJNS4_10UnderscoreESZ_SZ_EEEEENS4_13SM90_TMA_LOADENS4_14ComposedLayoutINS4_7SwizzleILi3ELi4ELi3EEENS4_18smem_ptr_flag_bitsILi16EEENSV_INS5_IJNSA_ILi8EEESI_EEENS5_IJSI_SC_EEEEEEEvNS4_8identityENS4_23SM90_TMA_LOAD_MULTICASTES1C_vS1D_EENS_8epilogue10collective18CollectiveEpilogueINS1G_22Sm90TmaWarpSpecializedILi4ELi2ELi16ELb1ELb0EEEJSJ_NS5_IJSH_NSA_ILi32EEEEEESK_SL_SK_SL_NS1G_6fusion15FusionCallbacksIS1K_NS1N_13LinCombEltActINS1G_6thread4GELUESK_fSK_fLNS_15FloatRoundStyleE2EEESJ_S1M_JEEES12_NS13_INS14_ILi2ELi4ELi3EEES17_NSV_INS5_IJS18_S1L_EEENS5_IJS1L_SC_EEEEEEENS4_17SM75_U32x4_LDSM_NENS4_14SM90_TMA_STOREES1Z_NS4_17SM90_U32x4_STSM_NENS4_9Copy_AtomIJS22_NS_6half_tEEEEvEEEvvEEEEvNT_6ParamsE --------------------------
	.section	.nv.info._ZN7cutlass13device_kernelINS_4gemm6kernel13GemmUniversalIN4cute5tupleIJiiiiEEENS1_10collective13CollectiveMmaINS1_34MainloopSm90TmaGmmaWarpSpecializedILi4ENS5_IJNS4_1CILi2EEENSA_ILi1EEESC_EEENS1_35KernelTmaWarpSpecializedCooperativeEEENS5_IJNSA_ILi256EEENSA_ILi128EEENSA_ILi64EEEEEENS_10bfloat16_tENS5_IJlSC_lEEESK_SL_NS4_8TiledMMAINS4_8MMA_AtomIJNS4_4SM904GMMA28MMA_64x128x16_F32BF16BF16_SSILNSP_5MajorE0ELSR_0ELNSP_7ScaleInE1ELSS_1EEEEEENS4_6LayoutISD_NS5_IJSC_NSA_ILi0EEESW_EEEEENS5_IJNS4_10UnderscoreESZ_SZ_EEEEENS4_13SM90_TMA_LOADENS4_14ComposedLayoutINS4_7SwizzleILi3ELi4ELi3EEENS4_18smem_ptr_flag_bitsILi16EEENSV_INS5_IJNSA_ILi8EEESI_EEENS5_IJSI_SC_EEEEEEEvNS4_8identityENS4_23SM90_TMA_LOAD_MULTICASTES1C_vS1D_EENS_8epilogue10collective18CollectiveEpilogueINS1G_22Sm90TmaWarpSpecializedILi4ELi2ELi16ELb1ELb0EEEJSJ_NS5_IJSH_NSA_ILi32EEEEEESK_SL_SK_SL_NS1G_6fusion15FusionCallbacksIS1K_NS1N_13LinCombEltActINS1G_6thread4GELUESK_fSK_fLNS_15FloatRoundStyleE2EEESJ_S1M_JEEES12_NS13_INS14_ILi2ELi4ELi3EEES17_NSV_INS5_IJS18_S1L_EEENS5_IJS1L_SC_EEEEEEENS4_17SM75_U32x4_LDSM_NENS4_14SM90_TMA_STOREES1Z_NS4_17SM90_U32x4_STSM_NENS4_9Copy_AtomIJS22_NS_6half_tEEEEvEEEvvEEEEvNT_6ParamsE,"",@"SHT_CUDA_INFO"
	.sectionflags	@""
	.align	4


	//----- nvinfo : EIATTR_CUDA_API_VERSION
	.align		4
        /*0000*/ 	.byte	0x04, 0x37
        /*0002*/ 	.short	(.L_24 - .L_23)
.L_23:
        /*0004*/ 	.word	0x00000082


	//----- nvinfo : EIATTR_KPARAM_INFO
	.align		4
.L_24:
        /*0008*/ 	.byte	0x04, 0x17
        /*000a*/ 	.short	(.L_26 - .L_25)
.L_25:
        /*000c*/ 	.word	0x00000000
        /*0010*/ 	.short	0x0000
        /*0012*/ 	.short	0x0070
        /*0014*/ 	.byte	0x00, 0xf0, 0x01, 0x1c


	//----- nvinfo : EIATTR_SPARSE_MMA_MASK
	.align		4
.L_26:
        /*0018*/ 	.byte	0x03, 0x50
        /*001a*/ 	.short	0x0000


	//----- nvinfo : EIATTR_MAXREG_COUNT
	.align		4
        /*001c*/ 	.byte	0x03, 0x1b
        /*001e*/ 	.short	0x00a8


	//----- nvinfo : EIATTR_NUM_BARRIERS
	.align		4
        /*0020*/ 	.byte	0x02, 0x4c
        /*0022*/ 	.byte	0x02
	.zero		1


	//----- nvinfo : EIATTR_EXTERNS
	.align		4
        /*0024*/ 	.byte	0x04, 0x0f
        /*0026*/ 	.short	(.L_28 - .L_27)


	//   ....[0]....
	.align		4
.L_27:
        /*0028*/ 	.word	index@(__assertfail)


	//----- nvinfo : EIATTR_MERCURY_ISA_VERSION
	.align		4
.L_28:
        /*002c*/ 	.byte	0x03, 0x5f
        /*002e*/ 	.short	0x0101


	//----- nvinfo : EIATTR_INT_WARP_WIDE_INSTR_OFFSETS
	.align		4
        /*0030*/ 	.byte	0x04, 0x31
        /*0032*/ 	.short	(.L_30 - .L_29)


	//   ....[0]....
.L_29:
        /*0034*/ 	.word	0x000009f0


	//   ....[1]....
        /*0038*/ 	.word	0x00000ab0


	//   ....[2]....
        /*003c*/ 	.word	0x00000b50


	//----- nvinfo : EIATTR_COOP_GROUP_MASK_REGIDS
	.align		4
.L_30:
        /*0040*/ 	.byte	0x04, 0x29
        /*0042*/ 	.short	(.L_32 - .L_31)


	//   ....[0]....
.L_31:
        /*0044*/ 	.word	0xffffffff


	//   ....[1]....
        /*0048*/ 	.word	0xffffffff


	//   ....[2]....
        /*004c*/ 	.word	0xffffffff


	//   ....[3]....
        /*0050*/ 	.word	0xffffffff


	//   ....[4]....
        /*0054*/ 	.word	0xffffffff


	//   ....[5]....
        /*0058*/ 	.word	0xffffffff


	//   ....[6]....
        /*005c*/ 	.word	0xffffffff


	//----- nvinfo : EIATTR_COOP_GROUP_INSTR_OFFSETS
	.align		4
.L_32:
        /*0060*/ 	.byte	0x04, 0x28
        /*0062*/ 	.short	(.L_34 - .L_33)


	//   ....[0]....
.L_33:
        /*0064*/ 	.word	0x00000070


	//   ....[1]....
        /*0068*/ 	.word	0x00000080


	//   ....[2]....
        /*006c*/ 	.word	0x00000440


	//   ....[3]....
        /*0070*/ 	.word	0x000005d0


	//   ....[4]....
        /*0074*/ 	.word	0x000007f0


	//   ....[5]....
        /*0078*/ 	.word	0x00000c80


	//   ....[6]....
        /*007c*/ 	.word	0x00001750


	//----- nvinfo : EIATTR_REG_RECONFIG
	.align		4
.L_34:
        /*0080*/ 	.byte	0x01, 0x54
	.zero		2


	//----- nvinfo : EIATTR_SYSCALL_OFFSETS
	.align		4
        /*0084*/ 	.byte	0x04, 0x46
        /*0086*/ 	.short	(.L_36 - .L_35)


	//   ....[0]....
.L_35:
        /*0088*/ 	.word	0x00001920


	//   ....[1]....
        /*008c*/ 	.word	0x00002590


	//   ....[2]....
        /*0090*/ 	.word	0x00002680


	//----- nvinfo : EIATTR_MBARRIER_INSTR_OFFSETS
	.align		4
.L_36:
        /*0094*/ 	.byte	0x04, 0x39
        /*0096*/ 	.short	(.L_38 - .L_37)


	//   ....[0]....
.L_37:
        /*0098*/ 	.word	0x00000540
        /*009c*/ 	.word	0x000000ff
        /*00a0*/ 	.word	0x00000000
        /*00a4*/ 	.short	0x0100
        /*00a6*/ 	.byte	0x08
	.zero		1


	//   ....[1]....
        /*00a8*/ 	.word	0x00000550
        /*00ac*/ 	.word	0x000000ff
        /*00b0*/ 	.word	0x00000020
        /*00b4*/ 	.short	0x0100
        /*00b6*/ 	.byte	0x08
	.zero		1


	//   ....[2]....
        /*00b8*/ 	.word	0x00000560
        /*00bc*/ 	.word	0x000000ff
        /*00c0*/ 	.word	0x00000008
        /*00c4*/ 	.short	0x0100
        /*00c6*/ 	.byte	0x08
	.zero		1


	//   ....[3]....
        /*00c8*/ 	.word	0x00000570
        /*00cc*/ 	.word	0x000000ff
        /*00d0*/ 	.word	0x00000028
        /*00d4*/ 	.short	0x0100
        /*00d6*/ 	.byte	0x08
	.zero		1


	//   ....[4]....
        /*00d8*/ 	.word	0x00000580
        /*00dc*/ 	.word	0x000000ff
        /*00e0*/ 	.word	0x00000010
        /*00e4*/ 	.short	0x0100
        /*00e6*/ 	.byte	0x08
	.zero		1


	//   ....[5]....
        /*00e8*/ 	.word	0x00000590
        /*00ec*/ 	.word	0x000000ff
        /*00f0*/ 	.word	0x00000030
        /*00f4*/ 	.short	0x0100
        /*00f6*/ 	.byte	0x08
	.zero		1


	//   ....[6]....
        /*00f8*/ 	.word	0x000005a0
        /*00fc*/ 	.word	0x000000ff
        /*0100*/ 	.word	0x00000018
        /*0104*/ 	.short	0x0100
        /*0106*/ 	.byte	0x08
	.zero		1


	//   ....[7]....
        /*0108*/ 	.word	0x000005b0
        /*010c*/ 	.word	0x000000ff
        /*0110*/ 	.word	0x00000038
        /*0114*/ 	.short	0x0100
        /*0116*/ 	.byte	0x08
	.zero		1


	//   ....[8]....
        /*0118*/ 	.word	0x00000710
        /*011c*/ 	.word	0x000000ff
        /*0120*/ 	.word	0x00000040
        /*0124*/ 	.short	0x0100
        /*0126*/ 	.byte	0x08
	.zero		1


	//   ....[9]....
        /*0128*/ 	.word	0x00000720
        /*012c*/ 	.word	0x000000ff
        /*0130*/ 	.word	0x00000060
        /*0134*/ 	.short	0x0100
        /*0136*/ 	.byte	0x08
	.zero		1


	//   ....[10]....
        /*0138*/ 	.word	0x00000730
        /*013c*/ 	.word	0x000000ff
        /*0140*/ 	.word	0x00000048
        /*0144*/ 	.short	0x0100
        /*0146*/ 	.byte	0x08
	.zero		1


	//   ....[11]....
        /*0148*/ 	.word	0x00000740
        /*014c*/ 	.word	0x000000ff
        /*0150*/ 	.word	0x00000068
        /*0154*/ 	.short	0x0100
        /*0156*/ 	.byte	0x08
	.zero		1


	//   ....[12]....
        /*0158*/ 	.word	0x00000750
        /*015c*/ 	.word	0x000000ff
        /*0160*/ 	.word	0x00000050
        /*0164*/ 	.short	0x0100
        /*0166*/ 	.byte	0x08
	.zero		1


	//   ....[13]....
        /*0168*/ 	.word	0x00000760
        /*016c*/ 	.word	0x000000ff
        /*0170*/ 	.word	0x00000070
        /*0174*/ 	.short	0x0100
        /*0176*/ 	.byte	0x08
	.zero		1


	//   ....[14]....
        /*0178*/ 	.word	0x00000770
        /*017c*/ 	.word	0x000000ff
        /*0180*/ 	.word	0x00000058
        /*0184*/ 	.short	0x0100
        /*0186*/ 	.byte	0x08
	.zero		1


	//   ....[15]....
        /*0188*/ 	.word	0x00000780
        /*018c*/ 	.word	0x000000ff
        /*0190*/ 	.word	0x00000078
        /*0194*/ 	.short	0x0100
        /*0196*/ 	.byte	0x08
	.zero		1


	//   ....[16]....
        /*0198*/ 	.word	0x00000bc0
        /*019c*/ 	.word	0x000000ff
        /*01a0*/ 	.word	0x00000080
        /*01a4*/ 	.short	0x0100
        /*01a6*/ 	.byte	0x06
	.zero		1


	//   ....[17]....
        /*01a8*/ 	.word	0x00000c30
        /*01ac*/ 	.word	0x000000ff
        /*01b0*/ 	.word	0x00000088
        /*01b4*/ 	.short	0x0100
        /*01b6*/ 	.byte	0x06
	.zero		1


	//   ....[18]....
        /*01b8*/ 	.word	0x00001990
        /*01bc*/ 	.word	0x00000004
        /*01c0*/ 	.word	0x00000000
        /*01c4*/ 	.short	0x010a
        /*01c6*/ 	.byte	0x3f
	.zero		1


	//   ....[19]....
        /*01c8*/ 	.word	0x00001a00
        /*01cc*/ 	.word	0x00000004
        /*01d0*/ 	.word	0x00000000
        /*01d4*/ 	.short	0x010a
        /*01d6*/ 	.byte	0x3f
	.zero		1


	//   ....[20]....
        /*01d8*/ 	.word	0x00001e40
        /*01dc*/ 	.word	0x000000ff
        /*01e0*/ 	.word	0x00000000
        /*01e4*/ 	.short	0x010a
        /*01e6*/ 	.byte	0x06
	.zero		1


	//   ....[21]....
        /*01e8*/ 	.word	0x00001e80
        /*01ec*/ 	.word	0x000000ff
        /*01f0*/ 	.word	0x00000000
        /*01f4*/ 	.short	0x010a
        /*01f6*/ 	.byte	0x06
	.zero		1


	//   ....[22]....
        /*01f8*/ 	.word	0x00002220
        /*01fc*/ 	.word	0x00000004
        /*0200*/ 	.word	0x00000000
        /*0204*/ 	.short	0x0101
        /*0206*/ 	.byte	0x3f
	.zero		1


	//   ....[23]....
        /*0208*/ 	.word	0x000023e0
        /*020c*/ 	.word	0x00000000
        /*0210*/ 	.word	0x00000000
        /*0214*/ 	.short	0x0101
        /*0216*/ 	.byte	0x3f
	.zero		1


	//   ....[24]....
        /*0218*/ 	.word	0x00002b40
        /*021c*/ 	.word	0x000000ff
        /*0220*/ 	.word	0x00000040
        /*0224*/ 	.short	0x010a
        /*0226*/ 	.byte	0x2f
	.zero		1


	//   ....[25]....
        /*0228*/ 	.word	0x00004d50
        /*022c*/ 	.word	0x000000ff
        /*0230*/ 	.word	0x00000000
        /*0234*/ 	.short	0x0101
        /*0236*/ 	.byte	0x04
	.zero		1


	//   ....[26]....
        /*0238*/ 	.word	0x00004e20
        /*023c*/ 	.word	0x00000004
        /*0240*/ 	.word	0x00000040
        /*0244*/ 	.short	0x010a
        /*0246*/ 	.byte	0x3f
	.zero		1


	//   ....[27]....
        /*0248*/ 	.word	0x00006d60
        /*024c*/ 	.word	0x000000ff
        /*0250*/ 	.word	0x00000000
        /*0254*/ 	.short	0x0101
        /*0256*/ 	.byte	0x04
	.zero		1


	//   ....[28]....
        /*0258*/ 	.word	0x00006e50
        /*025c*/ 	.word	0x00000004
        /*0260*/ 	.word	0x00000040
        /*0264*/ 	.short	0x010a
        /*0266*/ 	.byte	0x3f
	.zero		1


	//   ....[29]....
        /*0268*/ 	.word	0x00008db0
        /*026c*/ 	.word	0x000000ff
        /*0270*/ 	.word	0x00000000
        /*0274*/ 	.short	0x0101
        /*0276*/ 	.byte	0x04
	.zero		1


	//   ....[30]....
        /*0278*/ 	.word	0x00008e90
        /*027c*/ 	.word	0x00000005
        /*0280*/ 	.word	0x00000040
        /*0284*/ 	.short	0x010a
        /*0286*/ 	.byte	0x3f
	.zero		1


	//   ....[31]....
        /*0288*/ 	.word	0x0000ae00
        /*028c*/ 	.word	0x000000ff
        /*0290*/ 	.word	0x00000000
        /*0294*/ 	.short	0x0101
        /*0296*/ 	.byte	0x04
	.zero		1


	//   ....[32]....
        /*0298*/ 	.word	0x0000aee0
        /*029c*/ 	.word	0x00000004
        /*02a0*/ 	.word	0x00000040
        /*02a4*/ 	.short	0x010a
        /*02a6*/ 	.byte	0x3f
	.zero		1


	//   ....[33]....
        /*02a8*/ 	.word	0x0000ce30
        /*02ac*/ 	.word	0x000000ff
        /*02b0*/ 	.word	0x00000000
        /*02b4*/ 	.short	0x0101
        /*02b6*/ 	.byte	0x04
	.zero		1


	//   ....[34]....
        /*02b8*/ 	.word	0x0000cf10
        /*02bc*/ 	.word	0x00000004
        /*02c0*/ 	.word	0x00000040
        /*02c4*/ 	.short	0x010a
        /*02c6*/ 	.byte	0x3f
	.zero		1


	//   ....[35]....
        /*02c8*/ 	.word	0x0000ee60
        /*02cc*/ 	.word	0x000000ff
        /*02d0*/ 	.word	0x00000000
        /*02d4*/ 	.short	0x0101
        /*02d6*/ 	.byte	0x04
	.zero		1


	//   ....[36]....
        /*02d8*/ 	.word	0x0000ef40
        /*02dc*/ 	.word	0x00000004
        /*02e0*/ 	.word	0x00000040
        /*02e4*/ 	.short	0x010a
        /*02e6*/ 	.byte	0x3f
	.zero		1


	//   ....[37]....
        /*02e8*/ 	.word	0x00010e90
        /*02ec*/ 	.word	0x000000ff
        /*02f0*/ 	.word	0x00000000
        /*02f4*/ 	.short	0x0101
        /*02f6*/ 	.byte	0x04
	.zero		1


	//   ....[38]....
        /*02f8*/ 	.word	0x00010f60
        /*02fc*/ 	.word	0x00000004
        /*0300*/ 	.word	0x00000040
        /*0304*/ 	.short	0x010a
        /*0306*/ 	.byte	0x3f
	.zero		1


	//   ....[39]....
        /*0308*/ 	.word	0x00012e70
        /*030c*/ 	.word	0x000000ff
        /*0310*/ 	.word	0x00000000
        /*0314*/ 	.short	0x0101
        /*0316*/ 	.byte	0x04
	.zero		1


	//   ....[40]....
        /*0318*/ 	.word	0x000137a0
        /*031c*/ 	.word	0x000000ff
        /*0320*/ 	.word	0x00000000
        /*0324*/ 	.short	0x0101
        /*0326*/ 	.byte	0x04
	.zero		1


	//   ....[41]....
        /*0328*/ 	.word	0x00013db0
        /*032c*/ 	.word	0x000000ff
        /*0330*/ 	.word	0x00000088
        /*0334*/ 	.short	0x010a
        /*0336*/ 	.byte	0x04
	.zero		1


	//   ....[42]....
        /*0338*/ 	.word	0x000141b0
        /*033c*/ 	.word	0x000000ff
        /*0340*/ 	.word	0x00000060
        /*0344*/ 	.short	0x010a
        /*0346*/ 	.byte	0x0d
	.zero		1


	//   ....[43]....
        /*0348*/ 	.word	0x000142a0
        /*034c*/ 	.word	0x000000ff
        /*0350*/ 	.word	0x00000040
        /*0354*/ 	.short	0x010b
        /*0356*/ 	.byte	0x0d
	.zero		1


	//   ....[44]....
        /*0358*/ 	.word	0x00014300
        /*035c*/ 	.word	0x000000ff
        /*0360*/ 	.word	0x00000000
        /*0364*/ 	.short	0x0101
        /*0366*/ 	.byte	0x10
	.zero		1


	//   ....[45]....
        /*0368*/ 	.word	0x00014330
        /*036c*/ 	.word	0x000000ff
        /*0370*/ 	.word	0x00000068
        /*0374*/ 	.short	0x010a
        /*0376*/ 	.byte	0x0d
	.zero		1


	//   ....[46]....
        /*0378*/ 	.word	0x00014440
        /*037c*/ 	.word	0x000000ff
        /*0380*/ 	.word	0x00000048
        /*0384*/ 	.short	0x010b
        /*0386*/ 	.byte	0x0d
	.zero		1


	//   ....[47]....
        /*0388*/ 	.word	0x000144b0
        /*038c*/ 	.word	0x000000ff
        /*0390*/ 	.word	0x00000000
        /*0394*/ 	.short	0x0101
        /*0396*/ 	.byte	0x14
	.zero		1


	//   ....[48]....
        /*0398*/ 	.word	0x000144e0
        /*039c*/ 	.word	0x000000ff
        /*03a0*/ 	.word	0x00000070
        /*03a4*/ 	.short	0x010a
        /*03a6*/ 	.byte	0x0d
	.zero		1


	//   ....[49]....
        /*03a8*/ 	.word	0x000145e0
        /*03ac*/ 	.word	0x000000ff
        /*03b0*/ 	.word	0x00000050
        /*03b4*/ 	.short	0x010b
        /*03b6*/ 	.byte	0x0d
	.zero		1


	//   ....[50]....
        /*03b8*/ 	.word	0x00014640
        /*03bc*/ 	.word	0x000000ff
        /*03c0*/ 	.word	0x00000000
        /*03c4*/ 	.short	0x0101
        /*03c6*/ 	.byte	0x15
	.zero		1


	//   ....[51]....
        /*03c8*/ 	.word	0x00014670
        /*03cc*/ 	.word	0x000000ff
        /*03d0*/ 	.word	0x00000078
        /*03d4*/ 	.short	0x010a
        /*03d6*/ 	.byte	0x0d
	.zero		1


	//   ....[52]....
        /*03d8*/ 	.word	0x00014770
        /*03dc*/ 	.word	0x000000ff
        /*03e0*/ 	.word	0x00000058
        /*03e4*/ 	.short	0x010b
        /*03e6*/ 	.byte	0x0d
	.zero		1


	//   ....[53]....
        /*03e8*/ 	.word	0x000147e0
        /*03ec*/ 	.word	0x000000ff
        /*03f0*/ 	.word	0x00000000
        /*03f4*/ 	.short	0x0101
        /*03f6*/ 	.byte	0x1d
	.zero		1


	//   ....[54]....
        /*03f8*/ 	.word	0x00014820
        /*03fc*/ 	.word	0x000000ff
        /*0400*/ 	.word	0x00000060
        /*0404*/ 	.short	0x010a
        /*0406*/ 	.byte	0x0d
	.zero		1


	//   ....[55]....
        /*0408*/ 	.word	0x00014910
        /*040c*/ 	.word	0x000000ff
        /*0410*/ 	.word	0x00000040
        /*0414*/ 	.short	0x010b
        /*0416*/ 	.byte	0x0d
	.zero		1


	//   ....[56]....
        /*0418*/ 	.word	0x00014950
        /*041c*/ 	.word	0x000000ff
        /*0420*/ 	.word	0x00000000
        /*0424*/ 	.short	0x0101
        /*0426*/ 	.byte	0x10
	.zero		1


	//   ....[57]....
        /*0428*/ 	.word	0x00014980
        /*042c*/ 	.word	0x000000ff
        /*0430*/ 	.word	0x00000068
        /*0434*/ 	.short	0x010a
        /*0436*/ 	.byte	0x0d
	.zero		1


	//   ....[58]....
        /*0438*/ 	.word	0x00014a80
        /*043c*/ 	.word	0x000000ff
        /*0440*/ 	.word	0x00000048
        /*0444*/ 	.short	0x010b
        /*0446*/ 	.byte	0x0d
	.zero		1


	//   ....[59]....
        /*0448*/ 	.word	0x00014ac0
        /*044c*/ 	.word	0x000000ff
        /*0450*/ 	.word	0x00000000
        /*0454*/ 	.short	0x0101
        /*0456*/ 	.byte	0x14
	.zero		1


	//   ....[60]....
        /*0458*/ 	.word	0x00014b00
        /*045c*/ 	.word	0x000000ff
        /*0460*/ 	.word	0x00000070
        /*0464*/ 	.short	0x010a
        /*0466*/ 	.byte	0x0d
	.zero		1


	//   ....[61]....
        /*0468*/ 	.word	0x00014be0
        /*046c*/ 	.word	0x000000ff
        /*0470*/ 	.word	0x00000050
        /*0474*/ 	.short	0x010b
        /*0476*/ 	.byte	0x0d
	.zero		1


	//   ....[62]....
        /*0478*/ 	.word	0x00014c20
        /*047c*/ 	.word	0x000000ff
        /*0480*/ 	.word	0x00000000
        /*0484*/ 	.short	0x0101
        /*0486*/ 	.byte	0x15
	.zero		1


	//   ....[63]....
        /*0488*/ 	.word	0x00014c50
        /*048c*/ 	.word	0x000000ff
        /*0490*/ 	.word	0x00000078
        /*0494*/ 	.short	0x010a
        /*0496*/ 	.byte	0x0d
	.zero		1


	//   ....[64]....
        /*0498*/ 	.word	0x00014d50
        /*049c*/ 	.word	0x000000ff
        /*04a0*/ 	.word	0x00000058
        /*04a4*/ 	.short	0x010b
        /*04a6*/ 	.byte	0x0d
	.zero		1


	//   ....[65]....
        /*04a8*/ 	.word	0x00014da0
        /*04ac*/ 	.word	0x000000ff
        /*04b0*/ 	.word	0x00000000
        /*04b4*/ 	.short	0x0101
        /*04b6*/ 	.byte	0x1d
	.zero		1


	//   ....[66]....
        /*04b8*/ 	.word	0x00015460
        /*04bc*/ 	.word	0x00000000
        /*04c0*/ 	.word	0x00000060
        /*04c4*/ 	.short	0x010a
        /*04c6*/ 	.byte	0x3f
	.zero		1


	//   ....[67]....
        /*04c8*/ 	.word	0x000154a0
        /*04cc*/ 	.word	0x00000000
        /*04d0*/ 	.word	0x00000068
        /*04d4*/ 	.short	0x010a
        /*04d6*/ 	.byte	0x3f
	.zero		1


	//   ....[68]....
        /*04d8*/ 	.word	0x000154e0
        /*04dc*/ 	.word	0x00000000
        /*04e0*/ 	.word	0x00000070
        /*04e4*/ 	.short	0x010a
        /*04e6*/ 	.byte	0x3f
	.zero		1


	//   ....[69]....
        /*04e8*/ 	.word	0x00015540
        /*04ec*/ 	.word	0x00000000
        /*04f0*/ 	.word	0x00000078
        /*04f4*/ 	.short	0x010a
        /*04f6*/ 	.byte	0x3f
	.zero		1


	//   ....[70]....
        /*04f8*/ 	.word	0x000158a0
        /*04fc*/ 	.word	0x0000000e
        /*0500*/ 	.word	0x00000020
        /*0504*/ 	.short	0x010a
        /*0506*/ 	.byte	0x3f
	.zero		1


	//   ....[71]....
        /*0508*/ 	.word	0x00015c50
        /*050c*/ 	.word	0x00000004
        /*0510*/ 	.word	0x00000088
        /*0514*/ 	.short	0x0101
        /*0516*/ 	.byte	0x3f
	.zero		1


	//   ....[72]....
        /*0518*/ 	.word	0x00016360
        /*051c*/ 	.word	0x00000005
        /*0520*/ 	.word	0x00000000
        /*0524*/ 	.short	0x010a
        /*0526*/ 	.byte	0x3f
	.zero		1


	//   ....[73]....
        /*0528*/ 	.word	0x000163e0
        /*052c*/ 	.word	0x00000007
        /*0530*/ 	.word	0x00000000
        /*0534*/ 	.short	0x010a
        /*0536*/ 	.byte	0x3f
	.zero		1


	//   ....[74]....
        /*0538*/ 	.word	0x00016470
        /*053c*/ 	.word	0x00000006
        /*0540*/ 	.word	0x00000000
        /*0544*/ 	.short	0x010a
        /*0546*/ 	.byte	0x3f
	.zero		1


	//   ....[75]....
        /*0548*/ 	.word	0x00016500
        /*054c*/ 	.word	0x00000003
        /*0550*/ 	.word	0x00000000
        /*0554*/ 	.short	0x010a
        /*0556*/ 	.byte	0x3f
	.zero		1


	//   ....[76]....
        /*0558*/ 	.word	0x00016560
        /*055c*/ 	.word	0x00000004
        /*0560*/ 	.word	0x00000000
        /*0564*/ 	.short	0x010a
        /*0566*/ 	.byte	0x3f
	.zero		1


	//   ....[77]....
        /*0568*/ 	.word	0x000165c0
        /*056c*/ 	.word	0x00000005
        /*0570*/ 	.word	0x00000000
        /*0574*/ 	.short	0x010a
        /*0576*/ 	.byte	0x3f
	.zero		1


	//   ....[78]....
        /*0578*/ 	.word	0x00016620
        /*057c*/ 	.word	0x00000004
        /*0580*/ 	.word	0x00000040
        /*0584*/ 	.short	0x010a
        /*0586*/ 	.byte	0x3f
	.zero		1


	//   ....[79]....
        /*0588*/ 	.word	0x00016670
        /*058c*/ 	.word	0x00000004
        /*0590*/ 	.word	0x00000040
        /*0594*/ 	.short	0x010a
        /*0596*/ 	.byte	0x3f
	.zero		1


	//   ....[80]....
        /*0598*/ 	.word	0x000166c0
        /*059c*/ 	.word	0x00000004
        /*05a0*/ 	.word	0x00000040
        /*05a4*/ 	.short	0x010a
        /*05a6*/ 	.byte	0x3f
	.zero		1


	//   ....[81]....
        /*05a8*/ 	.word	0x00016710
        /*05ac*/ 	.word	0x00000005
        /*05b0*/ 	.word	0x00000040
        /*05b4*/ 	.short	0x010a
        /*05b6*/ 	.byte	0x3f
	.zero		1


	//   ....[82]....
        /*05b8*/ 	.word	0x00016760
        /*05bc*/ 	.word	0x00000004
        /*05c0*/ 	.word	0x00000040
        /*05c4*/ 	.short	0x010a
        /*05c6*/ 	.byte	0x3f
	.zero		1


	//   ....[83]....
        /*05c8*/ 	.word	0x000167b0
        /*05cc*/ 	.word	0x00000004
        /*05d0*/ 	.word	0x00000040
        /*05d4*/ 	.short	0x010a
        /*05d6*/ 	.byte	0x3f
	.zero		1


	//   ....[84]....
        /*05d8*/ 	.word	0x00016800
        /*05dc*/ 	.word	0x00000004
        /*05e0*/ 	.word	0x00000040
        /*05e4*/ 	.short	0x010a
        /*05e6*/ 	.byte	0x3f
	.zero		1


	//   ....[85]....
        /*05e8*/ 	.word	0x00016850
        /*05ec*/ 	.word	0x00000004
        /*05f0*/ 	.word	0x00000040
        /*05f4*/ 	.short	0x010a
        /*05f6*/ 	.byte	0x3f
	.zero		1


	//   ....[86]....
        /*05f8*/ 	.word	0x000168b0
        /*05fc*/ 	.word	0x00000003
        /*0600*/ 	.word	0x00000088
        /*0604*/ 	.short	0x010a
        /*0606*/ 	.byte	0x3f
	.zero		1


	//   ....[87]....
        /*0608*/ 	.word	0x00016910
        /*060c*/ 	.word	0x00000005
        /*0610*/ 	.word	0x00000060
        /*0614*/ 	.short	0x010a
        /*0616*/ 	.byte	0x3f
	.zero		1


	//   ....[88]....
        /*0618*/ 	.word	0x00016970
        /*061c*/ 	.word	0x00000005
        /*0620*/ 	.word	0x00000068
        /*0624*/ 	.short	0x010a
        /*0626*/ 	.byte	0x3f
	.zero		1


	//   ....[89]....
        /*0628*/ 	.word	0x000169d0
        /*062c*/ 	.word	0x00000005
        /*0630*/ 	.word	0x00000070
        /*0634*/ 	.short	0x010a
        /*0636*/ 	.byte	0x3f
	.zero		1


	//   ....[90]....
        /*0638*/ 	.word	0x00016a30
        /*063c*/ 	.word	0x00000005
        /*0640*/ 	.word	0x00000078
        /*0644*/ 	.short	0x010a
        /*0646*/ 	.byte	0x3f
	.zero		1


	//   ....[91]....
        /*0648*/ 	.word	0x00016a90
        /*064c*/ 	.word	0x00000005
        /*0650*/ 	.word	0x00000060
        /*0654*/ 	.short	0x010a
        /*0656*/ 	.byte	0x3f
	.zero		1


	//   ....[92]....
        /*0658*/ 	.word	0x00016af0
        /*065c*/ 	.word	0x00000005
        /*0660*/ 	.word	0x00000068
        /*0664*/ 	.short	0x010a
        /*0666*/ 	.byte	0x3f
	.zero		1


	//   ....[93]....
        /*0668*/ 	.word	0x00016b50
        /*066c*/ 	.word	0x00000005
        /*0670*/ 	.word	0x00000070
        /*0674*/ 	.short	0x010a
        /*0676*/ 	.byte	0x3f
	.zero		1


	//   ....[94]....
        /*0678*/ 	.word	0x00016bb0
        /*067c*/ 	.word	0x00000005
        /*0680*/ 	.word	0x00000078
        /*0684*/ 	.short	0x010a
        /*0686*/ 	.byte	0x3f
	.zero		1


	//   ....[95]....
        /*0688*/ 	.word	0x00016c00
        /*068c*/ 	.word	0x00000000
        /*0690*/ 	.word	0x00000060
        /*0694*/ 	.short	0x010a
        /*0696*/ 	.byte	0x3f
	.zero		1


	//   ....[96]....
        /*0698*/ 	.word	0x00016c50
        /*069c*/ 	.word	0x00000000
        /*06a0*/ 	.word	0x00000068
        /*06a4*/ 	.short	0x010a
        /*06a6*/ 	.byte	0x3f
	.zero		1


	//   ....[97]....
        /*06a8*/ 	.word	0x00016ca0
        /*06ac*/ 	.word	0x00000000
        /*06b0*/ 	.word	0x00000070
        /*06b4*/ 	.short	0x010a
        /*06b6*/ 	.byte	0x3f
	.zero		1


	//   ....[98]....
        /*06b8*/ 	.word	0x00016d70
        /*06bc*/ 	.word	0x0000000e
        /*06c0*/ 	.word	0x00000020
        /*06c4*/ 	.short	0x010a
        /*06c6*/ 	.byte	0x3f
	.zero		1


	//   ....[99]....
        /*06c8*/ 	.word	0x00016e40
        /*06cc*/ 	.word	0x00000005
        /*06d0*/ 	.word	0x00000000
        /*06d4*/ 	.short	0x010a
        /*06d6*/ 	.byte	0x3f
	.zero		1


	//   ....[100]....
        /*06d8*/ 	.word	0x00016e90
        /*06dc*/ 	.word	0x00000007
        /*06e0*/ 	.word	0x00000000
        /*06e4*/ 	.short	0x010a
        /*06e6*/ 	.byte	0x3f
	.zero		1


	//   ....[101]....
        /*06e8*/ 	.word	0x00016ee0
        /*06ec*/ 	.word	0x00000006
        /*06f0*/ 	.word	0x00000000
        /*06f4*/ 	.short	0x010a
        /*06f6*/ 	.byte	0x3f
	.zero		1


	//----- nvinfo : EIATTR_NUM_MBARRIERS
	.align		4
.L_38:
        /*06f8*/ 	.byte	0x03, 0x38
        /*06fa*/ 	.short	0x0012


	//----- nvinfo : EIATTR_EXIT_INSTR_OFFSETS
	.align		4
        /*06fc*/ 	.byte	0x04, 0x1c
        /*06fe*/ 	.short	(.L_40 - .L_39)


	//   ....[0]....
.L_39:
        /*0700*/ 	.word	0x00016550


	//----- nvinfo : EIATTR_MAX_THREADS
	.align		4
.L_40:
        /*0704*/ 	.byte	0x04, 0x05
        /*0706*/ 	.short	(.L_42 - .L_41)
.L_41:
        /*0708*/ 	.word	0x00000180
        /*070c*/ 	.word	0x00000001
        /*0710*/ 	.word	0x00000001


	//----- nvinfo : EIATTR_CRS_STACK_SIZE
	.align		4
.L_42:
        /*0714*/ 	.byte	0x04, 0x1e
        /*0716*/ 	.short	(.L_44 - .L_43)
.L_43:
        /*0718*/ 	.word	0x00000000


	//----- nvinfo : EIATTR_CBANK_PARAM_SIZE
	.align		4
.L_44:
        /*071c*/ 	.byte	0x03, 0x19
        /*071e*/ 	.short	0x0770


	//----- nvinfo : EIATTR_PARAM_CBANK
	.align		4
        /*0720*/ 	.byte	0x04, 0x0a
        /*0722*/ 	.short	(.L_46 - .L_45)
	.align		4
.L_45:
        /*0724*/ 	.word	index@(.nv.constant0._ZN7cutlass13device_kernelINS_4gemm6kernel13GemmUniversalIN4cute5tupleIJiiiiEEENS1_10collective13CollectiveMmaINS1_34MainloopSm90TmaGmmaWarpSpecializedILi4ENS5_IJNS4_1CILi2EEENSA_ILi1EEESC_EEENS1_35KernelTmaWarpSpecializedCooperativeEEENS5_IJNSA_ILi256EEENSA_ILi128EEENSA_ILi64EEEEEENS_10bfloat16_tENS5_IJlSC_lEEESK_SL_NS4_8TiledMMAINS4_8MMA_AtomIJNS4_4SM904GMMA28MMA_64x128x16_F32BF16BF16_SSILNSP_5MajorE0ELSR_0ELNSP_7ScaleInE1ELSS_1EEEEEENS4_6LayoutISD_NS5_IJSC_NSA_ILi0EEESW_EEEEENS5_IJNS4_10UnderscoreESZ_SZ_EEEEENS4_13SM90_TMA_LOADENS4_14ComposedLayoutINS4_7SwizzleILi3ELi4ELi3EEENS4_18smem_ptr_flag_bitsILi16EEENSV_INS5_IJNSA_ILi8EEESI_EEENS5_IJSI_SC_EEEEEEEvNS4_8identityENS4_23SM90_TMA_LOAD_MULTICASTES1C_vS1D_EENS_8epilogue10collective18CollectiveEpilogueINS1G_22Sm90TmaWarpSpecializedILi4ELi2ELi16ELb1ELb0EEEJSJ_NS5_IJSH_NSA_ILi32EEEEEESK_SL_SK_SL_NS1G_6fusion15FusionCallbacksIS1K_NS1N_13LinCombEltActINS1G_6thread4GELUESK_fSK_fLNS_15FloatRoundStyleE2EEESJ_S1M_JEEES12_NS13_INS14_ILi2ELi4ELi3EEES17_NSV_INS5_IJS18_S1L_EEENS5_IJS1L_SC_EEEEEEENS4_17SM75_U32x4_LDSM_NENS4_14SM90_TMA_STOREES1Z_NS4_17SM90_U32x4_STSM_NENS4_9Copy_AtomIJS22_NS_6half_tEEEEvEEEvvEEEEvNT_6ParamsE)
        /*0728*/ 	.short	0x0210
        /*072a*/ 	.short	0x0770


	//----- nvinfo : EIATTR_SW_WAR
	.align		4
.L_46:
        /*072c*/ 	.byte	0x04, 0x36
        /*072e*/ 	.short	(.L_48 - .L_47)
.L_47:
        /*0730*/ 	.word	0x00000008
.L_48:


//--------------------- .nv.callgraph             --------------------------
	.section	.nv.callgraph,"",@"SHT_CUDA_CALLGRAPH"
	.align	4
	.sectionentsize	8
	.align		4
        /*0000*/ 	.word	0x00000000
	.align		4
        /*0004*/ 	.word	0xffffffff
	.align		4
        /*0008*/ 	.word	index@(_ZN7cutlass13device_kernelINS_4gemm6kernel13GemmUniversalIN4cute5tupleIJiiiiEEENS1_10collective13CollectiveMmaINS1_34MainloopSm90TmaGmmaWarpSpecializedILi4ENS5_IJNS4_1CILi2EEENSA_ILi1EEESC_EEENS1_35KernelTmaWarpSpecializedCooperativeEEENS5_IJNSA_ILi256EEENSA_ILi128EEENSA_ILi64EEEEEENS_10bfloat16_tENS5_IJlSC_lEEESK_SL_NS4_8TiledMMAINS4_8MMA_AtomIJNS4_4SM904GMMA28MMA_64x128x16_F32BF16BF16_SSILNSP_5MajorE0ELSR_0ELNSP_7ScaleInE1ELSS_1EEEEEENS4_6LayoutISD_NS5_IJSC_NSA_ILi0EEESW_EEEEENS5_IJNS4_10UnderscoreESZ_SZ_EEEEENS4_13SM90_TMA_LOADENS4_14ComposedLayoutINS4_7SwizzleILi3ELi4ELi3EEENS4_18smem_ptr_flag_bitsILi16EEENSV_INS5_IJNSA_ILi8EEESI_EEENS5_IJSI_SC_EEEEEEEvNS4_8identityENS4_23SM90_TMA_LOAD_MULTICASTES1C_vS1D_EENS_8epilogue10collective18CollectiveEpilogueINS1G_22Sm90TmaWarpSpecializedILi4ELi2ELi16ELb1ELb0EEEJSJ_NS5_IJSH_NSA_ILi32EEEEEESK_SL_SK_SL_NS1G_6fusion15FusionCallbacksIS1K_NS1N_13LinCombEltActINS1G_6thread4GELUESK_fSK_fLNS_15FloatRoundStyleE2EEESJ_S1M_JEEES12_NS13_INS14_ILi2ELi4ELi3EEES17_NSV_INS5_IJS18_S1L_EEENS5_IJS1L_SC_EEEEEEENS4_17SM75_U32x4_LDSM_NENS4_14SM90_TMA_STOREES1Z_NS4_17SM90_U32x4_STSM_NENS4_9Copy_AtomIJS22_NS_6half_tEEEEvEEEvvEEEEvNT_6ParamsE)
	.align		4
        /*000c*/ 	.word	index@(__assertfail)
	.align		4
        /*0010*/ 	.word	0x00000000
	.align		4
        /*0014*/ 	.word	0xfffffffe
	.align		4
        /*0018*/ 	.word	0x00000000
	.align		4
        /*001c*/ 	.word	0xfffffffd
	.align		4
        /*0020*/ 	.word	0x00000000
	.align		4
        /*0024*/ 	.word	0xfffffffc


//--------------------- .nv.constant4             --------------------------
	.section	.nv.constant4,"a",@progbits
	.align	8
	.align		8
.nv.constant4:
        /*0000*/ 	.dword	__assertfail
	.align		8
        /*0008*/ 	.dword	__unnamed_1
	.align		8
        /*0010*/ 	.dword	__unnamed_2
	.align		8
        /*0018*/ 	.dword	_ZN39_INTERNAL_2844557e_4_k_cu_808396ea_37254cuda3std3__45__cpo5beginE
	.align		8
        /*0020*/ 	.dword	_ZN39_INTERNAL_2844557e_4_k_cu_808396ea_37254cuda3std3__45__cpo3endE
	.align		8
        /*0028*/ 	.dword	_ZN39_INTERNAL_2844557e_4_k_cu_808396ea_37254cuda3std3__45__cpo6cbeginE
	.align		8
        /*0030*/ 	.dword	_ZN39_INTERNAL_2844557e_4_k_cu_808396ea_37254cuda3std3__45__cpo4cendE
	.align		8
        /*0038*/ 	.dword	_ZN39_INTERNAL_2844557e_4_k_cu_808396ea_37254cuda3std3__441_GLOBAL__N__2844557e_4_k_cu_808396ea_37256ignoreE
	.align		8
        /*0040*/ 	.dword	_ZN39_INTERNAL_2844557e_4_k_cu_808396ea_37254cuda3std3__419piecewise_constructE
	.align		8
        /*0048*/ 	.dword	_ZN39_INTERNAL_2844557e_4_k_cu_808396ea_37254cuda3std3__48in_placeE
	.align		8
        /*0050*/ 	.dword	_ZN39_INTERNAL_2844557e_4_k_cu_808396ea_37254cuda3std6ranges3__45__cpo4swapE
	.align		8
        /*0058*/ 	.dword	_ZN39_INTERNAL_2844557e_4_k_cu_808396ea_37254cuda3std6ranges3__45__cpo9iter_moveE
	.align		8
        /*0060*/ 	.dword	_ZN39_INTERNAL_2844557e_4_k_cu_808396ea_37254cute7productE
	.align		8
        /*0068*/ 	.dword	_ZN39_INTERNAL_2844557e_4_k_cu_808396ea_37254cute1_E
	.align		8
        /*0070*/ 	.dword	$str$22
	.align		8
        /*0078*/ 	.dword	$str$23
	.align		8
        /*0080*/ 	.dword	$str$26
	.align		8
        /*0088*/ 	.dword	$str$27


//--------------------- .text._ZN7cutlass13device_kernelINS_4gemm6kernel13GemmUniversalIN4cute5tupleIJiiiiEEENS1_10collective13CollectiveMmaINS1_34MainloopSm90TmaGmmaWarpSpecializedILi4ENS5_IJNS4_1CILi2EEENSA_ILi1EEESC_EEENS1_35KernelTmaWarpSpecializedCooperativeEEENS5_IJNSA_ILi256EEENSA_ILi128EEENSA_ILi64EEEEEENS_10bfloat16_tENS5_IJlSC_lEEESK_SL_NS4_8TiledMMAINS4_8MMA_AtomIJNS4_4SM904GMMA28MMA_64x128x16_F32BF16BF16_SSILNSP_5MajorE0ELSR_0ELNSP_7ScaleInE1ELSS_1EEEEEENS4_6LayoutISD_NS5_IJSC_NSA_ILi0EEESW_EEEEENS5_IJNS4_10UnderscoreESZ_SZ_EEEEENS4_13SM90_TMA_LOADENS4_14ComposedLayoutINS4_7SwizzleILi3ELi4ELi3EEENS4_18smem_ptr_flag_bitsILi16EEENSV_INS5_IJNSA_ILi8EEESI_EEENS5_IJSI_SC_EEEEEEEvNS4_8identityENS4_23SM90_TMA_LOAD_MULTICASTES1C_vS1D_EENS_8epilogue10collective18CollectiveEpilogueINS1G_22Sm90TmaWarpSpecializedILi4ELi2ELi16ELb1ELb0EEEJSJ_NS5_IJSH_NSA_ILi32EEEEEESK_SL_SK_SL_NS1G_6fusion15FusionCallbacksIS1K_NS1N_13LinCombEltActINS1G_6thread4GELUESK_fSK_fLNS_15FloatRoundStyleE2EEESJ_S1M_JEEES12_NS13_INS14_ILi2ELi4ELi3EEES17_NSV_INS5_IJS18_S1L_EEENS5_IJS1L_SC_EEEEEEENS4_17SM75_U32x4_LDSM_NENS4_14SM90_TMA_STOREES1Z_NS4_17SM90_U32x4_STSM_NENS4_9Copy_AtomIJS22_NS_6half_tEEEEvEEEvvEEEEvNT_6ParamsE --------------------------
	.section	.text._ZN7cutlass13device_kernelINS_4gemm6kernel13GemmUniversalIN4cute5tupleIJiiiiEEENS1_10collective13CollectiveMmaINS1_34MainloopSm90TmaGmmaWarpSpecializedILi4ENS5_IJNS4_1CILi2EEENSA_ILi1EEESC_EEENS1_35KernelTmaWarpSpecializedCooperativeEEENS5_IJNSA_ILi256EEENSA_ILi128EEENSA_ILi64EEEEEENS_10bfloat16_tENS5_IJlSC_lEEESK_SL_NS4_8TiledMMAINS4_8MMA_AtomIJNS4_4SM904GMMA28MMA_64x128x16_F32BF16BF16_SSILNSP_5MajorE0ELSR_0ELNSP_7ScaleInE1ELSS_1EEEEEENS4_6LayoutISD_NS5_IJSC_NSA_ILi0EEESW_EEEEENS5_IJNS4_10UnderscoreESZ_SZ_EEEEENS4_13SM90_TMA_LOADENS4_14ComposedLayoutINS4_7SwizzleILi3ELi4ELi3EEENS4_18smem_ptr_flag_bitsILi16EEENSV_INS5_IJNSA_ILi8EEESI_EEENS5_IJSI_SC_EEEEEEEvNS4_8identityENS4_23SM90_TMA_LOAD_MULTICASTES1C_vS1D_EENS_8epilogue10collective18CollectiveEpilogueINS1G_22Sm90TmaWarpSpecializedILi4ELi2ELi16ELb1ELb0EEEJSJ_NS5_IJSH_NSA_ILi32EEEEEESK_SL_SK_SL_NS1G_6fusion15FusionCallbacksIS1K_NS1N_13LinCombEltActINS1G_6thread4GELUESK_fSK_fLNS_15FloatRoundStyleE2EEESJ_S1M_JEEES12_NS13_INS14_ILi2ELi4ELi3EEES17_NSV_INS5_IJS18_S1L_EEENS5_IJS1L_SC_EEEEEEENS4_17SM75_U32x4_LDSM_NENS4_14SM90_TMA_STOREES1Z_NS4_17SM90_U32x4_STSM_NENS4_9Copy_AtomIJS22_NS_6half_tEEEEvEEEvvEEEEvNT_6ParamsE,"ax",@progbits
	.align	128
.text._ZN7cutlass13device_kernelINS_4gemm6kernel13GemmUniversalIN4cute5tupleIJiiiiEEENS1_10collective13CollectiveMmaINS1_34MainloopSm90TmaGmmaWarpSpecializedILi4ENS5_IJNS4_1CILi2EEENSA_ILi1EEESC_EEENS1_35KernelTmaWarpSpecializedCooperativeEEENS5_IJNSA_ILi256EEENSA_ILi128EEENSA_ILi64EEEEEENS_10bfloat16_tENS5_IJlSC_lEEESK_SL_NS4_8TiledMMAINS4_8MMA_AtomIJNS4_4SM904GMMA28MMA_64x128x16_F32BF16BF16_SSILNSP_5MajorE0ELSR_0ELNSP_7ScaleInE1ELSS_1EEEEEENS4_6LayoutISD_NS5_IJSC_NSA_ILi0EEESW_EEEEENS5_IJNS4_10UnderscoreESZ_SZ_EEEEENS4_13SM90_TMA_LOADENS4_14ComposedLayoutINS4_7SwizzleILi3ELi4ELi3EEENS4_18smem_ptr_flag_bitsILi16EEENSV_INS5_IJNSA_ILi8EEESI_EEENS5_IJSI_SC_EEEEEEEvNS4_8identityENS4_23SM90_TMA_LOAD_MULTICASTES1C_vS1D_EENS_8epilogue10collective18CollectiveEpilogueINS1G_22Sm90TmaWarpSpecializedILi4ELi2ELi16ELb1ELb0EEEJSJ_NS5_IJSH_NSA_ILi32EEEEEESK_SL_SK_SL_NS1G_6fusion15FusionCallbacksIS1K_NS1N_13LinCombEltActINS1G_6thread4GELUESK_fSK_fLNS_15FloatRoundStyleE2EEESJ_S1M_JEEES12_NS13_INS14_ILi2ELi4ELi3EEES17_NSV_INS5_IJS18_S1L_EEENS5_IJS1L_SC_EEEEEEENS4_17SM75_U32x4_LDSM_NENS4_14SM90_TMA_STOREES1Z_NS4_17SM90_U32x4_STSM_NENS4_9Copy_AtomIJS22_NS_6half_tEEEEvEEEvvEEEEvNT_6ParamsE:
        .type           _ZN7cutlass13device_kernelINS_4gemm6kernel13GemmUniversalIN4cute5tupleIJiiiiEEENS1_10collective13CollectiveMmaINS1_34MainloopSm90TmaGmmaWarpSpecializedILi4ENS5_IJNS4_1CILi2EEENSA_ILi1EEESC_EEENS1_35KernelTmaWarpSpecializedCooperativeEEENS5_IJNSA_ILi256EEENSA_ILi128EEENSA_ILi64EEEEEENS_10bfloat16_tENS5_IJlSC_lEEESK_SL_NS4_8TiledMMAINS4_8MMA_AtomIJNS4_4SM904GMMA28MMA_64x128x16_F32BF16BF16_SSILNSP_5MajorE0ELSR_0ELNSP_7ScaleInE1ELSS_1EEEEEENS4_6LayoutISD_NS5_IJSC_NSA_ILi0EEESW_EEEEENS5_IJNS4_10UnderscoreESZ_SZ_EEEEENS4_13SM90_TMA_LOADENS4_14ComposedLayoutINS4_7SwizzleILi3ELi4ELi3EEENS4_18smem_ptr_flag_bitsILi16EEENSV_INS5_IJNSA_ILi8EEESI_EEENS5_IJSI_SC_EEEEEEEvNS4_8identityENS4_23SM90_TMA_LOAD_MULTICASTES1C_vS1D_EENS_8epilogue10collective18CollectiveEpilogueINS1G_22Sm90TmaWarpSpecializedILi4ELi2ELi16ELb1ELb0EEEJSJ_NS5_IJSH_NSA_ILi32EEEEEESK_SL_SK_SL_NS1G_6fusion15FusionCallbacksIS1K_NS1N_13LinCombEltActINS1G_6thread4GELUESK_fSK_fLNS_15FloatRoundStyleE2EEESJ_S1M_JEEES12_NS13_INS14_ILi2ELi4ELi3EEES17_NSV_INS5_IJS18_S1L_EEENS5_IJS1L_SC_EEEEEEENS4_17SM75_U32x4_LDSM_NENS4_14SM90_TMA_STOREES1Z_NS4_17SM90_U32x4_STSM_NENS4_9Copy_AtomIJS22_NS_6half_tEEEEvEEEvvEEEEvNT_6ParamsE,@function
        .size           _ZN7cutlass13device_kernelINS_4gemm6kernel13GemmUniversalIN4cute5tupleIJiiiiEEENS1_10collective13CollectiveMmaINS1_34MainloopSm90TmaGmmaWarpSpecializedILi4ENS5_IJNS4_1CILi2EEENSA_ILi1EEESC_EEENS1_35KernelTmaWarpSpecializedCooperativeEEENS5_IJNSA_ILi256EEENSA_ILi128EEENSA_ILi64EEEEEENS_10bfloat16_tENS5_IJlSC_lEEESK_SL_NS4_8TiledMMAINS4_8MMA_AtomIJNS4_4SM904GMMA28MMA_64x128x16_F32BF16BF16_SSILNSP_5MajorE0ELSR_0ELNSP_7ScaleInE1ELSS_1EEEEEENS4_6LayoutISD_NS5_IJSC_NSA_ILi0EEESW_EEEEENS5_IJNS4_10UnderscoreESZ_SZ_EEEEENS4_13SM90_TMA_LOADENS4_14ComposedLayoutINS4_7SwizzleILi3ELi4ELi3EEENS4_18smem_ptr_flag_bitsILi16EEENSV_INS5_IJNSA_ILi8EEESI_EEENS5_IJSI_SC_EEEEEEEvNS4_8identityENS4_23SM90_TMA_LOAD_MULTICASTES1C_vS1D_EENS_8epilogue10collective18CollectiveEpilogueINS1G_22Sm90TmaWarpSpecializedILi4ELi2ELi16ELb1ELb0EEEJSJ_NS5_IJSH_NSA_ILi32EEEEEESK_SL_SK_SL_NS1G_6fusion15FusionCallbacksIS1K_NS1N_13LinCombEltActINS1G_6thread4GELUESK_fSK_fLNS_15FloatRoundStyleE2EEESJ_S1M_JEEES12_NS13_INS14_ILi2ELi4ELi3EEES17_NSV_INS5_IJS18_S1L_EEENS5_IJS1L_SC_EEEEEEENS4_17SM75_U32x4_LDSM_NENS4_14SM90_TMA_STOREES1Z_NS4_17SM90_U32x4_STSM_NENS4_9Copy_AtomIJS22_NS_6half_tEEEEvEEEvvEEEEvNT_6ParamsE,(.L_x_266 - _ZN7cutlass13device_kernelINS_4gemm6kernel13GemmUniversalIN4cute5tupleIJiiiiEEENS1_10collective13CollectiveMmaINS1_34MainloopSm90TmaGmmaWarpSpecializedILi4ENS5_IJNS4_1CILi2EEENSA_ILi1EEESC_EEENS1_35KernelTmaWarpSpecializedCooperativeEEENS5_IJNSA_ILi256EEENSA_ILi128EEENSA_ILi64EEEEEENS_10bfloat16_tENS5_IJlSC_lEEESK_SL_NS4_8TiledMMAINS4_8MMA_AtomIJNS4_4SM904GMMA28MMA_64x128x16_F32BF16BF16_SSILNSP_5MajorE0ELSR_0ELNSP_7ScaleInE1ELSS_1EEEEEENS4_6LayoutISD_NS5_IJSC_NSA_ILi0EEESW_EEEEENS5_IJNS4_10UnderscoreESZ_SZ_EEEEENS4_13SM90_TMA_LOADENS4_14ComposedLayoutINS4_7SwizzleILi3ELi4ELi3EEENS4_18smem_ptr_flag_bitsILi16EEENSV_INS5_IJNSA_ILi8EEESI_EEENS5_IJSI_SC_EEEEEEEvNS4_8identityENS4_23SM90_TMA_LOAD_MULTICASTES1C_vS1D_EENS_8epilogue10collective18CollectiveEpilogueINS1G_22Sm90TmaWarpSpecializedILi4ELi2ELi16ELb1ELb0EEEJSJ_NS5_IJSH_NSA_ILi32EEEEEESK_SL_SK_SL_NS1G_6fusion15FusionCallbacksIS1K_NS1N_13LinCombEltActINS1G_6thread4GELUESK_fSK_fLNS_15FloatRoundStyleE2EEESJ_S1M_JEEES12_NS13_INS14_ILi2ELi4ELi3EEES17_NSV_INS5_IJS18_S1L_EEENS5_IJS1L_SC_EEEEEEENS4_17SM75_U32x4_LDSM_NENS4_14SM90_TMA_STOREES1Z_NS4_17SM90_U32x4_STSM_NENS4_9Copy_AtomIJS22_NS_6half_tEEEEvEEEvvEEEEvNT_6ParamsE)
        .other          _ZN7cutlass13device_kernelINS_4gemm6kernel13GemmUniversalIN4cute5tupleIJiiiiEEENS1_10collective13CollectiveMmaINS1_34MainloopSm90TmaGmmaWarpSpecializedILi4ENS5_IJNS4_1CILi2EEENSA_ILi1EEESC_EEENS1_35KernelTmaWarpSpecializedCooperativeEEENS5_IJNSA_ILi256EEENSA_ILi128EEENSA_ILi64EEEEEENS_10bfloat16_tENS5_IJlSC_lEEESK_SL_NS4_8TiledMMAINS4_8MMA_AtomIJNS4_4SM904GMMA28MMA_64x128x16_F32BF16BF16_SSILNSP_5MajorE0ELSR_0ELNSP_7ScaleInE1ELSS_1EEEEEENS4_6LayoutISD_NS5_IJSC_NSA_ILi0EEESW_EEEEENS5_IJNS4_10UnderscoreESZ_SZ_EEEEENS4_13SM90_TMA_LOADENS4_14ComposedLayoutINS4_7SwizzleILi3ELi4ELi3EEENS4_18smem_ptr_flag_bitsILi16EEENSV_INS5_IJNSA_ILi8EEESI_EEENS5_IJSI_SC_EEEEEEEvNS4_8identityENS4_23SM90_TMA_LOAD_MULTICASTES1C_vS1D_EENS_8epilogue10collective18CollectiveEpilogueINS1G_22Sm90TmaWarpSpecializedILi4ELi2ELi16ELb1ELb0EEEJSJ_NS5_IJSH_NSA_ILi32EEEEEESK_SL_SK_SL_NS1G_6fusion15FusionCallbacksIS1K_NS1N_13LinCombEltActINS1G_6thread4GELUESK_fSK_fLNS_15FloatRoundStyleE2EEESJ_S1M_JEEES12_NS13_INS14_ILi2ELi4ELi3EEES17_NSV_INS5_IJS18_S1L_EEENS5_IJS1L_SC_EEEEEEENS4_17SM75_U32x4_LDSM_NENS4_14SM90_TMA_STOREES1Z_NS4_17SM90_U32x4_STSM_NENS4_9Copy_AtomIJS22_NS_6half_tEEEEvEEEvvEEEEvNT_6ParamsE,@"STO_CUDA_ENTRY STV_DEFAULT"
_ZN7cutlass13device_kernelINS_4gemm6kernel13GemmUniversalIN4cute5tupleIJiiiiEEENS1_10collective13CollectiveMmaINS1_34MainloopSm90TmaGmmaWarpSpecializedILi4ENS5_IJNS4_1CILi2EEENSA_ILi1EEESC_EEENS1_35KernelTmaWarpSpecializedCooperativeEEENS5_IJNSA_ILi256EEENSA_ILi128EEENSA_ILi64EEEEEENS_10bfloat16_tENS5_IJlSC_lEEESK_SL_NS4_8TiledMMAINS4_8MMA_AtomIJNS4_4SM904GMMA28MMA_64x128x16_F32BF16BF16_SSILNSP_5MajorE0ELSR_0ELNSP_7ScaleInE1ELSS_1EEEEEENS4_6LayoutISD_NS5_IJSC_NSA_ILi0EEESW_EEEEENS5_IJNS4_10UnderscoreESZ_SZ_EEEEENS4_13SM90_TMA_LOADENS4_14ComposedLayoutINS4_7SwizzleILi3ELi4ELi3EEENS4_18smem_ptr_flag_bitsILi16EEENSV_INS5_IJNSA_ILi8EEESI_EEENS5_IJSI_SC_EEEEEEEvNS4_8identityENS4_23SM90_TMA_LOAD_MULTICASTES1C_vS1D_EENS_8epilogue10collective18CollectiveEpilogueINS1G_22Sm90TmaWarpSpecializedILi4ELi2ELi16ELb1ELb0EEEJSJ_NS5_IJSH_NSA_ILi32EEEEEESK_SL_SK_SL_NS1G_6fusion15FusionCallbacksIS1K_NS1N_13LinCombEltActINS1G_6thread4GELUESK_fSK_fLNS_15FloatRoundStyleE2EEESJ_S1M_JEEES12_NS13_INS14_ILi2ELi4ELi3EEES17_NSV_INS5_IJS18_S1L_EEENS5_IJS1L_SC_EEEEEEENS4_17SM75_U32x4_LDSM_NENS4_14SM90_TMA_STOREES1Z_NS4_17SM90_U32x4_STSM_NENS4_9Copy_AtomIJS22_NS_6half_tEEEEvEEEvvEEEEvNT_6ParamsE:
[----:B------:R-:W1:Y:S01]  /*0000*/  LDC R1, c[0x0][0x28] ;  /* 0x00000a00ff017b82 */ /* 0x000e620000000800 */
[----:B------:R-:W2:Y:S07]  /*0010*/  S2R R18, SR_TID.X ;  /* 0x0000000000127919 */ /* 0x000eae0000002100 */
[----:B------:R-:W3:Y:S01]  /*0020*/  LDC.64 R4, c[0x0][0x588] ;  /* 0x00016200ff047b82 */ /* 0x000ee20000000a00 */
[----:B------:R-:W-:Y:S01]  /*0030*/  ELECT P0, URZ, PT ;  /* 0x00000000003f782f */ /* 0x000fe20003800000 */
[----:B------:R-:W-:Y:S01]  /*0040*/  BSSY B0, `(.L_x_0) ;  /* 0x0000016000007945 */ /* 0x000fe20003800000 */
[----:B--2---:R-:W-:-:S02]  /*0050*/  SHF.R.U32.HI R8, RZ, 0x5, R18 ;  /* 0x00000005ff087819 */ /* 0x004fc40000011612 */
[----:B------:R-:W-:-:S03]  /*0060*/  SHF.R.U32.HI R2, RZ, 0x7, R18 ;  /* 0x00000007ff027819 */ /* 0x000fc60000011612 */
[----:B------:R-:W2:Y:S04]  /*0070*/  SHFL.IDX PT, R0, R8, RZ, 0x1f ;  /* 0x00001fff08007589 */ /* 0x000ea800000e0000 */
[----:B------:R4:W1:Y:S01]  /*0080*/  SHFL.IDX PT, R7, R2, RZ, 0x1f ;  /* 0x00001fff02077589 */ /* 0x00086200000e0000 */
[----:B--2---:R-:W-:Y:S02]  /*0090*/  ISETP.NE.OR P0, PT, R0, RZ, !P0 ;  /* 0x000000ff0000720c */ /* 0x004fe40004705670 */
[----:B------:R-:W-:-:S11]  /*00a0*/  SHF.R.S32.HI R3, RZ, 0x1f, R0 ;  /* 0x0000001fff037819 */ /* 0x000fd60000011400 */
[----:B-1-34-:R-:W-:Y:S05]  /*00b0*/  @P0 BRA `(.L_x_1) ;  /* 0x0000000000380947 */ /* 0x01afea0003800000 */
[----:B------:R-:W-:Y:S02]  /*00c0*/  ULDC.64 UR4, c[0x0][0x198] ;  /* 0x0000660000047ab9 */ /* 0x000fe40000000a00 */
[----:B------:R-:W-:Y:S02]  /*00d0*/  UIADD3 UR6, UP0, UR4, 0xf0, URZ ;  /* 0x000000f004067890 */ /* 0x000fe4000ff1e03f */
[----:B------:R-:W-:Y:S02]  /*00e0*/  UIADD3 UR8, UP1, UR4, 0x1f0, URZ ;  /* 0x000001f004087890 */ /* 0x000fe4000ff3e03f */
[----:B------:R-:W-:Y:S02]  /*00f0*/  UIADD3 UR10, UP2, UR4, 0x3f0, URZ ;  /* 0x000003f0040a7890 */ /* 0x000fe4000ff5e03f */
[----:B------:R-:W-:Y:S02]  /*0100*/  UIADD3 UR4, UP3, UR4, 0x4f0, URZ ;  /* 0x000004f004047890 */ /* 0x000fe4000ff7e03f */
[----:B------:R-:W-:-:S02]  /*0110*/  UIADD3.X UR7, URZ, UR5, URZ, UP0, !UPT ;  /* 0x000000053f077290 */ /* 0x000fc400087fe43f */
[----:B------:R-:W-:Y:S02]  /*0120*/  UIADD3.X UR9, URZ, UR5, URZ, UP1, !UPT ;  /* 0x000000053f097290 */ /* 0x000fe40008ffe43f */
[----:B------:R-:W-:Y:S02]  /*0130*/  UIADD3.X UR11, URZ, UR5, URZ, UP2, !UPT ;  /* 0x000000053f0b7290 */ /* 0x000fe400097fe43f */
[----:B------:R-:W-:-:S03]  /*0140*/  UIADD3.X UR5, URZ, UR5, URZ, UP3, !UPT ;  /* 0x000000053f057290 */ /* 0x000fc60009ffe43f */
[----:B------:R1:W-:Y:S02]  /*0150*/  UTMACCTL.PF [UR6] ;  /* 0x00000000060079b9 */ /* 0x0003e40008040000 */
[----:B------:R1:W-:Y:S02]  /*0160*/  UTMACCTL.PF [UR8] ;  /* 0x00000000080079b9 */ /* 0x0003e40008040000 */
[----:B------:R1:W-:Y:S02]  /*0170*/  UTMACCTL.PF [UR10] ;  /* 0x000000000a0079b9 */ /* 0x0003e40008040000 */
[----:B------:R1:W-:Y:S02]  /*0180*/  UTMACCTL.PF [UR4] ;  /* 0x00000000040079b9 */ /* 0x0003e40008040000 */
[----:B-1----:R-:W-:Y:S01]  /*0190*/  NOP ;  /* 0x0000000000007918 */ /* 0x002fe20000000000 */
.L_x_1:
[----:B------:R-:W-:Y:S05]  /*01a0*/  BSYNC B0 ;  /* 0x0000000000007941 */ /* 0x000fea0003800000 */
.L_x_0:
[----:B------:R-:W-:Y:S01]  /*01b0*/  ULDC.64 UR4, c[0x0][0x590] ;  /* 0x0001640000047ab9 */ /* 0x000fe20000000a00 */
[----:B------:R-:W-:Y:S01]  /*01c0*/  LEA.HI R3, R3, R0, RZ, 0x2 ;  /* 0x0000000003037211 */ /* 0x000fe200078f10ff */
[----:B------:R-:W-:Y:S01]  /*01d0*/  ULDC.64 UR42, c[0x0][0x208] ;  /* 0x00008200002a7ab9 */ /* 0x000fe20000000a00 */
[----:B------:R-:W-:Y:S01]  /*01e0*/  ISETP.NE.U32.AND P2, PT, RZ, UR4, PT ;  /* 0x00000004ff007c0c */ /* 0x000fe2000bf45070 */
[----:B------:R-:W-:Y:S01]  /*01f0*/  IMAD.MOV.U32 R2, RZ, RZ, R4 ;  /* 0x000000ffff027224 */ /* 0x000fe200078e0004 */
[----:B------:R-:W-:Y:S02]  /*0200*/  LOP3.LUT R3, R3, 0xfffffffc, RZ, 0xc0, !PT ;  /* 0xfffffffc03037812 */ /* 0x000fe400078ec0ff */
[----:B------:R-:W-:Y:S02]  /*0210*/  ISETP.NE.AND.EX P3, PT, RZ, UR5, PT, P2 ;  /* 0x00000005ff007c0c */ /* 0x000fe4000bf65320 */
[----:B------:R-:W-:Y:S01]  /*0220*/  PRMT R6, RZ, 0x7610, R6 ;  /* 0x00007610ff067816 */ /* 0x000fe20000000006 */
[----:B------:R-:W-:Y:S01]  /*0230*/  IMAD.IADD R0, R0, 0x1, -R3 ;  /* 0x0000000100007824 */ /* 0x000fe200078e0a03 */
[----:B------:R-:W-:-:S09]  /*0240*/  MOV R3, R5 ;  /* 0x0000000500037202 */ /* 0x000fd20000000f00 */
[----:B------:R-:W-:Y:S05]  /*0250*/  @P3 BRA `(.L_x_2) ;  /* 0x0000000000303947 */ /* 0x000fea0003800000 */
[----:B------:R-:W-:Y:S02]  /*0260*/  ULDC.64 UR6, c[0x0][0x588] ;  /* 0x0001620000067ab9 */ /* 0x000fe40000000a00 */
[----:B------:R-:W-:-:S04]  /*0270*/  ISETP.NE.U32.AND P0, PT, RZ, UR6, PT ;  /* 0x00000006ff007c0c */ /* 0x000fc8000bf05070 */
[----:B------:R-:W-:-:S13]  /*0280*/  ISETP.NE.AND.EX P0, PT, RZ, UR7, PT, P0 ;  /* 0x00000007ff007c0c */ /* 0x000fda000bf05300 */
[----:B------:R-:W-:Y:S05]  /*0290*/  @!P0 BRA `(.L_x_3) ;  /* 0x0000000000108947 */ /* 0x000fea0003800000 */
[----:B------:R-:W2:Y:S02]  /*02a0*/  LDG.E R6, desc[UR42][R2.64] ;  /* 0x0000002a02067981 */ /* 0x000ea4000c1e1900 */
[----:B--2---:R-:W-:Y:S01]  /*02b0*/  FSETP.NEU.AND P1, PT, R6, RZ, PT ;  /* 0x000000ff0600720b */ /* 0x004fe20003f2d000 */
[----:B------:R-:W-:Y:S01]  /*02c0*/  IMAD.MOV.U32 R6, RZ, RZ, 0x1 ;  /* 0x00000001ff067424 */ /* 0x000fe200078e00ff */
[----:B------:R-:W-:Y:S11]  /*02d0*/  BRA `(.L_x_2) ;  /* 0x0000000000107947 */ /* 0x000ff60003800000 */
.L_x_3:
[----:B------:R-:W-:Y:S01]  /*02e0*/  ULDC UR6, c[0x0][0x580] ;  /* 0x0001600000067ab9 */ /* 0x000fe20000000800 */
[----:B------:R-:W-:Y:S01]  /*02f0*/  IMAD.MOV.U32 R6, RZ, RZ, 0x1 ;  /* 0x00000001ff067424 */ /* 0x000fe200078e00ff */
[----:B------:R-:W-:Y:S02]  /*0300*/  FSETP.NEU.AND P1, PT, RZ, UR6, PT ;  /* 0x00000006ff007c0b */ /* 0x000fe4000bf2d000 */
[----:B------:R-:W-:-:S11]  /*0310*/  CS2R R2, SRZ ;  /* 0x0000000000027805 */ /* 0x000fd6000001ff00 */
.L_x_2:
[----:B------:R-:W-:Y:S02]  /*0320*/  ISETP.NE.U32.AND P4, PT, R2, RZ, PT ;  /* 0x000000ff0200720c */ /* 0x000fe40003f85070 */
[----:B------:R-:W-:Y:S02]  /*0330*/  ISETP.NE.AND.EX P5, PT, RZ, UR5, PT, P2 ;  /* 0x00000005ff007c0c */ /* 0x000fe4000bfa5320 */
[----:B------:R-:W-:Y:S02]  /*0340*/  ISETP.NE.AND.EX P2, PT, R3, RZ, PT, P4 ;  /* 0x000000ff0300720c */ /* 0x000fe40003f45340 */
[----:B------:R-:W-:-:S11]  /*0350*/  PLOP3.LUT P0, PT, PT, PT, PT, 0x8, 0x0 ;  /* 0x000000000000781c */ /* 0x000fd60003f0e170 */
[----:B------:R-:W-:Y:S05]  /*0360*/  @P2 BRA P5, `(.L_x_4) ;  /* 0x0000000000342947 */ /* 0x000fea0002800000 */
[----:B------:R-:W-:-:S04]  /*0370*/  ISETP.NE.U32.AND P0, PT, RZ, UR4, PT ;  /* 0x00000004ff007c0c */ /* 0x000fc8000bf05070 */
[----:B------:R-:W-:-:S13]  /*0380*/  ISETP.NE.AND.EX P0, PT, RZ, UR5, PT, P0 ;  /* 0x00000005ff007c0c */ /* 0x000fda000bf05300 */
[----:B------:R-:W-:Y:S05]  /*0390*/  @!P0 BRA `(.L_x_5) ;  /* 0x0000000000248947 */ /* 0x000fea0003800000 */
[----:B------:R-:W-:Y:S02]  /*03a0*/  PRMT R6, R6, 0x9910, RZ ;  /* 0x0000991006067816 */ /* 0x000fe400000000ff */
[----:B------:R-:W-:Y:S02]  /*03b0*/  ISETP.NE.U32.AND P0, PT, R2, RZ, PT ;  /* 0x000000ff0200720c */ /* 0x000fe40003f05070 */
[----:B------:R-:W-:Y:S02]  /*03c0*/  ISETP.NE.AND P2, PT, R6, RZ, PT ;  /* 0x000000ff0600720c */ /* 0x000fe40003f45270 */
[----:B------:R-:W-:Y:S02]  /*03d0*/  ISETP.NE.AND.EX P0, PT, R3, RZ, PT, P0 ;  /* 0x000000ff0300720c */ /* 0x000fe40003f05300 */
[----:B------:R-:W-:-:S09]  /*03e0*/  SEL R2, RZ, 0xffffffff, P1 ;  /* 0xffffffffff027807 */ /* 0x000fd20000800000 */
[----:B------:R-:W-:-:S04]  /*03f0*/  @!P2 SEL R2, RZ, 0xffffffff, P0 ;  /* 0xffffffffff02a807 */ /* 0x000fc80000000000 */
[----:B------:R-:W-:-:S04]  /*0400*/  LOP3.LUT R2, R2, 0x1, RZ, 0xc0, !PT ;  /* 0x0000000102027812 */ /* 0x000fc800078ec0ff */
[----:B------:R-:W-:Y:S01]  /*0410*/  ISETP.EQ.U32.AND P0, PT, R2, 0x1, PT ;  /* 0x000000010200780c */ /* 0x000fe20003f02070 */
[----:B------:R-:W-:-:S12]  /*0420*/  BRA `(.L_x_4) ;  /* 0x0000000000047947 */ /* 0x000fd80003800000 */
.L_x_5:
[----:B------:R-:W-:-:S13]  /*0430*/  PLOP3.LUT P0, PT, P1, PT, PT, 0x8, 0x0 ;  /* 0x000000000000781c */ /* 0x000fda0000f0e170 */
.L_x_4:
[----:B------:R-:W1:Y:S02]  /*0440*/  SHFL.IDX PT, R2, R8, RZ, 0x1f ;  /* 0x00001fff08027589 */ /* 0x000e6400000e0000 */
[----:B-1----:R-:W-:-:S13]  /*0450*/  ISETP.NE.AND P1, PT, R2, RZ, PT ;  /* 0x000000ff0200720c */ /* 0x002fda0003f25270 */
[----:B------:R-:W-:Y:S05]  /*0460*/  @P1 BRA `(.L_x_6) ;  /* 0x0000000000581947 */ /* 0x000fea0003800000 */
[----:B------:R-:W1:Y:S01]  /*0470*/  S2UR UR8, SR_CgaCtaId ;  /* 0x00000000000879c3 */ /* 0x000e620000008800 */
[----:B------:R-:W-:Y:S01]  /*0480*/  UMOV UR4, 0x400 ;  /* 0x0000040000047882 */ /* 0x000fe20000000000 */
[----:B------:R-:W-:Y:S01]  /*0490*/  UMOV UR5, 0x1 ;  /* 0x0000000100057882 */ /* 0x000fe20000000000 */
[----:B------:R-:W-:Y:S01]  /*04a0*/  UMOV UR6, 0x4 ;  /* 0x0000000400067882 */ /* 0x000fe20000000000 */
[----:B------:R-:W-:Y:S01]  /*04b0*/  ELECT P1, URZ, PT ;  /* 0x00000000003f782f */ /* 0x000fe20003820000 */
[----:B------:R-:W-:-:S04]  /*04c0*/  UIADD3 UR6, -UR6, 0x100000, URZ ;  /* 0x0010000006067890 */ /* 0x000fc8000fffe13f */
[----:B------:R-:W-:Y:S02]  /*04d0*/  USHF.L.U32 UR7, UR6, 0xb, URZ ;  /* 0x0000000b06077899 */ /* 0x000fe4000800063f */
[----:B------:R-:W-:Y:S02]  /*04e0*/  USHF.L.U32 UR6, UR6, 0x1, URZ ;  /* 0x0000000106067899 */ /* 0x000fe4000800063f */
[----:B-1----:R-:W-:Y:S02]  /*04f0*/  ULEA UR8, UR8, UR4, 0x18 ;  /* 0x0000000408087291 */ /* 0x002fe4000f8ec03f */
[----:B------:R-:W-:-:S04]  /*0500*/  UIADD3 UR4, -UR5, 0x100000, URZ ;  /* 0x0010000005047890 */ /* 0x000fc8000fffe13f */
[----:B------:R-:W-:Y:S02]  /*0510*/  USHF.L.U32 UR5, UR4, 0xb, URZ ;  /* 0x0000000b04057899 */ /* 0x000fe4000800063f */
[----:B------:R-:W-:Y:S01]  /*0520*/  USHF.L.U32 UR4, UR4, 0x1, URZ ;  /* 0x0000000104047899 */ /* 0x000fe2000800063f */
[----:B------:R-:W1:Y:S11]  /*0530*/  FENCE.VIEW.ASYNC.S ;  /* 0x00000000000073c6 */ /* 0x000e760000000000 */
[----:B-1----:R1:W2:Y:S01]  /*0540*/  SYNCS.EXCH.64 URZ, [UR8], UR4 ;  /* 0x00000004083f75b2 */ /* 0x0022a20008000100 */
[----:B------:R1:W3:Y:S01]  /*0550*/  SYNCS.EXCH.64 URZ, [UR8+0x20], UR6 ;  /* 0x00002006083f75b2 */ /* 0x0002e20008000100 */
[----:B------:R1:W4:Y:S01]  /*0560*/  SYNCS.EXCH.64 URZ, [UR8+0x8], UR4 ;  /* 0x00000804083f75b2 */ /* 0x0003220008000100 */
[----:B------:R1:W1:Y:S01]  /*0570*/  SYNCS.EXCH.64 URZ, [UR8+0x28], UR6 ;  /* 0x00002806083f75b2 */ /* 0x0002620008000100 */
[----:B------:R1:W1:Y:S01]  /*0580*/  SYNCS.EXCH.64 URZ, [UR8+0x10], UR4 ;  /* 0x00001004083f75b2 */ /* 0x0002620008000100 */
[----:B------:R1:W1:Y:S01]  /*0590*/  SYNCS.EXCH.64 URZ, [UR8+0x30], UR6 ;  /* 0x00003006083f75b2 */ /* 0x0002620008000100 */
[----:B------:R1:W1:Y:S01]  /*05a0*/  SYNCS.EXCH.64 URZ, [UR8+0x18], UR4 ;  /* 0x00001804083f75b2 */ /* 0x0002620008000100 */
[----:B------:R1:W1:Y:S01]  /*05b0*/  SYNCS.EXCH.64 URZ, [UR8+0x38], UR6 ;  /* 0x00003806083f75b2 */ /* 0x0002620008000100 */
[----:B------:R-:W-:Y:S01]  /*05c0*/  NOP ;  /* 0x0000000000007918 */ /* 0x000fe20000000000 */
.L_x_6:
[----:B------:R-:W5:Y:S01]  /*05d0*/  SHFL.IDX PT, R3, R8, RZ, 0x1f ;  /* 0x00001fff08037589 */ /* 0x000f6200000e0000 */
[----:B------:R-:W1:Y:S01]  /*05e0*/  S2UR UR9, SR_CTAID.X ;  /* 0x00000000000979c3 */ /* 0x000e620000002500 */
[----:B------:R-:W-:Y:S01]  /*05f0*/  NOP ;  /* 0x0000000000007918 */ /* 0x000fe20000000000 */
[----:B-----5:R-:W-:Y:S02]  /*0600*/  ISETP.NE.AND P1, PT, R3, RZ, PT ;  /* 0x000000ff0300720c */ /* 0x020fe40003f25270 */
[----:B------:R-:W-:-:S04]  /*0610*/  SHF.R.S32.HI R3, RZ, 0x1f, R18 ;  /* 0x0000001fff037819 */ /* 0x000fc80000011412 */
[----:B------:R-:W-:-:S07]  /*0620*/  LEA.HI R3, R3, R18, RZ, 0x7 ;  /* 0x0000001203037211 */ /* 0x000fce00078f38ff */
[----:B-1----:R-:W-:Y:S05]  /*0630*/  @P1 BRA `(.L_x_7) ;  /* 0x0000000000581947 */ /* 0x002fea0003800000 */
[----:B------:R-:W1:Y:S01]  /*0640*/  S2UR UR5, SR_CgaCtaId ;  /* 0x00000000000579c3 */ /* 0x000e620000008800 */
[----:B------:R-:W-:Y:S01]  /*0650*/  UMOV UR4, 0x400 ;  /* 0x0000040000047882 */ /* 0x000fe20000000000 */
[----:B------:R-:W-:Y:S01]  /*0660*/  UMOV UR6, 0x20 ;  /* 0x0000002000067882 */ /* 0x000fe20000000000 */
[----:B------:R-:W-:Y:S01]  /*0670*/  UMOV UR7, 0x100 ;  /* 0x0000010000077882 */ /* 0x000fe20000000000 */
[----:B------:R-:W-:Y:S01]  /*0680*/  ELECT P1, URZ, PT ;  /* 0x00000000003f782f */ /* 0x000fe20003820000 */
[----:B-1----:R-:W-:Y:S02]  /*0690*/  ULEA UR8, UR5, UR4, 0x18 ;  /* 0x0000000405087291 */ /* 0x002fe4000f8ec03f */
[----:B------:R-:W-:-:S04]  /*06a0*/  UIADD3 UR4, -UR6, 0x100000, URZ ;  /* 0x0010000006047890 */ /* 0x000fc8000fffe13f */
[----:B------:R-:W-:Y:S02]  /*06b0*/  USHF.L.U32 UR5, UR4, 0xb, URZ ;  /* 0x0000000b04057899 */ /* 0x000fe4000800063f */
[----:B------:R-:W-:Y:S02]  /*06c0*/  USHF.L.U32 UR4, UR4, 0x1, URZ ;  /* 0x0000000104047899 */ /* 0x000fe4000800063f */
[----:B------:R-:W-:-:S04]  /*06d0*/  UIADD3 UR6, -UR7, 0x100000, URZ ;  /* 0x0010000007067890 */ /* 0x000fc8000fffe13f */
[----:B------:R-:W-:Y:S02]  /*06e0*/  USHF.L.U32 UR7, UR6, 0xb, URZ ;  /* 0x0000000b06077899 */ /* 0x000fe4000800063f */
[----:B------:R-:W-:Y:S01]  /*06f0*/  USHF.L.U32 UR6, UR6, 0x1, URZ ;  /* 0x0000000106067899 */ /* 0x000fe2000800063f */
[----:B------:R-:W1:Y:S03]  /*0700*/  FENCE.VIEW.ASYNC.S ;  /* 0x00000000000073c6 */ /* 0x000e660000000000 */
[----:B-1----:R1:W1:Y:S08]  /*0710*/  SYNCS.EXCH.64 URZ, [UR8+0x40], UR4 ;  /* 0x00004004083f75b2 */ /* 0x0022700008000100 */
[----:B------:R1:W1:Y:S01]  /*0720*/  SYNCS.EXCH.64 URZ, [UR8+0x60], UR6 ;  /* 0x00006006083f75b2 */ /* 0x0002620008000100 */
[----:B------:R1:W1:Y:S01]  /*0730*/  SYNCS.EXCH.64 URZ, [UR8+0x48], UR4 ;  /* 0x00004804083f75b2 */ /* 0x0002620008000100 */
[----:B------:R1:W1:Y:S01]  /*0740*/  SYNCS.EXCH.64 URZ, [UR8+0x68], UR6 ;  /* 0x00006806083f75b2 */ /* 0x0002620008000100 */
[----:B------:R1:W1:Y:S01]  /*0750*/  SYNCS.EXCH.64 URZ, [UR8+0x50], UR4 ;  /* 0x00005004083f75b2 */ /* 0x0002620008000100 */
[----:B------:R1:W1:Y:S01]  /*0760*/  SYNCS.EXCH.64 URZ, [UR8+0x70], UR6 ;  /* 0x00007006083f75b2 */ /* 0x0002620008000100 */
[----:B------:R1:W1:Y:S01]  /*0770*/  SYNCS.EXCH.64 URZ, [UR8+0x58], UR4 ;  /* 0x00005804083f75b2 */ /* 0x0002620008000100 */
[----:B------:R1:W1:Y:S01]  /*0780*/  SYNCS.EXCH.64 URZ, [UR8+0x78], UR6 ;  /* 0x00007806083f75b2 */ /* 0x0002620008000100 */
[----:B------:R-:W-:Y:S01]  /*0790*/  NOP ;  /* 0x0000000000007918 */ /* 0x000fe20000000000 */
.L_x_7:
[----:B------:R-:W-:Y:S01]  /*07a0*/  LOP3.LUT R3, R3, 0xffffff80, RZ, 0xc0, !PT ;  /* 0xffffff8003037812 */ /* 0x000fe200078ec0ff */
[----:B------:R-:W5:Y:S01]  /*07b0*/  S2R R6, SR_CTAID.Y ;  /* 0x0000000000067919 */ /* 0x000f620000002600 */
[----:B------:R-:W-:Y:S01]  /*07c0*/  SHF.R.S32.HI R11, RZ, 0x1f, R2 ;  /* 0x0000001fff0b7819 */ /* 0x000fe20000011402 */
[----:B-1----:R-:W-:Y:S01]  /*07d0*/  ULDC UR4, c[0x0][0x150] ;  /* 0x0000540000047ab9 */ /* 0x002fe20000000800 */
[----:B------:R-:W-:Y:S01]  /*07e0*/  IADD3 R10, -R3, R18, RZ ;  /* 0x00000012030a7210 */ /* 0x000fe20007ffe1ff */
[----:B------:R1:W2:Y:S01]  /*07f0*/  SHFL.IDX PT, R12, R8, RZ, 0x1f ;  /* 0x00001fff080c7589 */ /* 0x0002a200000e0000 */
[----:B------:R-:W-:Y:S01]  /*0800*/  I2FP.F32.U32 R13, UR9 ;  /* 0x00000009000d7c45 */ /* 0x000fe20008201000 */
[----:B------:R-:W3:Y:S01]  /*0810*/  LDC R14, c[0x0][0x144] ;  /* 0x00005100ff0e7b82 */ /* 0x000ee20000000800 */
[----:B------:R-:W-:Y:S02]  /*0820*/  SHF.R.S32.HI R3, RZ, 0x1f, R10 ;  /* 0x0000001fff037819 */ /* 0x000fe4000001140a */
[----:B------:R-:W-:-:S02]  /*0830*/  ELECT P1, URZ, PT ;  /* 0x00000000003f782f */ /* 0x000fc40003820000 */
[----:B------:R-:W-:Y:S01]  /*0840*/  LEA.HI R11, R11, R2, RZ, 0x2 ;  /* 0x000000020b0b7211 */ /* 0x000fe200078f10ff */
[----:B------:R-:W-:Y:S01]  /*0850*/  FMUL R13, R13, UR4 ;  /* 0x000000040d0d7c20 */ /* 0x000fe20008400000 */
[----:B------:R-:W-:Y:S01]  /*0860*/  LEA.HI R3, R3, R10, RZ, 0x3 ;  /* 0x0000000a03037211 */ /* 0x000fe200078f18ff */
[----:B------:R-:W-:Y:S01]  /*0870*/  ULDC UR4, c[0x0][0x154] ;  /* 0x0000550000047ab9 */ /* 0x000fe20000000800 */
[----:B------:R-:W-:Y:S01]  /*0880*/  LOP3.LUT R11, R11, 0x3ffffffc, RZ, 0xc0, !PT ;  /* 0x3ffffffc0b0b7812 */ /* 0x000fe200078ec0ff */
[----:B------:R-:W-:Y:S01]  /*0890*/  IMAD.MOV.U32 R152, RZ, RZ, 0x1 ;  /* 0x00000001ff987424 */ /* 0x000fe200078e00ff */
[--C-:B------:R-:W-:Y:S01]  /*08a0*/  SHF.R.S32.HI R9, RZ, 0x3, R3.reuse ;  /* 0x00000003ff097819 */ /* 0x100fe20000011403 */
[----:B------:R-:W4:Y:S01]  /*08b0*/  F2I.U32.TRUNC.NTZ R13, R13 ;  /* 0x0000000d000d7305 */ /* 0x000f22000020f000 */
[----:B-1----:R-:W-:Y:S01]  /*08c0*/  SHF.R.S32.HI R8, RZ, 0x1f, R3 ;  /* 0x0000001fff087819 */ /* 0x002fe20000011403 */
[----:B------:R-:W-:Y:S01]  /*08d0*/  IMAD.IADD R11, R2, 0x1, -R11 ;  /* 0x00000001020b7824 */ /* 0x000fe200078e0a0b */
[----:B------:R-:W-:Y:S01]  /*08e0*/  ISETP.NE.AND P4, PT, R0, RZ, PT ;  /* 0x000000ff0000720c */ /* 0x000fe20003f85270 */
[----:B------:R-:W-:Y:S01]  /*08f0*/  NOP ;  /* 0x0000000000007918 */ /* 0x000fe20000000000 */
[----:B------:R-:W-:-:S02]  /*0900*/  LEA.HI R8, R8, R9, RZ, 0x2 ;  /* 0x0000000908087211 */ /* 0x000fc400078f10ff */
[----:B------:R-:W-:Y:S02]  /*0910*/  ISETP.EQ.OR P2, PT, R0, 0x3, !P4 ;  /* 0x000000030000780c */ /* 0x000fe40006742670 */
[----:B------:R-:W-:Y:S02]  /*0920*/  LOP3.LUT R8, R8, 0xfffffffc, RZ, 0xc0, !PT ;  /* 0xfffffffc08087812 */ /* 0x000fe400078ec0ff */
[----:B------:R-:W-:Y:S02]  /*0930*/  ISETP.EQ.AND P2, PT, R7, RZ, P2 ;  /* 0x000000ff0700720c */ /* 0x000fe40001742270 */
[----:B--2---:R-:W-:Y:S01]  /*0940*/  ISETP.NE.OR P1, PT, R12, RZ, !P1 ;  /* 0x000000ff0c00720c */ /* 0x004fe20004f25670 */
[----:B------:R-:W-:Y:S01]  /*0950*/  IMAD.IADD R8, R9, 0x1, -R8 ;  /* 0x0000000109087824 */ /* 0x000fe200078e0a08 */
[----:B------:R-:W-:Y:S01]  /*0960*/  SEL R22, RZ, 0x1, !P2 ;  /* 0x00000001ff167807 */ /* 0x000fe20005000000 */
[----:B----4-:R-:W-:Y:S01]  /*0970*/  IMAD.MOV R15, RZ, RZ, -R13 ;  /* 0x000000ffff0f7224 */ /* 0x010fe200078e0a0d */
[----:B-----5:R-:W-:Y:S01]  /*0980*/  I2FP.F32.U32 R3, R6 ;  /* 0x0000000600037245 */ /* 0x020fe20000201000 */
[----:B------:R-:W1:Y:S01]  /*0990*/  LDC R9, c[0x0][0x148] ;  /* 0x00005200ff097b82 */ /* 0x000e620000000800 */
[----:B------:R-:W-:-:S03]  /*09a0*/  LEA R8, R11, R8, 0x2 ;  /* 0x000000080b087211 */ /* 0x000fc600078e10ff */
[----:B------:R-:W-:Y:S01]  /*09b0*/  FMUL R12, R3, UR4 ;  /* 0x00000004030c7c20 */ /* 0x000fe20008400000 */
[----:B------:R-:W-:Y:S01]  /*09c0*/  LEA.HI R2, R8, R8, RZ, 0x1 ;  /* 0x0000000808027211 */ /* 0x000fe200078f08ff */
[----:B---3--:R-:W-:Y:S01]  /*09d0*/  IMAD R3, R14, R15, UR9 ;  /* 0x000000090e037e24 */ /* 0x008fe2000f8e020f */
[----:B------:R-:W-:Y:S01]  /*09e0*/  SHF.L.U32 R153, R8, 0x2, RZ ;  /* 0x0000000208997819 */ /* 0x000fe200000006ff */
[----:B------:R-:W-:Y:S01]  /*09f0*/  VOTEU.ALL UP0, P1 ;  /* 0x00000000003f7886 */ /* 0x000fe20000800000 */
[----:B------:R-:W-:Y:S01]  /*0a00*/  LOP3.LUT R11, R2, 0xfffffffe, RZ, 0xc0, !PT ;  /* 0xfffffffe020b7812 */ /* 0x000fe200078ec0ff */
[----:B------:R-:W2:Y:S01]  /*0a10*/  F2I.U32.TRUNC.NTZ R12, R12 ;  /* 0x0000000c000c7305 */ /* 0x000ea2000020f000 */
[----:B------:R-:W3:Y:S01]  /*0a20*/  LDC R13, c[0x0][0x140] ;  /* 0x00005000ff0d7b82 */ /* 0x000ee20000000800 */
[C---:B------:R-:W-:Y:S01]  /*0a30*/  LOP3.LUT R153, R8.reuse, 0xc, R153, 0x78, !PT ;  /* 0x0000000c08997812 */ /* 0x040fe200078e7899 */
[----:B------:R-:W-:Y:S01]  /*0a40*/  UMOV UR4, 0x20 ;  /* 0x0000002000047882 */ /* 0x000fe20000000000 */
[----:B------:R-:W-:Y:S01]  /*0a50*/  IMAD.IADD R2, R8, 0x1, -R11 ;  /* 0x0000000108027824 */ /* 0x000fe200078e0a0b */
[----:B------:R-:W-:Y:S01]  /*0a60*/  @!UP0 UMOV UR6, 0x400 ;  /* 0x0000040000068882 */ /* 0x000fe20000000000 */
[----:B------:R-:W-:-:S04]  /*0a70*/  @!UP0 UIADD3 UR4, -UR4, 0x100000, URZ ;  /* 0x0010000004048890 */ /* 0x000fc8000fffe13f */
[----:B------:R-:W-:Y:S02]  /*0a80*/  @!UP0 USHF.L.U32 UR5, UR4, 0xb, URZ ;  /* 0x0000000b04058899 */ /* 0x000fe4000800063f */
[----:B------:R-:W-:Y:S01]  /*0a90*/  @!UP0 USHF.L.U32 UR4, UR4, 0x1, URZ ;  /* 0x0000000104048899 */ /* 0x000fe2000800063f */
[----:B------:R-:W-:Y:S01]  /*0aa0*/  IADD3 R8, R7, -0x1, RZ ;  /* 0xffffffff07087810 */ /* 0x000fe20007ffe0ff */
[----:B------:R-:W-:Y:S01]  /*0ab0*/  VOTEU.ALL UP1, P1 ;  /* 0x00000000003f7886 */ /* 0x000fe20000820000 */
[----:B------:R-:W4:Y:S01]  /*0ac0*/  @!UP0 S2UR UR7, SR_CgaCtaId ;  /* 0x00000000000789c3 */ /* 0x000f220000008800 */
[----:B------:R-:W-:Y:S01]  /*0ad0*/  ISETP.NE.AND P5, PT, R2, R3, PT ;  /* 0x000000030200720c */ /* 0x000fe20003fa5270 */
[----:B--2---:R-:W-:-:S04]  /*0ae0*/  IMAD.MOV R24, RZ, RZ, -R12 ;  /* 0x000000ffff187224 */ /* 0x004fc800078e0a0c */
[----:B-1----:R-:W-:-:S08]  /*0af0*/  IMAD R11, R9, R24, R6 ;  /* 0x00000018090b7224 */ /* 0x002fd000078e0206 */
[----:B------:R-:W-:Y:S02]  /*0b00*/  @P5 LEA.HI R2, R153, R153, RZ, 0x1 ;  /* 0x0000009999025211 */ /* 0x000fe400078f08ff */
[----:B---3--:R-:W-:Y:S02]  /*0b10*/  ISETP.EQ.U32.AND P2, PT, R13, 0x1, PT ;  /* 0x000000010d00780c */ /* 0x008fe40003f42070 */
[----:B------:R-:W-:-:S04]  /*0b20*/  @P5 SHF.R.S32.HI R2, RZ, 0x1, R2 ;  /* 0x00000001ff025819 */ /* 0x000fc80000011402 */
[----:B------:R-:W-:Y:S01]  /*0b30*/  @P5 ISETP.NE.AND P6, PT, R2, R11, PT ;  /* 0x0000000b0200520c */ /* 0x000fe20003fc5270 */
[----:B----4-:R-:W-:Y:S01]  /*0b40*/  @!UP0 ULEA UR6, UR7, UR6, 0x18 ;  /* 0x0000000607068291 */ /* 0x010fe2000f8ec03f */
[----:B------:R-:W-:Y:S01]  /*0b50*/  VOTEU.ALL UP0, P1 ;  /* 0x00000000003f7886 */ /* 0x000fe20000800000 */
[----:B------:R-:W-:Y:S02]  /*0b60*/  LOP3.LUT P1, RZ, R10, 0x7, RZ, 0xc0, !PT ;  /* 0x000000070aff7812 */ /* 0x000fe4000782c0ff */
[----:B------:R-:W-:Y:S02]  /*0b70*/  @P5 SEL R152, RZ, 0x1, P6 ;  /* 0x00000001ff985807 */ /* 0x000fe40003000000 */
[----:B------:R-:W-:Y:S02]  /*0b80*/  ISETP.NE.AND P5, PT, R7, RZ, PT ;  /* 0x000000ff0700720c */ /* 0x000fe40003fa5270 */
[----:B------:R-:W-:Y:S02]  /*0b90*/  ISETP.LT.U32.AND P1, PT, R153, 0x2, !P1 ;  /* 0x000000029900780c */ /* 0x000fe40004f21070 */
[----:B------:R-:W-:Y:S01]  /*0ba0*/  ISETP.EQ.AND P6, PT, R0, 0x2, !P5 ;  /* 0x000000020000780c */ /* 0x000fe20006fc2270 */
[----:B------:R-:W1:Y:S02]  /*0bb0*/  FENCE.VIEW.ASYNC.S ;  /* 0x00000000000073c6 */ /* 0x000e640000000000 */
[----:B-1----:R1:W2:Y:S01]  /*0bc0*/  @!UP0 SYNCS.EXCH.64 URZ, [UR6+0x80], UR4 ;  /* 0x00008004063f85b2 */ /* 0x0022a20008000100 */
[----:B------:R-:W-:-:S02]  /*0bd0*/  SEL R11, RZ, 0x1, !P1 ;  /* 0x00000001ff0b7807 */ /* 0x000fc40004800000 */
[----:B------:R-:W-:Y:S02]  /*0be0*/  ISETP.GE.U32.AND P1, PT, R8, 0x2, PT ;  /* 0x000000020800780c */ /* 0x000fe40003f26070 */
[----:B------:R-:W-:Y:S02]  /*0bf0*/  SEL R19, RZ, 0x1, !P6 ;  /* 0x00000001ff137807 */ /* 0x000fe40007000000 */
[----:B------:R-:W-:Y:S02]  /*0c00*/  LOP3.LUT R152, R152, R11, RZ, 0xc0, !PT ;  /* 0x0000000b98987212 */ /* 0x000fe400078ec0ff */
[----:B------:R-:W-:Y:S02]  /*0c10*/  SEL R19, R19, 0x2, P1 ;  /* 0x0000000213137807 */ /* 0x000fe40000800000 */
[----:B------:R-:W-:Y:S01]  /*0c20*/  SEL R22, R22, 0x2, P1 ;  /* 0x0000000216167807 */ /* 0x000fe20000800000 */
[----:B------:R1:W3:Y:S01]  /*0c30*/  @!UP1 SYNCS.EXCH.64 URZ, [UR6+0x88], UR4 ;  /* 0x00008804063f95b2 */ /* 0x0002e20008000100 */
[----:B------:R-:W-:Y:S01]  /*0c40*/  NOP ;  /* 0x0000000000007918 */ /* 0x000fe20000000000 */
[----:B------:R-:W-:Y:S05]  /*0c50*/  @!P2 BRA `(.L_x_8) ;  /* 0x000000000008a947 */ /* 0x000fea0003800000 */
[----:B--23--:R-:W-:Y:S01]  /*0c60*/  UCGABAR_ARV ;  /* 0x00000000000079c7 */ /* 0x00cfe20008000000 */
[----:B------:R-:W-:Y:S05]  /*0c70*/  BRA `(.L_x_9) ;  /* 0x0000000000047947 */ /* 0x000fea0003800000 */
.L_x_8:
[----:B--23--:R-:W-:Y:S01]  /*0c80*/  NOP ;  /* 0x0000000000007918 */ /* 0x00cfe20000000000 */
.L_x_9:
[----:B------:R-:W2:Y:S01]  /*0c90*/  LDC R2, c[0x0][0x904] ;  /* 0x00024100ff027b82 */ /* 0x000ea20000000800 */
[----:B------:R-:W-:Y:S01]  /*0ca0*/  MOV R11, RZ ;  /* 0x000000ff000b7202 */ /* 0x000fe20000000f00 */
[----:B------:R-:W-:Y:S01]  /*0cb0*/  IMAD.U32 R10, RZ, RZ, UR9 ;  /* 0x00000009ff0a7e24 */ /* 0x000fe2000f8e00ff */
[----:B--2---:R-:W-:-:S04]  /*0cc0*/  ISETP.NE.AND P1, PT, R2, 0x1, PT ;  /* 0x000000010200780c */ /* 0x004fc80003f25270 */
[----:B------:R-:W-:-:S09]  /*0cd0*/  P2R R7, PR, RZ, 0x2 ;  /* 0x00000002ff077803 */ /* 0x000fd20000000000 */
[----:B------:R-:W2:Y:S01]  /*0ce0*/  @P1 LDC R17, c[0x0][0x10] ;  /* 0x00000400ff111b82 */ /* 0x000ea20000000800 */
[----:B------:R-:W-:Y:S02]  /*0cf0*/  @P1 IMAD.MOV.U32 R7, RZ, RZ, RZ ;  /* 0x000000ffff071224 */ /* 0x000fe400078e00ff */
[----:B------:R-:W-:-:S05]  /*0d00*/  @P1 IMAD.MOV.U32 R15, RZ, RZ, RZ ;  /* 0x000000ffff0f1224 */ /* 0x000fca00078e00ff */
[----:B------:R-:W3:Y:S01]  /*0d10*/  @!P1 LDC R13, c[0x0][0xc] ;  /* 0x00000300ff0d9b82 */ /* 0x000ee20000000800 */
[----:B-1----:R-:W-:Y:S01]  /*0d20*/  ULDC UR4, c[0x0][0xc] ;  /* 0x0000030000047ab9 */ /* 0x002fe20000000800 */
[----:B------:R-:W-:Y:S01]  /*0d30*/  ULDC UR5, c[0x0][0x10] ;  /* 0x0000040000057ab9 */ /* 0x000fe20000000800 */
[----:B------:R-:W-:Y:S01]  /*0d40*/  ULDC UR6, c[0x0][0x14] ;  /* 0x0000050000067ab9 */ /* 0x000fe20000000800 */
[----:B------:R-:W-:-:S04]  /*0d50*/  UIMAD.WIDE.U32 UR4, UR4, UR5, URZ ;  /* 0x00000005040472a5 */ /* 0x000fc8000f8e003f */
[----:B------:R-:W-:Y:S02]  /*0d60*/  UIMAD.WIDE.U32 UR40, UR4, UR6, URZ ;  /* 0x00000006042872a5 */ /* 0x000fe4000f8e003f */
[----:B------:R-:W-:-:S04]  /*0d70*/  UIMAD UR38, UR5, UR6, URZ ;  /* 0x00000006052672a4 */ /* 0x000fc8000f8e023f */
[----:B------:R-:W-:Y:S01]  /*0d80*/  UIADD3 UR38, UR41, UR38, URZ ;  /* 0x0000002629267290 */ /* 0x000fe2000fffe03f */
[----:B--2---:R-:W-:-:S04]  /*0d90*/  @P1 IMAD.WIDE.U32 R16, R17, UR9, R6 ;  /* 0x0000000911101c25 */ /* 0x004fc8000f8e0006 */
[----:B------:R-:W-:Y:S02]  /*0da0*/  @P1 IMAD.IADD R17, R17, 0x1, R15 ;  /* 0x0000000111111824 */ /* 0x000fe400078e020f */
[----:B---3--:R-:W-:-:S04]  /*0db0*/  @!P1 IMAD.WIDE.U32 R10, R6, R13, R10 ;  /* 0x0000000d060a9225 */ /* 0x008fc800078e000a */
[----:B------:R-:W-:Y:S01]  /*0dc0*/  @!P1 IMAD.MOV.U32 R17, RZ, RZ, R11 ;  /* 0x000000ffff119224 */ /* 0x000fe200078e000b */
[----:B------:R-:W-:Y:S01]  /*0dd0*/  @!P1 MOV R16, R10 ;  /* 0x0000000a00109202 */ /* 0x000fe20000000f00 */
[----:B------:R-:W-:Y:S06]  /*0de0*/  @!P2 BRA `(.L_x_10) ;  /* 0x00000000000ca947 */ /* 0x000fec0003800000 */
[----:B------:R-:W-:Y:S01]  /*0df0*/  UCGABAR_WAIT ;  /* 0x0000000000007dc7 */ /* 0x000fe20008000000 */
[----:B------:R-:W-:Y:S01]  /*0e00*/  CCTL.IVALL ;  /* 0x00000000ff00798f */ /* 0x000fe20002000000 */
[----:B------:R-:W-:Y:S05]  /*0e10*/  BRA `(.L_x_11) ;  /* 0x0000000000047947 */ /* 0x000fea0003800000 */
.L_x_10:
[----:B------:R-:W-:Y:S06]  /*0e20*/  BAR.SYNC.DEFER_BLOCKING 0x0 ;  /* 0x0000000000007b1d */ /* 0x000fec0000010000 */
.L_x_11:
[----:B------:R-:W1:Y:S01]  /*0e30*/  S2UR UR37, SR_CgaCtaId ;  /* 0x00000000002579c3 */ /* 0x000e620000008800 */
[----:B------:R-:W-:Y:S04]  /*0e40*/  BSSY B6, `(.L_x_12) ;  /* 0x0001570000067945 */ /* 0x000fe80003800000 */
[----:B------:R-:W-:Y:S05]  /*0e50*/  @!P5 BRA `(.L_x_13) ;  /* 0x000001280058d947 */ /* 0x000fea0003800000 */
[----:B------:R-:W-:-:S13]  /*0e60*/  ISETP.GT.U32.AND P0, PT, R8, 0x1, PT ;  /* 0x000000010800780c */ /* 0x000fda0003f04070 */
[----:B------:R-:W-:Y:S05]  /*0e70*/  @P0 BRA `(.L_x_14) ;  /* 0x0000015400b00947 */ /* 0x000fea0003800000 */
[----:B------:R-:W-:Y:S01]  /*0e80*/  ULDC.64 UR4, c[0x0][0x8f8] ;  /* 0x00023e0000047ab9 */ /* 0x000fe20000000a00 */
[----:B------:R-:W-:Y:S01]  /*0e90*/  UMOV UR51, 0xffffffff ;  /* 0xffffffff00337882 */ /* 0x000fe20000000000 */
[----:B------:R-:W-:Y:S01]  /*0ea0*/  ISETP.GE.U32.AND P0, PT, R16, UR4, PT ;  /* 0x0000000410007c0c */ /* 0x000fe2000bf06070 */
[----:B------:R-:W-:Y:S01]  /*0eb0*/  IMAD.MOV.U32 R23, RZ, RZ, -0x1 ;  /* 0xffffffffff177424 */ /* 0x000fe200078e00ff */
[----:B------:R-:W-:Y:S02]  /*0ec0*/  PRMT R154, RZ, 0x7610, R154 ;  /* 0x00007610ff9a7816 */ /* 0x000fe4000000009a */
[----:B------:R-:W-:Y:S02]  /*0ed0*/  ISETP.GE.U32.AND.EX P0, PT, R17, UR5, PT, P0 ;  /* 0x0000000511007c0c */ /* 0x000fe4000bf06100 */
[----:B------:R-:W-:Y:S02]  /*0ee0*/  MOV R160, 0xffffffff ;  /* 0xffffffff00a07802 */ /* 0x000fe40000000f00 */
[----:B------:R-:W-:-:S09]  /*0ef0*/  PRMT R0, RZ, 0x7610, R0 ;  /* 0x00007610ff007816 */ /* 0x000fd20000000000 */
[----:B------:R-:W-:Y:S05]  /*0f00*/  @P0 BRA `(.L_x_15) ;  /* 0x00000004002c0947 */ /* 0x000fea0003800000 */
[----:B------:R-:W2:Y:S01]  /*0f10*/  LDC.64 R20, c[0x0][0x8d0] ;  /* 0x00023400ff147b82 */ /* 0x000ea20000000a00 */
[----:B------:R-:W-:Y:S02]  /*0f20*/  IMAD.MOV.U32 R4, RZ, RZ, R16 ;  /* 0x000000ffff047224 */ /* 0x000fe400078e0010 */
[----:B------:R-:W-:-:S05]  /*0f30*/  IMAD.MOV.U32 R5, RZ, RZ, R17 ;  /* 0x000000ffff057224 */ /* 0x000fca00078e0011 */
[----:B------:R-:W3:Y:S08]  /*0f40*/  LDC R0, c[0x0][0x8d8] ;  /* 0x00023600ff007b82 */ /* 0x000ef00000000800 */
[----:B------:R-:W4:Y:S01]  /*0f50*/  LDC.64 R26, c[0x0][0x8c8] ;  /* 0x00023200ff1a7b82 */ /* 0x000f220000000a00 */
[----:B--2---:R-:W-:-:S04]  /*0f60*/  ISETP.NE.U32.AND P0, PT, R20, RZ, PT ;  /* 0x000000ff1400720c */ /* 0x004fc80003f05070 */
[----:B------:R-:W-:-:S13]  /*0f70*/  ISETP.NE.AND.EX P0, PT, R21, RZ, PT, P0 ;  /* 0x000000ff1500720c */ /* 0x000fda0003f05300 */
[----:B---34-:R-:W-:Y:S05]  /*0f80*/  @!P0 BRA `(.L_x_16) ;  /* 0x0000000000288947 */ /* 0x018fea0003800000 */
[----:B------:R-:W2:Y:S02]  /*0f90*/  LDC R13, c[0x0][0x8dc] ;  /* 0x00023700ff0d7b82 */ /* 0x000ea40000000800 */
[----:B--2---:R-:W-:-:S04]  /*0fa0*/  IADD3 R13, P0, R16, R13, RZ ;  /* 0x0000000d100d7210 */ /* 0x004fc80007f1e0ff */
[----:B------:R-:W-:-:S05]  /*0fb0*/  IADD3.X R15, RZ, R17, RZ, P0, !PT ;  /* 0x00000011ff0f7210 */ /* 0x000fca00007fe4ff */
[----:B------:R-:W-:-:S04]  /*0fc0*/  IMAD.WIDE.U32 R4, R15, R20, RZ ;  /* 0x000000140f047225 */ /* 0x000fc800078e00ff */
[----:B------:R-:W-:-:S04]  /*0fd0*/  IMAD.WIDE.U32 R10, P0, R13, R21, R4 ;  /* 0x000000150d0a7225 */ /* 0x000fc80007800004 */
[----:B------:R-:W-:-:S04]  /*0fe0*/  IMAD.WIDE.U32 R4, R13, R20, RZ ;  /* 0x000000140d047225 */ /* 0x000fc800078e00ff */
[----:B------:R-:W-:Y:S01]  /*0ff0*/  IMAD.X R13, RZ, RZ, RZ, P0 ;  /* 0x000000ffff0d7224 */ /* 0x000fe200000e06ff */
[----:B------:R-:W-:Y:S01]  /*1000*/  IADD3 RZ, P0, R5, R10, RZ ;  /* 0x0000000a05ff7210 */ /* 0x000fe20007f1e0ff */
[----:B------:R-:W-:-:S04]  /*1010*/  IMAD.MOV.U32 R12, RZ, RZ, R11 ;  /* 0x000000ffff0c7224 */ /* 0x000fc800078e000b */
[----:B------:R-:W-:-:S08]  /*1020*/  IMAD.WIDE.U32.X R4, R15, R21, R12, P0 ;  /* 0x000000150f047225 */ /* 0x000fd000000e040c */
.L_x_16:
[----:B------:R-:W2:Y:S01]  /*1030*/  LDC.64 R28, c[0x0][0x8e8] ;  /* 0x00023a00ff1c7b82 */ /* 0x000ea20000000a00 */
[-CC-:B------:R-:W-:Y:S02]  /*1040*/  SHF.R.U64 R25, R4, R0.reuse, R5.reuse ;  /* 0x0000000004197219 */ /* 0x180fe40000001205 */
[----:B------:R-:W-:Y:S02]  /*1050*/  SHF.R.U32.HI R0, RZ, R0, R5 ;  /* 0x00000000ff007219 */ /* 0x000fe40000011605 */
[----:B------:R-:W-:Y:S02]  /*1060*/  IADD3 R7, P0, RZ, -R25, RZ ;  /* 0x80000019ff077210 */ /* 0x000fe40007f1e0ff */
[----:B------:R-:W-:Y:S01]  /*1070*/  MOV R30, 0x1 ;  /* 0x00000001001e7802 */ /* 0x000fe20000000f00 */
[----:B------:R-:W3:Y:S01]  /*1080*/  LDC R8, c[0x0][0x8c0] ;  /* 0x00023000ff087b82 */ /* 0x000ee20000000800 */
[----:B------:R-:W-:-:S05]  /*1090*/  IADD3.X R5, RZ, ~R0, RZ, P0, !PT ;  /* 0x80000000ff057210 */ /* 0x000fca00007fe4ff */
[-C--:B------:R-:W-:Y:S02]  /*10a0*/  IMAD R0, R5, R26.reuse, RZ ;  /* 0x0000001a05007224 */ /* 0x080fe400078e02ff */
[----:B------:R-:W4:Y:S01]  /*10b0*/  LDC R11, c[0x0][0x8b0] ;  /* 0x00022c00ff0b7b82 */ /* 0x000f220000000800 */
[----:B------:R-:W-:-:S04]  /*10c0*/  IMAD.WIDE.U32 R4, R7, R26, R16 ;  /* 0x0000001a07047225 */ /* 0x000fc800078e0010 */
[----:B------:R-:W-:Y:S02]  /*10d0*/  IMAD R7, R7, R27, R0 ;  /* 0x0000001b07077224 */ /* 0x000fe400078e0200 */
[----:B------:R-:W-:Y:S01]  /*10e0*/  IMAD.MOV.U32 R0, RZ, RZ, -0x1 ;  /* 0xffffffffff007424 */ /* 0x000fe200078e00ff */
[----:B------:R-:W5:Y:S01]  /*10f0*/  LDC R21, c[0x0][0x900] ;  /* 0x00024000ff157b82 */ /* 0x000f620000000800 */
[----:B------:R-:W-:Y:S01]  /*1100*/  IMAD.IADD R5, R5, 0x1, R7 ;  /* 0x0000000105057824 */ /* 0x000fe200078e0207 */
[----:B--2---:R-:W-:Y:S01]  /*1110*/  ISETP.NE.U32.AND P0, PT, R28, RZ, PT ;  /* 0x000000ff1c00720c */ /* 0x004fe20003f05070 */
[----:B------:R-:W-:-:S03]  /*1120*/  IMAD R26, R9, R24, R6 ;  /* 0x00000018091a7224 */ /* 0x000fc600078e0206 */
[----:B------:R-:W-:Y:S02]  /*1130*/  ISETP.NE.AND.EX P0, PT, R29, RZ, PT, P0 ;  /* 0x000000ff1d00720c */ /* 0x000fe40003f05300 */
[----:B------:R-:W2:Y:S01]  /*1140*/  LDC R15, c[0x0][0x8a8] ;  /* 0x00022a00ff0f7b82 */ /* 0x000ea20000000800 */
[-CC-:B---3--:R-:W-:Y:S02]  /*1150*/  SHF.R.U64 R13, R4, R8.reuse, R5.reuse ;  /* 0x00000008040d7219 */ /* 0x188fe40000001205 */
[----:B------:R-:W-:-:S05]  /*1160*/  SHF.R.U32.HI R4, RZ, R8, R5 ;  /* 0x00000008ff047219 */ /* 0x000fca0000011605 */
[----:B------:R-:W3:Y:S01]  /*1170*/  LDC R12, c[0x0][0x8f0] ;  /* 0x00023c00ff0c7b82 */ /* 0x000ee20000000800 */
[-CC-:B----4-:R-:W-:Y:S02]  /*1180*/  SHF.R.U64 R23, R13, R11.reuse, R4.reuse ;  /* 0x0000000b0d177219 */ /* 0x190fe40000001204 */
[----:B------:R-:W-:-:S05]  /*1190*/  SHF.R.U32.HI R4, RZ, R11, R4 ;  /* 0x0000000bff047219 */ /* 0x000fca0000011604 */
[----:B------:R-:W4:Y:S01]  /*11a0*/  LDC R14, c[0x0][0x8e0] ;  /* 0x00023800ff0e7b82 */ /* 0x000f220000000800 */
[-CC-:B-----5:R-:W-:Y:S02]  /*11b0*/  SHF.R.U64 R24, R23, R21.reuse, R4.reuse ;  /* 0x0000001517187219 */ /* 0x1a0fe40000001204 */
[-C--:B------:R-:W-:Y:S02]  /*11c0*/  SHF.L.U32 R0, R0, R21.reuse, RZ ;  /* 0x0000001500007219 */ /* 0x080fe400000006ff */
[----:B------:R-:W-:Y:S01]  /*11d0*/  SHF.R.U32.HI R5, RZ, R21, R4 ;  /* 0x00000015ff057219 */ /* 0x000fe20000011604 */
[----:B------:R-:W-:Y:S01]  /*11e0*/  IMAD.MOV.U32 R4, RZ, RZ, R24 ;  /* 0x000000ffff047224 */ /* 0x000fe200078e0018 */
[----:B------:R-:W-:Y:S01]  /*11f0*/  LOP3.LUT R10, RZ, R0, RZ, 0x33, !PT ;  /* 0x00000000ff0a7212 */ /* 0x000fe200078e33ff */
[----:B------:R-:W1:Y:S01]  /*1200*/  LDC R20, c[0x0][0x8b8] ;  /* 0x00022e00ff147b82 */ /* 0x000e620000000800 */
[----:B------:R-:W-:Y:S05]  /*1210*/  @!P0 BRA `(.L_x_17) ;  /* 0x0000000000288947 */ /* 0x000fea0003800000 */
[----:B------:R-:W5:Y:S02]  /*1220*/  LDC R9, c[0x0][0x8f4] ;  /* 0x00023d00ff097b82 */ /* 0x000f640000000800 */
[----:B-----5:R-:W-:-:S05]  /*1230*/  IADD3 R9, P0, R24, R9, RZ ;  /* 0x0000000918097210 */ /* 0x020fca0007f1e0ff */
[----:B------:R-:W-:-:S04]  /*1240*/  IMAD.X R11, RZ, RZ, R5, P0 ;  /* 0x000000ffff0b7224 */ /* 0x000fc800000e0605 */
[----:B------:R-:W-:-:S04]  /*1250*/  IMAD.WIDE.U32 R4, R11, R28, RZ ;  /* 0x0000001c0b047225 */ /* 0x000fc800078e00ff */
[----:B------:R-:W-:-:S04]  /*1260*/  IMAD.WIDE.U32 R6, P0, R9, R29, R4 ;  /* 0x0000001d09067225 */ /* 0x000fc80007800004 */
[----:B------:R-:W-:Y:S01]  /*1270*/  IMAD.WIDE.U32 R4, R9, R28, RZ ;  /* 0x0000001c09047225 */ /* 0x000fe200078e00ff */
[----:B------:R-:W-:-:S03]  /*1280*/  IADD3.X R9, RZ, RZ, RZ, P0, !PT ;  /* 0x000000ffff097210 */ /* 0x000fc600007fe4ff */
[----:B------:R-:W-:Y:S01]  /*1290*/  IMAD.MOV.U32 R8, RZ, RZ, R7 ;  /* 0x000000ffff087224 */ /* 0x000fe200078e0007 */
[----:B------:R-:W-:-:S05]  /*12a0*/  IADD3 RZ, P0, R5, R6, RZ ;  /* 0x0000000605ff7210 */ /* 0x000fca0007f1e0ff */
[----:B------:R-:W-:-:S08]  /*12b0*/  IMAD.WIDE.U32.X R4, R11, R29, R8, P0 ;  /* 0x0000001d0b047225 */ /* 0x000fd000000e0408 */
.L_x_17:
[----:B---3--:R-:W-:Y:S01]  /*12c0*/  SHF.R.U64 R4, R4, R12, R5 ;  /* 0x0000000c04047219 */ /* 0x008fe20000001205 */
[----:B--2---:R-:W-:Y:S01]  /*12d0*/  VIADD R6, R15, 0xffffffff ;  /* 0xffffffff0f067836 */ /* 0x004fe20000000000 */
[----:B------:R-:W-:Y:S02]  /*12e0*/  SHF.L.U32 R0, R30, R21, RZ ;  /* 0x000000151e007219 */ /* 0x000fe400000006ff */
[----:B------:R-:W-:Y:S02]  /*12f0*/  LOP3.LUT R5, R23, R10, RZ, 0xc0, !PT ;  /* 0x0000000a17057212 */ /* 0x000fe400078ec0ff */
[----:B------:R-:W-:Y:S02]  /*1300*/  IADD3 R7, -R4, RZ, RZ ;  /* 0x000000ff04077210 */ /* 0x000fe40007ffe1ff */
[----:B------:R-:W-:Y:S01]  /*1310*/  SEL R3, R3, R26, !P1 ;  /* 0x0000001a03037207 */ /* 0x000fe20004800000 */
[----:B------:R-:W-:Y:S01]  /*1320*/  IMAD R4, R0, R4, R5 ;  /* 0x0000000400047224 */ /* 0x000fe200078e0205 */
[----:B------:R-:W-:Y:S01]  /*1330*/  LOP3.LUT R6, R13, R6, RZ, 0xc0, !PT ;  /* 0x000000060d067212 */ /* 0x000fe200078ec0ff */
[----:B----4-:R-:W-:Y:S01]  /*1340*/  IMAD R0, R7, R14, R24 ;  /* 0x0000000e07007224 */ /* 0x010fe200078e0218 */
[----:B------:R-:W-:Y:S01]  /*1350*/  R2UR UR51, R25 ;  /* 0x00000000193372ca */ /* 0x000fe200000e0000 */
[----:B-1----:R-:W-:-:S02]  /*1360*/  IMAD R3, R4, R20, R3 ;  /* 0x0000001404037224 */ /* 0x002fc400078e0203 */
[----:B------:R-:W-:Y:S02]  /*1370*/  IMAD R0, R0, R15, R6 ;  /* 0x0000000f00007224 */ /* 0x000fe400078e0206 */
[----:B------:R-:W-:-:S03]  /*1380*/  IMAD.MOV.U32 R4, RZ, RZ, 0x1 ;  /* 0x00000001ff047424 */ /* 0x000fc600078e00ff */
[----:B------:R-:W-:Y:S02]  /*1390*/  SEL R160, R0, R3, !P1 ;  /* 0x0000000300a07207 */ /* 0x000fe40004800000 */
[----:B------:R-:W-:Y:S02]  /*13a0*/  SEL R23, R3, R0, !P1 ;  /* 0x0000000003177207 */ /* 0x000fe40004800000 */
[----:B------:R-:W-:-:S07]  /*13b0*/  PRMT R0, R4, 0x7610, R0 ;  /* 0x0000761004007816 */ /* 0x000fce0000000000 */
.L_x_15:
[----:B------:R-:W-:-:S08]  /*13c0*/  NOP ;  /* 0x0000000000007918 */ /* 0x000fd00000000000 */
[----:B------:R-:W2:Y:S02]  /*13d0*/  USETMAXREG.TRY_ALLOC.CTAPOOL UP0, 0xe8 ;  /* 0x000000e8000079c8 */ /* 0x000ea40008000600 */
[----:B--2---:R-:W-:-:S13]  /*13e0*/  PLOP3.LUT P0, PT, PT, PT, UP0, 0x80, 0x0 ;  /* 0x000000000000781c */ /* 0x004fda0003f0f008 */
[----:B------:R-:W-:Y:S05]  /*13f0*/  @!P0 BRA `(.L_x_15) ;  /* 0xfffffffc00f08947 */ /* 0x000fea000383ffff */
[----:B------:R-:W-:Y:S02]  /*1400*/  ULDC.64 UR4, c[0x0][0x590] ;  /* 0x0001640000047ab9 */ /* 0x000fe40000000a00 */
[----:B------:R-:W-:Y:S01]  /*1410*/  IMAD.U32 R166, RZ, RZ, UR4 ;  /* 0x00000004ffa67e24 */ /* 0x000fe2000f8e00ff */
[----:B------:R-:W-:-:S04]  /*1420*/  MOV R164, UR5 ;  /* 0x0000000500a47c02 */ /* 0x000fc80008000f00 */
[----:B------:R-:W-:-:S04]  /*1430*/  ISETP.NE.U32.AND P1, PT, R166, RZ, PT ;  /* 0x000000ffa600720c */ /* 0x000fc80003f25070 */
[----:B------:R-:W-:-:S13]  /*1440*/  ISETP.NE.AND.EX P0, PT, R164, RZ, PT, P1 ;  /* 0x000000ffa400720c */ /* 0x000fda0003f05310 */
[----:B------:R-:W-:Y:S05]  /*1450*/  @P0 BRA `(.L_x_18) ;  /* 0x00000000002c0947 */ /* 0x000fea0003800000 */
[----:B------:R-:W-:Y:S02]  /*1460*/  ULDC.64 UR4, c[0x0][0x588] ;  /* 0x0001620000047ab9 */ /* 0x000fe40000000a00 */
[----:B------:R-:W-:-:S04]  /*1470*/  ISETP.NE.U32.AND P0, PT, RZ, UR4, PT ;  /* 0x00000004ff007c0c */ /* 0x000fc8000bf05070 */
[----:B------:R-:W-:-:S13]  /*1480*/  ISETP.NE.AND.EX P0, PT, RZ, UR5, PT, P0 ;  /* 0x00000005ff007c0c */ /* 0x000fda000bf05300 */
[----:B------:R-:W-:Y:S05]  /*1490*/  @!P0 BRA `(.L_x_19) ;  /* 0x0000000000108947 */ /* 0x000fea0003800000 */
[----:B------:R-:W2:Y:S02]  /*14a0*/  LDC.64 R4, c[0x0][0x588] ;  /* 0x00016200ff047b82 */ /* 0x000ea40000000a00 */
[----:B--2---:R2:W5:Y:S01]  /*14b0*/  LDG.E R155, desc[UR42][R4.64] ;  /* 0x0000002a049b7981 */ /* 0x004562000c1e1900 */
[----:B------:R-:W-:Y:S01]  /*14c0*/  IMAD.MOV.U32 R154, RZ, RZ, 0x1 ;  /* 0x00000001ff9a7424 */ /* 0x000fe200078e00ff */
[----:B------:R-:W-:Y:S06]  /*14d0*/  BRA `(.L_x_18) ;  /* 0x00000000000c7947 */ /* 0x000fec0003800000 */
.L_x_19:
[----:B------:R-:W-:Y:S01]  /*14e0*/  ULDC UR4, c[0x0][0x580] ;  /* 0x0001600000047ab9 */ /* 0x000fe20000000800 */
[----:B------:R-:W-:Y:S01]  /*14f0*/  IMAD.MOV.U32 R154, RZ, RZ, 0x1 ;  /* 0x00000001ff9a7424 */ /* 0x000fe200078e00ff */
[----:B------:R-:W-:-:S07]  /*1500*/  MOV R155, UR4 ;  /* 0x00000004009b7c02 */ /* 0x000fce0008000f00 */
.L_x_18:
[----:B------:R-:W-:Y:S02]  /*1510*/  ULDC.64 UR4, c[0x0][0x5b0] ;  /* 0x00016c0000047ab9 */ /* 0x000fe40000000a00 */
[----:B------:R-:W-:-:S04]  /*1520*/  ISETP.NE.U32.AND P0, PT, RZ, UR4, PT ;  /* 0x00000004ff007c0c */ /* 0x000fc8000bf05070 */
[----:B------:R-:W-:-:S13]  /*1530*/  ISETP.NE.AND.EX P0, PT, RZ, UR5, PT, P0 ;  /* 0x00000005ff007c0c */ /* 0x000fda000bf05300 */
[----:B------:R-:W-:Y:S05]  /*1540*/  @P0 BRA `(.L_x_20) ;  /* 0x0000000000240947 */ /* 0x000fea0003800000 */
[----:B------:R-:W-:Y:S02]  /*1550*/  ULDC.64 UR4, c[0x0][0x5a8] ;  /* 0x00016a0000047ab9 */ /* 0x000fe40000000a00 */
[----:B------:R-:W-:-:S04]  /*1560*/  ISETP.NE.U32.AND P0, PT, RZ, UR4, PT ;  /* 0x00000004ff007c0c */ /* 0x000fc8000bf05070 */
[----:B------:R-:W-:-:S13]  /*1570*/  ISETP.NE.AND.EX P0, PT, RZ, UR5, PT, P0 ;  /* 0x00000005ff007c0c */ /* 0x000fda000bf05300 */
[----:B------:R-:W-:Y:S05]  /*1580*/  @!P0 BRA `(.L_x_21) ;  /* 0x00000000000c8947 */ /* 0x000fea0003800000 */
[----:B------:R-:W3:Y:S02]  /*1590*/  LDC.64 R156, c[0x0][0x5a8] ;  /* 0x00016a00ff9c7b82 */ /* 0x000ee40000000a00 */
[----:B---3--:R3:W5:Y:S01]  /*15a0*/  LDG.E R156, desc[UR42][R156.64] ;  /* 0x0000002a9c9c7981 */ /* 0x008762000c1e1900 */
[----:B------:R-:W-:Y:S05]  /*15b0*/  BRA `(.L_x_20) ;  /* 0x0000000000087947 */ /* 0x000fea0003800000 */
.L_x_21:
[----:B------:R-:W-:Y:S02]  /*15c0*/  ULDC UR4, c[0x0][0x5a0] ;  /* 0x0001680000047ab9 */ /* 0x000fe40000000800 */
[----:B------:R-:W-:-:S07]  /*15d0*/  IMAD.U32 R156, RZ, RZ, UR4 ;  /* 0x00000004ff9c7e24 */ /* 0x000fce000f8e00ff */
.L_x_20:
[----:B------:R-:W-:Y:S01]  /*15e0*/  LOP3.LUT P2, RZ, R0, 0xff, RZ, 0xc0, !PT ;  /* 0x000000ff00ff7812 */ /* 0x000fe2000784c0ff */
[----:B------:R-:W-:Y:S01]  /*15f0*/  UMOV UR36, URZ ;  /* 0x0000003f00247c82 */ /* 0x000fe20008000000 */
[----:B------:R-:W-:-:S11]  /*1600*/  PLOP3.LUT P0, PT, PT, PT, PT, 0x80, 0x0 ;  /* 0x000000000000781c */ /* 0x000fd60003f0f070 */
[----:B------:R-:W-:Y:S05]  /*1610*/  @!P2 BRA `(.L_x_22) ;  /* 0x0000011c00d0a947 */ /* 0x000fea0003800000 */
[----:B------:R-:W4:Y:S01]  /*1620*/  LDC R0, c[0x0][0x28c] ;  /* 0x0000a300ff007b82 */ /* 0x000f220000000800 */
[----:B------:R-:W-:Y:S01]  /*1630*/  LOP3.LUT P0, RZ, R18, 0x4, RZ, 0xc0, !PT ;  /* 0x0000000412ff7812 */ /* 0x000fe2000780c0ff */
[----:B---3--:R-:W-:Y:S01]  /*1640*/  IMAD.MOV.U32 R157, RZ, RZ, RZ ;  /* 0x000000ffff9d7224 */ /* 0x008fe200078e00ff */
[----:B------:R-:W-:Y:S01]  /*1650*/  MOV R158, 0x10 ;  /* 0x00000010009e7802 */ /* 0x000fe20000000f00 */
[----:B------:R-:W-:Y:S01]  /*1660*/  ULDC.64 UR44, c[0x0][0x198] ;  /* 0x00006600002c7ab9 */ /* 0x000fe20000000a00 */
[----:B------:R-:W-:Y:S01]  /*1670*/  LOP3.LUT R161, R22, 0x1, RZ, 0xfc, !PT ;  /* 0x0000000116a17812 */ /* 0x000fe200078efcff */
[----:B------:R-:W-:Y:S01]  /*1680*/  UMOV UR39, URZ ;  /* 0x0000003f00277c82 */ /* 0x000fe20008000000 */
[----:B------:R-:W-:Y:S01]  /*1690*/  LOP3.LUT R162, R19, 0x1, RZ, 0xfc, !PT ;  /* 0x0000000113a27812 */ /* 0x000fe200078efcff */
[----:B------:R-:W-:Y:S01]  /*16a0*/  UMOV UR46, URZ ;  /* 0x0000003f002e7c82 */ /* 0x000fe20008000000 */
[----:B------:R-:W-:Y:S01]  /*16b0*/  SEL R158, R158, 0xfffffff0, !P0 ;  /* 0xfffffff09e9e7807 */ /* 0x000fe20004000000 */
[----:B------:R-:W-:Y:S01]  /*16c0*/  UMOV UR36, URZ ;  /* 0x0000003f00247c82 */ /* 0x000fe20008000000 */
[----:B----4-:R-:W-:-:S05]  /*16d0*/  VIADD R0, R0, 0x3f ;  /* 0x0000003f00007836 */ /* 0x010fca0000000000 */
[----:B------:R-:W-:-:S04]  /*16e0*/  SHF.R.S32.HI R3, RZ, 0x1f, R0 ;  /* 0x0000001fff037819 */ /* 0x000fc80000011400 */
[----:B------:R-:W-:-:S04]  /*16f0*/  LEA.HI R3, R3, R0, RZ, 0x6 ;  /* 0x0000000003037211 */ /* 0x000fc800078f30ff */
[----:B------:R-:W-:-:S07]  /*1700*/  SHF.R.S32.HI R159, RZ, 0x6, R3 ;  /* 0x00000006ff9f7819 */ /* 0x000fce0000011403 */
.L_x_139:
[----:B------:R-:W-:Y:S01]  /*1710*/  LOP3.LUT R0, R18, 0x80, RZ, 0xc0, !PT ;  /* 0x0000008012007812 */ /* 0x000fe200078ec0ff */
[----:B------:R-:W3:Y:S01]  /*1720*/  S2UR UR52, SR_CgaCtaId ;  /* 0x00000000003479c3 */ /* 0x000ee20000008800 */
[----:B------:R-:W-:Y:S02]  /*1730*/  UMOV UR47, 0x400 ;  /* 0x00000400002f7882 */ /* 0x000fe40000000000 */
[----:B------:R-:W-:-:S06]  /*1740*/  SHF.R.U32.HI R0, RZ, 0x7, R0 ;  /* 0x00000007ff007819 */ /* 0x000fcc0000011600 */
[----:B------:R-:W4:Y:S01]  /*1750*/  SHFL.IDX PT, R0, R0, RZ, 0x1f ;  /* 0x00001fff00007589 */ /* 0x000f2200000e0000 */
[----:B---3--:R-:W-:Y:S01]  /*1760*/  ULEA UR47, UR52, UR47, 0x18 ;  /* 0x0000002f342f7291 */ /* 0x008fe2000f8ec03f */
[----:B----4-:R-:W-:-:S13]  /*1770*/  R2UR UR4, R0 ;  /* 0x00000000000472ca */ /* 0x010fda00000e0000 */
[----:B------:R-:W-:-:S04]  /*1780*/  ULEA.HI UR5, UR4, UR4, URZ, 0x1 ;  /* 0x0000000404057291 */ /* 0x000fc8000f8f083f */
[----:B------:R-:W-:-:S04]  /*1790*/  ULOP3.LUT UR5, UR5, 0x7fffe, URZ, 0xc0, !UPT ;  /* 0x0007fffe05057892 */ /* 0x000fc8000f8ec03f */
[----:B------:R-:W-:-:S03]  /*17a0*/  UIADD3 UR5, UR4, -UR5, URZ ;  /* 0x8000000504057290 */ /* 0x000fc6000fffe03f */
[----:B------:R-:W-:Y:S01]  /*17b0*/  ULDC UR4, c[0x0][0x28c] ;  /* 0x0000a30000047ab9 */ /* 0x000fe20000000800 */
[----:B------:R-:W-:Y:S01]  /*17c0*/  ULEA UR5, UR5, UR47, 0xd ;  /* 0x0000002f05057291 */ /* 0x000fe2000f8e683f */
[----:B------:R-:W-:-:S03]  /*17d0*/  ISETP.LT.AND P0, PT, RZ, UR4, PT ;  /* 0x00000004ff007c0c */ /* 0x000fc6000bf01270 */
[----:B------:R-:W-:-:S04]  /*17e0*/  UIADD3 UR5, UR5, 0x8400, URZ ;  /* 0x0000840005057890 */ /* 0x000fc8000fffe03f */
[----:B------:R-:W-:-:S04]  /*17f0*/  USHF.R.U32.HI UR5, URZ, 0x4, UR5 ;  /* 0x000000043f057899 */ /* 0x000fc80008011605 */
[----:B------:R-:W-:-:S04]  /*1800*/  ULOP3.LUT UR5, UR5, 0x3fff, URZ, 0xc0, !UPT ;  /* 0x00003fff05057892 */ /* 0x000fc8000f8ec03f */
[----:B------:R-:W-:Y:S01]  /*1810*/  ULOP3.LUT UR48, UR5, 0x10000, URZ, 0xfc, !UPT ;  /* 0x0001000005307892 */ /* 0x000fe2000f8efc3f */
[----:B-1----:R-:W-:Y:S11]  /*1820*/  @P0 BRA `(.L_x_23) ;  /* 0x0000000000400947 */ /* 0x002ff60003800000 */
[----:B------:R-:W-:Y:S01]  /*1830*/  MOV R0, 0x0 ;  /* 0x0000000000007802 */ /* 0x000fe20000000f00 */
[----:B------:R-:W-:Y:S01]  /*1840*/  ULDC.64 UR4, c[0x4][0x70] ;  /* 0x01001c0000047ab9 */ /* 0x000fe20000000a00 */
[----:B------:R-:W-:Y:S01]  /*1850*/  ULDC.64 UR6, c[0x4][0x8] ;  /* 0x0100020000067ab9 */ /* 0x000fe20000000a00 */
[----:B--2---:R-:W-:Y:S01]  /*1860*/  IMAD.U32 R4, RZ, RZ, UR4 ;  /* 0x00000004ff047e24 */ /* 0x004fe2000f8e00ff */
[----:B------:R2:W3:Y:S01]  /*1870*/  LDC.64 R14, c[0x4][R0] ;  /* 0x01000000000e7b82 */ /* 0x0004e20000000a00 */
[----:B------:R-:W-:Y:S01]  /*1880*/  MOV R5, UR5 ;  /* 0x0000000500057c02 */ /* 0x000fe20008000f00 */
[----:B------:R-:W-:Y:S01]  /*1890*/  ULDC.64 UR4, c[0x4][0x78] ;  /* 0x01001e0000047ab9 */ /* 0x000fe20000000a00 */
[----:B------:R-:W-:Y:S01]  /*18a0*/  MOV R10, UR6 ;  /* 0x00000006000a7c02 */ /* 0x000fe20008000f00 */
[----:B------:R-:W-:Y:S01]  /*18b0*/  IMAD.U32 R6, RZ, RZ, UR4 ;  /* 0x00000004ff067e24 */ /* 0x000fe2000f8e00ff */
[----:B------:R-:W-:Y:S01]  /*18c0*/  MOV R12, 0x1 ;  /* 0x00000001000c7802 */ /* 0x000fe20000000f00 */
[----:B------:R-:W-:-:S02]  /*18d0*/  IMAD.U32 R7, RZ, RZ, UR5 ;  /* 0x00000005ff077e24 */ /* 0x000fc4000f8e00ff */
[----:B------:R-:W-:Y:S02]  /*18e0*/  IMAD.U32 R11, RZ, RZ, UR7 ;  /* 0x00000007ff0b7e24 */ /* 0x000fe4000f8e00ff */
[----:B------:R-:W-:Y:S02]  /*18f0*/  IMAD.MOV.U32 R8, RZ, RZ, 0x1e1 ;  /* 0x000001e1ff087424 */ /* 0x000fe400078e00ff */
[----:B--2---:R-:W-:-:S07]  /*1900*/  IMAD.MOV.U32 R13, RZ, RZ, RZ ;  /* 0x000000ffff0d7224 */ /* 0x004fce00078e00ff */
[----:B------:R-:W-:-:S07]  /*1910*/  LEPC R20, `(.L_x_23) ;  /* 0x000000001014794e */ /* 0x000fce0000000000 */
[----:B-1-3-5:R-:W-:Y:S05]  /*1920*/  CALL.ABS.NOINC R14 ;  /* 0x000000000e007343 */ /* 0x02afea0003c00000 */
.L_x_23:
[----:B------:R-:W-:-:S13]  /*1930*/  ISETP.NE.AND P0, PT, R161, 0x3, PT ;  /* 0x00000003a100780c */ /* 0x000fda0003f05270 */
[----:B------:R-:W-:Y:S05]  /*1940*/  @!P0 BRA `(.L_x_24) ;  /* 0x0000000000048947 */ /* 0x000fea0003800000 */
[----:B-1----:R-:W-:Y:S01]  /*1950*/  BPT.TRAP 0x1 ;  /* 0x000000040000795c */ /* 0x002fe20000300000 */
.L_x_24:
[----:B--2---:R-:W-:Y:S01]  /*1960*/  IMAD.U32 R4, RZ, RZ, UR46 ;  /* 0x0000002eff047e24 */ /* 0x004fe2000f8e00ff */
[----:B------:R-:W-:-:S04]  /*1970*/  SHF.L.U32 R3, R157, 0x1f, RZ ;  /* 0x0000001f9d037819 */ /* 0x000fc800000006ff */
[----:B------:R-:W-:-:S04]  /*1980*/  LEA R4, R4, UR47, 0x3 ;  /* 0x0000002f04047c11 */ /* 0x000fc8000f8e18ff */
[----:B------:R2:W3:Y:S01]  /*1990*/  SYNCS.PHASECHK.TRANS64.TRYWAIT P1, [R4+URZ], R3 ;  /* 0x00000003040075a7 */ /* 0x0004e2000802017f */
[----:B------:R-:W-:Y:S05]  /*19a0*/  @!P0 BRA `(.L_x_25) ;  /* 0x0000000000048947 */ /* 0x000fea0003800000 */
[----:B-1----:R-:W-:Y:S01]  /*19b0*/  BPT.TRAP 0x1 ;  /* 0x000000040000795c */ /* 0x002fe20000300000 */
.L_x_25:
[----:B------:R-:W-:-:S04]  /*19c0*/  VIMNMX R0, R159, 0x1, PT ;  /* 0x000000019f007848 */ /* 0x000fc80003fe0100 */
[----:B------:R-:W-:-:S04]  /*19d0*/  IADD3 R0, R159, -R0, RZ ;  /* 0x800000009f007210 */ /* 0x000fc80007ffe0ff */
[----:B------:R-:W-:Y:S01]  /*19e0*/  ISETP.GE.AND P2, PT, R0, 0x1, PT ;  /* 0x000000010000780c */ /* 0x000fe20003f46270 */
[----:B---3--:R-:W-:-:S12]  /*19f0*/  @P1 BRA `(.L_x_26) ;  /* 0x0000000000081947 */ /* 0x008fd80003800000 */
[----:B------:R-:W3:Y:S02]  /*1a00*/  SYNCS.PHASECHK.TRANS64.TRYWAIT P1, [R4+URZ], R3 ;  /* 0x00000003040075a7 */ /* 0x000ee4000802017f */
[----:B---3--:R-:W-:Y:S05]  /*1a10*/  @!P1 BRA `(.L_x_27) ;  /* 0x0000014800d09947 */ /* 0x008fea0003800000 */
.L_x_26:
[----:B------:R-:W-:Y:S05]  /*1a20*/  WARPSYNC.ALL ;  /* 0x0000000000007948 */ /* 0x000fea0003800000 */
[----:B------:R-:W-:Y:S01]  /*1a30*/  UIADD3 UR4, UR47, 0x28400, URZ ;  /* 0x000284002f047890 */ /* 0x000fe2000fffe03f */
[----:B------:R-:W-:Y:S01]  /*1a40*/  WARPGROUP.ARRIVE ;  /* 0x00000000000079c5 */ /* 0x000fe20000000000 */
[----:B------:R-:W-:Y:S02]  /*1a50*/  ULEA UR5, UR46, UR48, 0xb ;  /* 0x000000302e057291 */ /* 0x000fe4000f8e583f */
[----:B------:R-:W-:Y:S01]  /*1a60*/  USHF.R.U32.HI UR4, URZ, 0x4, UR4 ;  /* 0x000000043f047899 */ /* 0x000fe20008011604 */
[----:B------:R-:W-:Y:S01]  /*1a70*/  UMOV UR9, 0x40000040 ;  /* 0x4000004000097882 */ /* 0x000fe20000000000 */
[----:B------:R-:W-:-:S02]  /*1a80*/  UMOV UR11, 0x40000040 ;  /* 0x40000040000b7882 */ /* 0x000fc40000000000 */
[----:B------:R-:W-:Y:S01]  /*1a90*/  ULOP3.LUT UR4, UR4, 0x3fff, URZ, 0xc0, !UPT ;  /* 0x00003fff04047892 */ /* 0x000fe2000f8ec03f */
[----:B------:R-:W-:-:S03]  /*1aa0*/  UMOV UR8, UR5 ;  /* 0x0000000500087c82 */ /* 0x000fc60008000000 */
[----:B------:R-:W-:-:S04]  /*1ab0*/  ULOP3.LUT UR4, UR4, 0x10000, URZ, 0xfc, !UPT ;  /* 0x0001000004047892 */ /* 0x000fc8000f8efc3f */
[----:B------:R-:W-:-:S07]  /*1ac0*/  ULEA UR6, UR46, UR4, 0xa ;  /* 0x000000042e067291 */ /* 0x000fce000f8e503f */
[----:B------:R-:W-:Y:S02]  /*1ad0*/  UMOV UR10, UR6 ;  /* 0x00000006000a7c82 */ /* 0x000fe40008000000 */
[----:B------:R-:W-:Y:S01]  /*1ae0*/  HGMMA.64x128x16.F32.BF16 R88, gdesc[UR8], RZ, !UPT, gsb0 ;  /* 0x01e00000085879f0 */ /* 0x000fe2000c0018ff */
[----:B------:R-:W-:Y:S01]  /*1af0*/  UIADD3 UR8, UR5, 0x400, URZ ;  /* 0x0000040005087890 */ /* 0x000fe2000fffe03f */
[----:B------:R-:W-:Y:S01]  /*1b00*/  UMOV UR9, 0x40000040 ;  /* 0x4000004000097882 */ /* 0x000fe20000000000 */
[----:B------:R-:W-:Y:S02]  /*1b10*/  WARPGROUP.DEPBAR.LE gsb0, 0x0 ;  /* 0x00008000000079c5 */ /* 0x000fe40000010000 */
[----:B------:R-:W-:-:S07]  /*1b20*/  WARPGROUP.ARRIVE ;  /* 0x00000000000079c5 */ /* 0x000fce0000000000 */
[----:B------:R-:W-:Y:S01]  /*1b30*/  HGMMA.64x128x16.F32.BF16 R24, gdesc[UR8], RZ, !UPT, gsb0 ;  /* 0x01e00000081879f0 */ /* 0x000fe2000c0018ff */
[----:B------:R-:W-:Y:S02]  /*1b40*/  UIADD3 UR8, UR5, 0x2, URZ ;  /* 0x0000000205087890 */ /* 0x000fe4000fffe03f */
[----:B------:R-:W-:Y:S01]  /*1b50*/  UIADD3 UR10, UR6, 0x2, URZ ;  /* 0x00000002060a7890 */ /* 0x000fe2000fffe03f */
[----:B------:R-:W-:Y:S01]  /*1b60*/  UMOV UR9, 0x40000040 ;  /* 0x4000004000097882 */ /* 0x000fe20000000000 */
[----:B------:R-:W-:Y:S01]  /*1b70*/  UMOV UR11, 0x40000040 ;  /* 0x40000040000b7882 */ /* 0x000fe20000000000 */
[----:B------:R-:W-:Y:S02]  /*1b80*/  WARPGROUP.DEPBAR.LE gsb0, 0x0 ;  /* 0x00008000000079c5 */ /* 0x000fe40000010000 */
[----:B------:R-:W-:-:S06]  /*1b90*/  WARPGROUP.ARRIVE ;  /* 0x00000000000079c5 */ /* 0x000fcc0000000000 */
[----:B------:R-:W-:Y:S01]  /*1ba0*/  HGMMA.64x128x16.F32.BF16 R88, gdesc[UR8], R88, gsb0 ;  /* 0x01e00000085879f0 */ /* 0x000fe20008001858 */
[----:B------:R-:W-:Y:S01]  /*1bb0*/  UIADD3 UR8, UR5, 0x402, URZ ;  /* 0x0000040205087890 */ /* 0x000fe2000fffe03f */
[----:B------:R-:W-:Y:S01]  /*1bc0*/  UMOV UR9, 0x40000040 ;  /* 0x4000004000097882 */ /* 0x000fe20000000000 */
[----:B------:R-:W-:Y:S02]  /*1bd0*/  WARPGROUP.DEPBAR.LE gsb0, 0x0 ;  /* 0x00008000000079c5 */ /* 0x000fe40000010000 */
[----:B------:R-:W-:-:S07]  /*1be0*/  WARPGROUP.ARRIVE ;  /* 0x00000000000079c5 */ /* 0x000fce0000000000 */
[----:B------:R-:W-:Y:S01]  /*1bf0*/  HGMMA.64x128x16.F32.BF16 R24, gdesc[UR8], R24, gsb0 ;  /* 0x01e00000081879f0 */ /* 0x000fe20008001818 */
        /* <DEDUP_REMOVED lines=23> */
[----:B------:R-:W-:Y:S03]  /*1d70*/  HGMMA.64x128x16.F32.BF16 R24, gdesc[UR8], R24, gsb0 ;  /* 0x01e00000081879f0 */ /* 0x000fe60008001818 */
[----:B------:R-:W-:Y:S02]  /*1d80*/  WARPGROUP.DEPBAR.LE gsb0, 0x0 ;  /* 0x00008000000079c5 */ /* 0x000fe40000010000 */
[----:B------:R-:W-:Y:S05]  /*1d90*/  @!P2 BRA `(.L_x_28) ;  /* 0x00000004005ca947 */ /* 0x000fea0003800000 */
[----:B------:R-:W-:Y:S02]  /*1da0*/  UIADD3 UR5, UR46, 0x1, URZ ;  /* 0x000000012e057890 */ /* 0x000fe4000fffe03f */
[----:B--23--:R-:W-:Y:S02]  /*1db0*/  IMAD.U32 R3, RZ, RZ, UR46 ;  /* 0x0000002eff037e24 */ /* 0x00cfe4000f8e00ff */
[----:B------:R-:W-:-:S04]  /*1dc0*/  UISETP.NE.AND UP0, UPT, UR5, 0x4, UPT ;  /* 0x000000040500788c */ /* 0x000fc8000bf05270 */
[----:B------:R-:W-:Y:S02]  /*1dd0*/  USEL UR6, URZ, 0x1, UP0 ;  /* 0x000000013f067887 */ /* 0x000fe40008000000 */
[----:B------:R-:W-:-:S04]  /*1de0*/  USEL UR5, UR5, URZ, UP0 ;  /* 0x0000003f05057287 */ /* 0x000fc80008000000 */
[----:B------:R-:W-:-:S08]  /*1df0*/  LOP3.LUT R6, R157, UR6, RZ, 0x3c, !PT ;  /* 0x000000069d067c12 */ /* 0x000fd0000f8e3cff */
.L_x_35:
[----:B------:R-:W-:Y:S05]  /*1e00*/  @!P0 BRA `(.L_x_29) ;  /* 0x0000000000048947 */ /* 0x000fea0003800000 */
[----:B-1----:R-:W-:Y:S01]  /*1e10*/  BPT.TRAP 0x1 ;  /* 0x000000040000795c */ /* 0x002fe20000300000 */
.L_x_29:
[----:B------:R-:W-:Y:S01]  /*1e20*/  ULEA UR6, UR5, UR47, 0x3 ;  /* 0x0000002f05067291 */ /* 0x000fe2000f8e183f */
[----:B------:R-:W-:-:S08]  /*1e30*/  SHF.L.U32 R4, R6, 0x1f, RZ ;  /* 0x0000001f06047819 */ /* 0x000fd000000006ff */
[----:B------:R2:W3:Y:S01]  /*1e40*/  SYNCS.PHASECHK.TRANS64.TRYWAIT P1, [UR6], R4 ;  /* 0x00000004ff0075a7 */ /* 0x0004e20008020146 */
[----:B------:R-:W-:Y:S05]  /*1e50*/  @!P0 BRA `(.L_x_30) ;  /* 0x0000000000048947 */ /* 0x000fea0003800000 */
[----:B-1----:R-:W-:Y:S01]  /*1e60*/  BPT.TRAP 0x1 ;  /* 0x000000040000795c */ /* 0x002fe20000300000 */
.L_x_30:
[----:B---3--:R-:W-:Y:S05]  /*1e70*/  @P1 BRA `(.L_x_31) ;  /* 0x0000000000081947 */ /* 0x008fea0003800000 */
[----:B------:R-:W3:Y:S02]  /*1e80*/  SYNCS.PHASECHK.TRANS64.TRYWAIT P1, [UR6], R4 ;  /* 0x00000004ff0075a7 */ /* 0x000ee40008020146 */
[----:B---3--:R-:W-:Y:S05]  /*1e90*/  @!P1 BRA `(.L_x_32) ;  /* 0x0000014400c49947 */ /* 0x008fea0003800000 */
.L_x_31:
[----:B------:R-:W-:Y:S01]  /*1ea0*/  ULEA UR6, UR5, UR48, 0xb ;  /* 0x0000003005067291 */ /* 0x000fe2000f8e583f */
[----:B------:R-:W-:Y:S01]  /*1eb0*/  WARPGROUP.ARRIVE ;  /* 0x00000000000079c5 */ /* 0x000fe20000000000 */
[----:B------:R-:W-:Y:S01]  /*1ec0*/  ULEA UR7, UR5, UR4, 0xa ;  /* 0x0000000405077291 */ /* 0x000fe2000f8e503f */
[----:B------:R-:W-:Y:S01]  /*1ed0*/  UMOV UR9, 0x40000040 ;  /* 0x4000004000097882 */ /* 0x000fe20000000000 */
[----:B------:R-:W-:-:S03]  /*1ee0*/  UMOV UR11, 0x40000040 ;  /* 0x40000040000b7882 */ /* 0x000fc60000000000 */
[----:B------:R-:W-:Y:S02]  /*1ef0*/  UMOV UR8, UR6 ;  /* 0x0000000600087c82 */ /* 0x000fe40008000000 */
[----:B------:R-:W-:Y:S02]  /*1f00*/  UMOV UR10, UR7 ;  /* 0x00000007000a7c82 */ /* 0x000fe40008000000 */
        /* <DEDUP_REMOVED lines=44> */
[----:B-1----:R-:W-:Y:S01]  /*21d0*/  BPT.TRAP 0x1 ;  /* 0x000000040000795c */ /* 0x002fe20000300000 */
.L_x_33:
[----:B------:R-:W-:-:S13]  /*21e0*/  ISETP.NE.AND P1, PT, R152, RZ, PT ;  /* 0x000000ff9800720c */ /* 0x000fda0003f25270 */
[----:B--23--:R-:W-:-:S05]  /*21f0*/  @P1 LEA R4, R3, UR47, 0x3 ;  /* 0x0000002f03041c11 */ /* 0x00cfca000f8e18ff */
[----:B------:R-:W-:-:S05]  /*2200*/  @P1 VIADD R4, R4, 0x20 ;  /* 0x0000002004041836 */ /* 0x000fca0000000000 */
[----:B------:R-:W-:-:S04]  /*2210*/  @P1 PRMT R4, R153, 0x654, R4 ;  /* 0x0000065499041816 */ /* 0x000fc80000000004 */
[----:B------:R2:W-:Y:S01]  /*2220*/  @P1 SYNCS.ARRIVE.TRANS64.RED.A1T0 RZ, [R4+URZ], RZ ;  /* 0x000000ff04ff19a7 */ /* 0x0005e2000810043f */
[----:B------:R-:W-:-:S13]  /*2230*/  ISETP.GT.U32.AND P1, PT, R22, 0x1, PT ;  /* 0x000000011600780c */ /* 0x000fda0003f24070 */
[----:B--2---:R-:W-:Y:S05]  /*2240*/  @P1 BRA `(.L_x_34) ;  /* 0x0000000000041947 */ /* 0x004fea0003800000 */
[----:B-1----:R-:W-:Y:S01]  /*2250*/  BPT.TRAP 0x1 ;  /* 0x000000040000795c */ /* 0x002fe20000300000 */
.L_x_34:
[----:B------:R-:W-:Y:S01]  /*2260*/  UIADD3 UR5, UR5, 0x1, URZ ;  /* 0x0000000105057890 */ /* 0x000fe2000fffe03f */
[C---:B------:R-:W-:Y:S01]  /*2270*/  ISETP.GT.AND P2, PT, R0.reuse, 0x1, PT ;  /* 0x000000010000780c */ /* 0x040fe20003f44270 */
[----:B------:R-:W-:Y:S01]  /*2280*/  VIADD R0, R0, 0xffffffff ;  /* 0xffffffff00007836 */ /* 0x000fe20000000000 */
[----:B------:R-:W-:Y:S01]  /*2290*/  IADD3 R3, R3, 0x1, RZ ;  /* 0x0000000103037810 */ /* 0x000fe20007ffe0ff */
[----:B------:R-:W-:-:S03]  /*22a0*/  UISETP.NE.AND UP0, UPT, UR5, 0x4, UPT ;  /* 0x000000040500788c */ /* 0x000fc6000bf05270 */
[C---:B------:R-:W-:Y:S01]  /*22b0*/  ISETP.NE.AND P1, PT, R3.reuse, 0x4, PT ;  /* 0x000000040300780c */ /* 0x040fe20003f25270 */
[----:B------:R-:W-:Y:S02]  /*22c0*/  USEL UR6, URZ, 0x1, UP0 ;  /* 0x000000013f067887 */ /* 0x000fe40008000000 */
[----:B------:R-:W-:Y:S01]  /*22d0*/  USEL UR5, UR5, URZ, UP0 ;  /* 0x0000003f05057287 */ /* 0x000fe20008000000 */
[----:B------:R-:W-:-:S03]  /*22e0*/  SEL R3, R3, RZ, P1 ;  /* 0x000000ff03037207 */ /* 0x000fc60000800000 */
[----:B------:R-:W-:Y:S01]  /*22f0*/  LOP3.LUT R6, R6, UR6, RZ, 0x3c, !PT ;  /* 0x0000000606067c12 */ /* 0x000fe2000f8e3cff */
[----:B------:R-:W-:Y:S07]  /*2300*/  @P2 BRA `(.L_x_35) ;  /* 0xfffffff800bc2947 */ /* 0x000fee000383ffff */
.L_x_28:
[----:B------:R-:W4:Y:S02]  /*2310*/  LDC R0, c[0x0][0x28c] ;  /* 0x0000a300ff007b82 */ /* 0x000f240000000800 */
[----:B----4-:R-:W-:-:S13]  /*2320*/  ISETP.GE.AND P1, PT, R0, 0x1, PT ;  /* 0x000000010000780c */ /* 0x010fda0003f26270 */
[----:B------:R-:W-:Y:S05]  /*2330*/  @!P1 BRA `(.L_x_36) ;  /* 0x0000000000389947 */ /* 0x000fea0003800000 */
[----:B------:R-:W-:Y:S05]  /*2340*/  @!P0 BRA `(.L_x_37) ;  /* 0x0000000000048947 */ /* 0x000fea0003800000 */
[----:B-1----:R-:W-:Y:S01]  /*2350*/  BPT.TRAP 0x1 ;  /* 0x000000040000795c */ /* 0x002fe20000300000 */
.L_x_37:
[----:B------:R-:W-:Y:S02]  /*2360*/  ISETP.NE.AND P0, PT, R152, RZ, PT ;  /* 0x000000ff9800720c */ /* 0x000fe40003f05270 */
[----:B--23--:R-:W-:-:S11]  /*2370*/  MOV R3, UR47 ;  /* 0x0000002f00037c02 */ /* 0x00cfd60008000f00 */
[----:B------:R-:W-:-:S04]  /*2380*/  @P0 VIMNMX R0, R159, 0x1, PT ;  /* 0x000000019f000848 */ /* 0x000fc80003fe0100 */
[----:B------:R-:W-:-:S05]  /*2390*/  @P0 IADD3 R0, R159, UR46, -R0 ;  /* 0x0000002e9f000c10 */ /* 0x000fca000fffe800 */
[----:B------:R-:W-:-:S05]  /*23a0*/  @P0 IMAD.SHL.U32 R0, R0, 0x8, RZ ;  /* 0x0000000800000824 */ /* 0x000fca00078e00ff */
[----:B------:R-:W-:-:S04]  /*23b0*/  @P0 LOP3.LUT R0, R0, 0x18, RZ, 0xc0, !PT ;  /* 0x0000001800000812 */ /* 0x000fc800078ec0ff */
[----:B------:R-:W-:-:S04]  /*23c0*/  @P0 IADD3 R0, R3, 0x20, R0 ;  /* 0x0000002003000810 */ /* 0x000fc80007ffe000 */
[----:B------:R-:W-:-:S04]  /*23d0*/  @P0 PRMT R0, R153, 0x654, R0 ;  /* 0x0000065499000816 */ /* 0x000fc80000000000 */
[----:B------:R4:W-:Y:S01]  /*23e0*/  @P0 SYNCS.ARRIVE.TRANS64.RED.A1T0 RZ, [R0+URZ], RZ ;  /* 0x000000ff00ff09a7 */ /* 0x0009e2000810043f */
[----:B------:R-:W-:-:S13]  /*23f0*/  ISETP.GT.U32.AND P0, PT, R22, 0x1, PT ;  /* 0x000000011600780c */ /* 0x000fda0003f04070 */
[----:B----4-:R-:W-:Y:S05]  /*2400*/  @P0 BRA `(.L_x_36) ;  /* 0x0000000000040947 */ /* 0x010fea0003800000 */
[----:B-1----:R-:W-:Y:S01]  /*2410*/  BPT.TRAP 0x1 ;  /* 0x000000040000795c */ /* 0x002fe20000300000 */
.L_x_36:
[----:B------:R-:W-:Y:S01]  /*2420*/  UIADD3 UR4, UR47, 0x200, URZ ;  /* 0x000002002f047890 */ /* 0x000fe2000fffe03f */
[----:B------:R-:W-:Y:S02]  /*2430*/  R2UR UR50, R23 ;  /* 0x00000000173272ca */ /* 0x000fe400000e0000 */
[----:B------:R-:W-:Y:S01]  /*2440*/  R2UR UR49, R160 ;  /* 0x00000000a03172ca */ /* 0x000fe200000e0000 */
[----:B------:R-:W-:-:S06]  /*2450*/  ULOP3.LUT UP0, URZ, UR4, 0x1bf, URZ, 0xc0, !UPT ;  /* 0x000001bf043f7892 */ /* 0x000fcc000f80c03f */
[----:B------:R-:W-:-:S04]  /*2460*/  PLOP3.LUT P0, PT, PT, PT, UP0, 0x80, 0x0 ;  /* 0x000000000000781c */ /* 0x000fc80003f0f008 */
[----:B------:R-:W-:Y:S02]  /*2470*/  USHF.L.U32 UR50, UR50, 0x8, URZ ;  /* 0x0000000832327899 */ /* 0x000fe4000800063f */
[----:B------:R-:W-:-:S07]  /*2480*/  USHF.L.U32 UR49, UR49, 0x7, URZ ;  /* 0x0000000731317899 */ /* 0x000fce000800063f */
[----:B------:R-:W-:Y:S05]  /*2490*/  @!P0 BRA `(.L_x_38) ;  /* 0x00000000007c8947 */ /* 0x000fea0003800000 */
[----:B------:R-:W-:Y:S01]  /*24a0*/  MOV R23, 0x0 ;  /* 0x0000000000177802 */ /* 0x000fe20000000f00 */
[----:B------:R-:W-:Y:S01]  /*24b0*/  ULDC.64 UR4, c[0x4][0x80] ;  /* 0x0100200000047ab9 */ /* 0x000fe20000000a00 */
[----:B------:R-:W-:Y:S01]  /*24c0*/  ULDC.64 UR6, c[0x4][0x10] ;  /* 0x0100040000067ab9 */ /* 0x000fe20000000a00 */
[----:B--23--:R-:W-:Y:S01]  /*24d0*/  IMAD.U32 R4, RZ, RZ, UR4 ;  /* 0x00000004ff047e24 */ /* 0x00cfe2000f8e00ff */
[----:B------:R2:W3:Y:S01]  /*24e0*/  LDC.64 R14, c[0x4][R23] ;  /* 0x01000000170e7b82 */ /* 0x0004e20000000a00 */
[----:B------:R-:W-:Y:S01]  /*24f0*/  IMAD.U32 R5, RZ, RZ, UR5 ;  /* 0x00000005ff057e24 */ /* 0x000fe2000f8e00ff */
[----:B------:R-:W-:Y:S01]  /*2500*/  ULDC.64 UR4, c[0x4][0x88] ;  /* 0x0100220000047ab9 */ /* 0x000fe20000000a00 */
[----:B------:R-:W-:Y:S01]  /*2510*/  IMAD.U32 R10, RZ, RZ, UR6 ;  /* 0x00000006ff0a7e24 */ /* 0x000fe2000f8e00ff */
[----:B------:R-:W-:Y:S01]  /*2520*/  MOV R6, UR4 ;  /* 0x0000000400067c02 */ /* 0x000fe20008000f00 */
[----:B------:R-:W-:Y:S01]  /*2530*/  IMAD.U32 R7, RZ, RZ, UR5 ;  /* 0x00000005ff077e24 */ /* 0x000fe2000f8e00ff */
[----:B------:R-:W-:Y:S01]  /*2540*/  MOV R11, UR7 ;  /* 0x00000007000b7c02 */ /* 0x000fe20008000f00 */
[----:B------:R-:W-:Y:S01]  /*2550*/  IMAD.MOV.U32 R8, RZ, RZ, 0x70 ;  /* 0x00000070ff087424 */ /* 0x000fe200078e00ff */
[----:B------:R-:W-:Y:S01]  /*2560*/  MOV R13, RZ ;  /* 0x000000ff000d7202 */ /* 0x000fe20000000f00 */
[----:B--2---:R-:W-:-:S07]  /*2570*/  IMAD.MOV.U32 R12, RZ, RZ, 0x1 ;  /* 0x00000001ff0c7424 */ /* 0x004fce00078e00ff */
[----:B------:R-:W-:-:S07]  /*2580*/  LEPC R20, `(.L_x_39) ;  /* 0x000000001014794e */ /* 0x000fce0000000000 */
[----:B-1-3-5:R-:W-:Y:S05]  /*2590*/  CALL.ABS.NOINC R14 ;  /* 0x000000000e007343 */ /* 0x02afea0003c00000 */
.L_x_39:
[----:B------:R1:W2:Y:S01]  /*25a0*/  LDC.64 R14, c[0x4][R23] ;  /* 0x01000000170e7b82 */ /* 0x0002a20000000a00 */
[----:B------:R-:W-:Y:S01]  /*25b0*/  ULDC.64 UR4, c[0x4][0x80] ;  /* 0x0100200000047ab9 */ /* 0x000fe20000000a00 */
[----:B------:R-:W-:Y:S01]  /*25c0*/  ULDC.64 UR6, c[0x4][0x10] ;  /* 0x0100040000067ab9 */ /* 0x000fe20000000a00 */
[----:B------:R-:W-:Y:S01]  /*25d0*/  IMAD.U32 R4, RZ, RZ, UR4 ;  /* 0x00000004ff047e24 */ /* 0x000fe2000f8e00ff */
[----:B------:R-:W-:Y:S01]  /*25e0*/  MOV R11, UR7 ;  /* 0x00000007000b7c02 */ /* 0x000fe20008000f00 */
[----:B------:R-:W-:Y:S01]  /*25f0*/  IMAD.U32 R5, RZ, RZ, UR5 ;  /* 0x00000005ff057e24 */ /* 0x000fe2000f8e00ff */
[----:B------:R-:W-:Y:S01]  /*2600*/  ULDC.64 UR4, c[0x4][0x88] ;  /* 0x0100220000047ab9 */ /* 0x000fe20000000a00 */
[----:B------:R-:W-:Y:S01]  /*2610*/  IMAD.U32 R10, RZ, RZ, UR6 ;  /* 0x00000006ff0a7e24 */ /* 0x000fe2000f8e00ff */
[----:B------:R-:W-:Y:S01]  /*2620*/  MOV R6, UR4 ;  /* 0x0000000400067c02 */ /* 0x000fe20008000f00 */
[----:B------:R-:W-:Y:S01]  /*2630*/  IMAD.U32 R7, RZ, RZ, UR5 ;  /* 0x00000005ff077e24 */ /* 0x000fe2000f8e00ff */
[----:B------:R-:W-:Y:S01]  /*2640*/  MOV R13, RZ ;  /* 0x000000ff000d7202 */ /* 0x000fe20000000f00 */
[----:B------:R-:W-:-:S02]  /*2650*/  IMAD.MOV.U32 R8, RZ, RZ, 0x70 ;  /* 0x00000070ff087424 */ /* 0x000fc400078e00ff */
[----:B-1----:R-:W-:-:S07]  /*2660*/  IMAD.MOV.U32 R12, RZ, RZ, 0x1 ;  /* 0x00000001ff0c7424 */ /* 0x002fce00078e00ff */
[----:B------:R-:W-:-:S07]  /*2670*/  LEPC R20, `(.L_x_38) ;  /* 0x000000001014794e */ /* 0x000fce0000000000 */
[----:B--2---:R-:W-:Y:S05]  /*2680*/  CALL.ABS.NOINC R14 ;  /* 0x000000000e007343 */ /* 0x004fea0003c00000 */
.L_x_38:
[----:B------:R-:W-:Y:S02]  /*2690*/  ULDC.64 UR4, c[0x0][0x590] ;  /* 0x0001640000047ab9 */ /* 0x000fe40000000a00 */
[----:B------:R-:W-:Y:S02]  /*26a0*/  IMAD.U32 R166, RZ, RZ, UR4 ;  /* 0x00000004ffa67e24 */ /* 0x000fe4000f8e00ff */
[----:B------:R-:W-:-:S03]  /*26b0*/  IMAD.U32 R164, RZ, RZ, UR5 ;  /* 0x00000005ffa47e24 */ /* 0x000fc6000f8e00ff */
[----:B------:R-:W-:-:S04]  /*26c0*/  ISETP.NE.U32.AND P3, PT, R166, RZ, PT ;  /* 0x000000ffa600720c */ /* 0x000fc80003f65070 */
[----:B------:R-:W-:-:S13]  /*26d0*/  ISETP.NE.AND.EX P3, PT, R164, RZ, PT, P3 ;  /* 0x000000ffa400720c */ /* 0x000fda0003f65330 */
[----:B------:R-:W-:Y:S05]  /*26e0*/  @!P3 BRA `(.L_x_40) ;  /* 0x000000000034b947 */ /* 0x000fea0003800000 */
[----:B------:R-:W-:Y:S02]  /*26f0*/  ULDC.64 UR4, c[0x0][0x588] ;  /* 0x0001620000047ab9 */ /* 0x000fe40000000a00 */
[----:B------:R-:W-:-:S04]  /*2700*/  ISETP.NE.U32.AND P0, PT, RZ, UR4, PT ;  /* 0x00000004ff007c0c */ /* 0x000fc8000bf05070 */
[----:B------:R-:W-:-:S13]  /*2710*/  ISETP.NE.AND.EX P0, PT, RZ, UR5, PT, P0 ;  /* 0x00000005ff007c0c */ /* 0x000fda000bf05300 */
[----:B------:R-:W-:Y:S05]  /*2720*/  @!P0 BRA `(.L_x_41) ;  /* 0x0000000000188947 */ /* 0x000fea0003800000 */
[----:B--23--:R-:W2:Y:S01]  /*2730*/  LDC.64 R4, c[0x0][0x588] ;  /* 0x00016200ff047b82 */ /* 0x00cea20000000a00 */
[----:B------:R-:W-:-:S04]  /*2740*/  IMAD R3, R166, UR51, RZ ;  /* 0x00000033a6037c24 */ /* 0x000fc8000f8e02ff */
[----:B--2---:R-:W-:-:S05]  /*2750*/  IMAD.WIDE R4, R3, 0x4, R4 ;  /* 0x0000000403047825 */ /* 0x004fca00078e0204 */
[----:B-----5:R4:W5:Y:S01]  /*2760*/  LDG.E R155, desc[UR42][R4.64] ;  /* 0x0000002a049b7981 */ /* 0x020962000c1e1900 */
[----:B------:R-:W-:Y:S01]  /*2770*/  MOV R154, 0x1 ;  /* 0x00000001009a7802 */ /* 0x000fe20000000f00 */
[----:B------:R-:W-:Y:S06]  /*2780*/  BRA `(.L_x_40) ;  /* 0x00000000000c7947 */ /* 0x000fec0003800000 */
.L_x_41:
[----:B------:R-:W-:Y:S01]  /*2790*/  ULDC UR4, c[0x0][0x580] ;  /* 0x0001600000047ab9 */ /* 0x000fe20000000800 */
[----:B------:R-:W-:Y:S02]  /*27a0*/  IMAD.MOV.U32 R154, RZ, RZ, 0x1 ;  /* 0x00000001ff9a7424 */ /* 0x000fe400078e00ff */
[----:B-----5:R-:W-:-:S07]  /*27b0*/  IMAD.U32 R155, RZ, RZ, UR4 ;  /* 0x00000004ff9b7e24 */ /* 0x020fce000f8e00ff */
.L_x_40:
[----:B------:R-:W1:Y:S02]  /*27c0*/  LDC.64 R6, c[0x0][0x5b0] ;  /* 0x00016c00ff067b82 */ /* 0x000e640000000a00 */
[----:B-1----:R-:W-:-:S04]  /*27d0*/  ISETP.NE.U32.AND P0, PT, R6, RZ, PT ;  /* 0x000000ff0600720c */ /* 0x002fc80003f05070 */
[----:B------:R-:W-:-:S13]  /*27e0*/  ISETP.NE.AND.EX P0, PT, R7, RZ, PT, P0 ;  /* 0x000000ff0700720c */ /* 0x000fda0003f05300 */
[----:B------:R-:W-:Y:S05]  /*27f0*/  @!P0 BRA `(.L_x_42) ;  /* 0x00000000002c8947 */ /* 0x000fea0003800000 */
[----:B------:R-:W-:Y:S02]  /*2800*/  ULDC.64 UR4, c[0x0][0x5a8] ;  /* 0x00016a0000047ab9 */ /* 0x000fe40000000a00 */
[----:B------:R-:W-:-:S04]  /*2810*/  ISETP.NE.U32.AND P0, PT, RZ, UR4, PT ;  /* 0x00000004ff007c0c */ /* 0x000fc8000bf05070 */
[----:B------:R-:W-:-:S13]  /*2820*/  ISETP.NE.AND.EX P0, PT, RZ, UR5, PT, P0 ;  /* 0x00000005ff007c0c */ /* 0x000fda000bf05300 */
[----:B------:R-:W-:Y:S05]  /*2830*/  @!P0 BRA `(.L_x_43) ;  /* 0x0000000000148947 */ /* 0x000fea0003800000 */
[----:B--234-:R-:W1:Y:S01]  /*2840*/  LDC.64 R4, c[0x0][0x5a8] ;  /* 0x00016a00ff047b82 */ /* 0x01ce620000000a00 */
[----:B------:R-:W-:-:S04]  /*2850*/  IMAD R3, R6, UR51, RZ ;  /* 0x0000003306037c24 */ /* 0x000fc8000f8e02ff */
[----:B-1----:R-:W-:-:S05]  /*2860*/  IMAD.WIDE R4, R3, 0x4, R4 ;  /* 0x0000000403047825 */ /* 0x002fca00078e0204 */
[----:B-----5:R1:W5:Y:S01]  /*2870*/  LDG.E R156, desc[UR42][R4.64] ;  /* 0x0000002a049c7981 */ /* 0x020362000c1e1900 */
[----:B------:R-:W-:Y:S05]  /*2880*/  BRA `(.L_x_42) ;  /* 0x0000000000087947 */ /* 0x000fea0003800000 */
.L_x_43:
[----:B------:R-:W-:Y:S02]  /*2890*/  ULDC UR4, c[0x0][0x5a0] ;  /* 0x0001680000047ab9 */ /* 0x000fe40000000800 */
[----:B-----5:R-:W-:-:S07]  /*28a0*/  MOV R156, UR4 ;  /* 0x00000004009c7c02 */ /* 0x020fce0008000f00 */
.L_x_42:
[----:B------:R-:W-:Y:S01]  /*28b0*/  ULDC.64 UR4, c[0x0][0x588] ;  /* 0x0001620000047ab9 */ /* 0x000fe20000000a00 */
[----:B------:R-:W-:Y:S01]  /*28c0*/  ISETP.NE.U32.AND P1, PT, R166, RZ, PT ;  /* 0x000000ffa600720c */ /* 0x000fe20003f25070 */
[----:B------:R-:W-:Y:S02]  /*28d0*/  UISETP.NE.U32.AND UP0, UPT, UR4, URZ, UPT ;  /* 0x0000003f0400728c */ /* 0x000fe4000bf05070 */
[----:B------:R-:W-:Y:S02]  /*28e0*/  ISETP.NE.U32.AND P4, PT, RZ, UR4, PT ;  /* 0x00000004ff007c0c */ /* 0x000fe4000bf85070 */
[----:B------:R-:W-:Y:S01]  /*28f0*/  ISETP.NE.AND.EX P5, PT, R164, RZ, PT, P1 ;  /* 0x000000ffa400720c */ /* 0x000fe20003fa5310 */
[----:B------:R-:W-:Y:S02]  /*2900*/  UISETP.NE.AND.EX UP0, UPT, UR5, URZ, UPT, UP0 ;  /* 0x0000003f0500728c */ /* 0x000fe4000bf05300 */
[----:B------:R-:W-:Y:S02]  /*2910*/  ISETP.NE.AND.EX P4, PT, RZ, UR5, PT, P4 ;  /* 0x00000005ff007c0c */ /* 0x000fe4000bf85340 */
[----:B------:R-:W-:-:S02]  /*2920*/  PLOP3.LUT P0, PT, PT, PT, PT, 0x8, 0x0 ;  /* 0x000000000000781c */ /* 0x000fc40003f0e170 */
[----:B------:R-:W-:-:S04]  /*2930*/  PLOP3.LUT P2, PT, PT, PT, UP0, 0x80, 0x0 ;  /* 0x000000000000781c */ /* 0x000fc80003f4f008 */
[----:B------:R-:W-:-:S05]  /*2940*/  PLOP3.LUT P2, PT, P2, PT, PT, 0x8, 0x0 ;  /* 0x000000000000781c */ /* 0x000fca000174e170 */
[----:B------:R-:W-:Y:S08]  /*2950*/  @P4 BRA P5, `(.L_x_44) ;  /* 0x0000000000244947 */ /* 0x000ff00002800000 */
[----:B------:R-:W-:Y:S04]  /*2960*/  BSSY B0, `(.L_x_44) ;  /* 0x0000008000007945 */ /* 0x000fe80003800000 */
[----:B------:R-:W-:Y:S05]  /*2970*/  @!P3 BRA `(.L_x_45) ;  /* 0x000000000014b947 */ /* 0x000fea0003800000 */
[----:B------:R-:W-:Y:S02]  /*2980*/  LOP3.LUT P4, RZ, R154, 0xff, RZ, 0xc0, !PT ;  /* 0x000000ff9aff7812 */ /* 0x000fe4000788c0ff */
[----:B------:R-:W-:-:S11]  /*2990*/  PLOP3.LUT P0, PT, P2, PT, PT, 0x80, 0x0 ;  /* 0x000000000000781c */ /* 0x000fd6000170f070 */
[----:B------:R-:W-:Y:S05]  /*29a0*/  @!P4 BRA `(.L_x_46) ;  /* 0x00000000000cc947 */ /* 0x000fea0003800000 */
[----:B-----5:R-:W-:Y:S01]  /*29b0*/  FSETP.EQ.AND P0, PT, R155, RZ, PT ;  /* 0x000000ff9b00720b */ /* 0x020fe20003f02000 */
[----:B------:R-:W-:-:S12]  /*29c0*/  BRA `(.L_x_46) ;  /* 0x0000000000047947 */ /* 0x000fd80003800000 */
.L_x_45:
[----:B-----5:R-:W-:-:S13]  /*29d0*/  FSETP.EQ.AND P0, PT, R155, RZ, PT ;  /* 0x000000ff9b00720b */ /* 0x020fda0003f02000 */
.L_x_46:
[----:B------:R-:W-:Y:S05]  /*29e0*/  BSYNC B0 ;  /* 0x0000000000007941 */ /* 0x000fea0003800000 */
.L_x_44:
[----:B------:R-:W-:Y:S04]  /*29f0*/  BSSY B0, `(.L_x_47) ;  /* 0x0000007000007945 */ /* 0x000fe80003800000 */
[----:B------:R-:W-:Y:S05]  /*2a00*/  @!P3 BRA `(.L_x_48) ;  /* 0x000000000010b947 */ /* 0x000fea0003800000 */
[----:B------:R-:W-:-:S13]  /*2a10*/  LOP3.LUT P3, RZ, R154, 0xff, RZ, 0xc0, !PT ;  /* 0x000000ff9aff7812 */ /* 0x000fda000786c0ff */
[----:B------:R-:W-:Y:S05]  /*2a20*/  @!P3 BRA `(.L_x_49) ;  /* 0x00000000000cb947 */ /* 0x000fea0003800000 */
[----:B-----5:R-:W-:Y:S01]  /*2a30*/  FSETP.EQ.AND P2, PT, R155, RZ, PT ;  /* 0x000000ff9b00720b */ /* 0x020fe20003f42000 */
[----:B------:R-:W-:-:S12]  /*2a40*/  BRA `(.L_x_49) ;  /* 0x0000000000047947 */ /* 0x000fd80003800000 */
.L_x_48:
[----:B-----5:R-:W-:-:S13]  /*2a50*/  FSETP.EQ.AND P2, PT, R155, RZ, PT ;  /* 0x000000ff9b00720b */ /* 0x020fda0003f42000 */
.L_x_49:
[----:B------:R-:W-:Y:S05]  /*2a60*/  BSYNC B0 ;  /* 0x0000000000007941 */ /* 0x000fea0003800000 */
.L_x_47:
[----:B------:R-:W-:Y:S01]  /*2a70*/  BSSY B0, `(.L_x_50) ;  /* 0x0000024000007945 */ /* 0x000fe20003800000 */
[----:B------:R-:W-:Y:S01]  /*2a80*/  IMAD.MOV.U32 R0, RZ, RZ, RZ ;  /* 0x000000ffff007224 */ /* 0x000fe200078e00ff */
[----:B------:R-:W-:Y:S02]  /*2a90*/  CS2R R6, SRZ ;  /* 0x0000000000067805 */ /* 0x000fe4000001ff00 */
[----:B-1234-:R-:W-:Y:S02]  /*2aa0*/  CS2R R4, SRZ ;  /* 0x0000000000047805 */ /* 0x01efe4000001ff00 */
[----:B------:R-:W-:Y:S02]  /*2ab0*/  CS2R R10, SRZ ;  /* 0x00000000000a7805 */ /* 0x000fe4000001ff00 */
[----:B------:R-:W-:Y:S01]  /*2ac0*/  CS2R R8, SRZ ;  /* 0x0000000000087805 */ /* 0x000fe2000001ff00 */
[----:B------:R-:W-:Y:S06]  /*2ad0*/  @P0 BRA `(.L_x_51) ;  /* 0x0000000000740947 */ /* 0x000fec0003800000 */
[----:B------:R-:W-:-:S13]  /*2ae0*/  ISETP.NE.AND P3, PT, R162, 0x3, PT ;  /* 0x00000003a200780c */ /* 0x000fda0003f65270 */
[----:B------:R-:W-:Y:S05]  /*2af0*/  @!P3 BRA `(.L_x_52) ;  /* 0x000000000004b947 */ /* 0x000fea0003800000 */
[----:B------:R-:W-:Y:S01]  /*2b00*/  BPT.TRAP 0x1 ;  /* 0x000000040000795c */ /* 0x000fe20000300000 */
.L_x_52:
[----:B------:R-:W-:Y:S01]  /*2b10*/  SHF.L.U32 R3, RZ, 0x1f, RZ ;  /* 0x0000001fff037819 */ /* 0x000fe200000006ff */
[----:B------:R-:W-:Y:S01]  /*2b20*/  IMAD.MOV.U32 R0, RZ, RZ, 0x1 ;  /* 0x00000001ff007424 */ /* 0x000fe200078e00ff */
[----:B------:R-:W-:Y:S02]  /*2b30*/  MOV R7, RZ ;  /* 0x000000ff00077202 */ /* 0x000fe40000000f00 */
[----:B------:R-:W1:Y:S02]  /*2b40*/  SYNCS.PHASECHK.TRANS64.TRYWAIT P3, [UR47+0x40], R3 ;  /* 0x00004003ff0075a7 */ /* 0x000e64000806016f */
[----:B-1----:R-:W-:Y:S05]  /*2b50*/  @!P3 BRA `(.L_x_53) ;  /* 0x0000013800acb947 */ /* 0x002fea0003800000 */
.L_x_236:
[----:B------:R-:W-:Y:S01]  /*2b60*/  IMAD.MOV.U32 R6, RZ, RZ, RZ ;  /* 0x000000ffff067224 */ /* 0x000fe200078e00ff */
[----:B-1----:R-:W-:Y:S02]  /*2b70*/  CS2R R4, SRZ ;  /* 0x0000000000047805 */ /* 0x002fe4000001ff00 */
[----:B------:R-:W-:Y:S02]  /*2b80*/  CS2R R10, SRZ ;  /* 0x00000000000a7805 */ /* 0x000fe4000001ff00 */
[----:B------:R-:W-:Y:S01]  /*2b90*/  CS2R R8, SRZ ;  /* 0x0000000000087805 */ /* 0x000fe2000001ff00 */
[----:B------:R-:W-:Y:S06]  /*2ba0*/  @P2 BRA `(.L_x_51) ;  /* 0x0000000000402947 */ /* 0x000fec0003800000 */
[C---:B------:R-:W-:Y:S01]  /*2bb0*/  IMAD.SHL.U32 R3, R18.reuse, 0x10, RZ ;  /* 0x0000001012037824 */ /* 0x040fe200078e00ff */
[C---:B------:R-:W-:Y:S01]  /*2bc0*/  SHF.L.U32 R4, R18.reuse, 0x5, RZ ;  /* 0x0000000512047819 */ /* 0x040fe200000006ff */
[----:B------:R-:W-:Y:S01]  /*2bd0*/  IMAD.SHL.U32 R8, R18, 0x4, RZ ;  /* 0x0000000412087824 */ /* 0x000fe200078e00ff */
[----:B------:R-:W-:Y:S01]  /*2be0*/  SHF.R.U32.HI R6, RZ, 0x1, R18 ;  /* 0x00000001ff067819 */ /* 0x000fe20000011612 */
[----:B------:R-:W-:Y:S05]  /*2bf0*/  WARPSYNC.ALL ;  /* 0x0000000000007948 */ /* 0x000fea0003800000 */
[----:B------:R-:W-:Y:S02]  /*2c00*/  LOP3.LUT R3, R3, 0xe00, RZ, 0xc0, !PT ;  /* 0x00000e0003037812 */ /* 0x000fe400078ec0ff */
[----:B------:R-:W-:-:S02]  /*2c10*/  LOP3.LUT R5, R4, 0xc0, RZ, 0xc0, !PT ;  /* 0x000000c004057812 */ /* 0x000fc400078ec0ff */
[----:B------:R-:W-:Y:S02]  /*2c20*/  LOP3.LUT R3, R3, 0x20, R4, 0xf8, !PT ;  /* 0x0000002003037812 */ /* 0x000fe400078ef804 */
[----:B------:R-:W-:Y:S02]  /*2c30*/  LOP3.LUT R5, R5, 0x8, R6, 0xf8, !PT ;  /* 0x0000000805057812 */ /* 0x000fe400078ef806 */
[----:B------:R-:W-:Y:S02]  /*2c40*/  LOP3.LUT R3, R3, 0x100, R4, 0xf8, !PT ;  /* 0x0000010003037812 */ /* 0x000fe400078ef804 */
[----:B------:R-:W-:-:S04]  /*2c50*/  LOP3.LUT R8, R5, 0x18, R8, 0x78, !PT ;  /* 0x0000001805087812 */ /* 0x000fc800078e7808 */
[----:B------:R-:W-:-:S04]  /*2c60*/  LOP3.LUT R3, R3, R8, RZ, 0xfc, !PT ;  /* 0x0000000803037212 */ /* 0x000fc800078efcff */
[----:B------:R-:W-:-:S04]  /*2c70*/  LEA R3, R3, UR47, 0x1 ;  /* 0x0000002f03037c11 */ /* 0x000fc8000f8e08ff */
[----:B------:R-:W-:Y:S01]  /*2c80*/  LEA R4, R158, R3, 0x1 ;  /* 0x000000039e047211 */ /* 0x000fe200078e08ff */
[----:B------:R1:W2:Y:S05]  /*2c90*/  LDSM.16.M88.4 R8, [R3+0x200] ;  /* 0x000200000308783b */ /* 0x0002aa0000000200 */
[----:B------:R-:W3:Y:S02]  /*2ca0*/  LDSM.16.M88.4 R4, [R4+0x200] ;  /* 0x000200000404783b */ /* 0x000ee40000000200 */
.L_x_51:
[----:B------:R-:W-:Y:S05]  /*2cb0*/  BSYNC B0 ;  /* 0x0000000000007941 */ /* 0x000fea0003800000 */
.L_x_50:
[----:B--2---:R-:W-:Y:S01]  /*2cc0*/  IMAD.U32 R12, R9, 0x10000, RZ ;  /* 0x00010000090c7824 */ /* 0x004fe200078e00ff */
[----:B------:R-:W-:Y:S01]  /*2cd0*/  MOV R21, 0x38eb4c3a ;  /* 0x38eb4c3a00157802 */ /* 0x000fe20000000f00 */
[----:B------:R-:W-:Y:S01]  /*2ce0*/  IMAD.MOV.U32 R20, RZ, RZ, 0x3aae005b ;  /* 0x3aae005bff147424 */ /* 0x000fe200078e00ff */
[----:B------:R-:W-:Y:S01]  /*2cf0*/  MOV R15, 0x3c09919f ;  /* 0x3c09919f000f7802 */ /* 0x000fe20000000f00 */
[----:B-----5:R-:W-:Y:S01]  /*2d00*/  FMUL R23, R155, R12 ;  /* 0x0000000c9b177220 */ /* 0x020fe20000400000 */
[----:B------:R-:W-:Y:S01]  /*2d10*/  IMAD.MOV.U32 R14, RZ, RZ, 0x3d24d99a ;  /* 0x3d24d99aff0e7424 */ /* 0x000fe200078e00ff */
[----:B------:R-:W-:Y:S05]  /*2d20*/  WARPSYNC.ALL ;  /* 0x0000000000007948 */ /* 0x000fea0003800000 */
[----:B------:R-:W-:Y:S01]  /*2d30*/  FFMA R168, R156, R90, R23 ;  /* 0x0000005a9ca87223 */ /* 0x000fe20000000017 */
[----:B------:R-:W-:Y:S03]  /*2d40*/  BSSY B0, `(.L_x_54) ;  /* 0x00001ec000007945 */ /* 0x000fe60003800000 */
[----:B------:R-:W-:-:S04]  /*2d50*/  FMUL R172, R168, 0.70710676908493041992 ;  /* 0x3f3504f3a8ac7820 */ /* 0x000fc80000400000 */
[C---:B-1----:R-:W-:Y:S01]  /*2d60*/  FMUL R3, R172.reuse, R172 ;  /* 0x000000acac037220 */ /* 0x042fe20000400000 */
[----:B------:R-:W-:-:S04]  /*2d70*/  FSETP.GE.AND P3, PT, |R172|, 1.0029599666595458984, PT ;  /* 0x3f8060feac00780b */ /* 0x000fc80003f66200 */
[----:B------:R-:W-:Y:S02]  /*2d80*/  FSEL R90, |R172|, R3, P3 ;  /* 0x00000003ac5a7208 */ /* 0x000fe40001800200 */
[----:B------:R-:W-:Y:S02]  /*2d90*/  FSEL R3, R21, 8.4834944573231041431e-05, P3 ;  /* 0x38b1e96a15037808 */ /* 0x000fe40001800000 */
[----:B------:R-:W-:Y:S02]  /*2da0*/  FSEL R13, -R20, -0.00082130916416645050049, P3 ;  /* 0xba574d20140d7808 */ /* 0x000fe40001800100 */
[----:B------:R-:W-:Y:S02]  /*2db0*/  FSEL R12, R15, 0.0052134888246655464172, P3 ;  /* 0x3baad5ea0f0c7808 */ /* 0x000fe40001800000 */
[----:B------:R-:W-:Y:S01]  /*2dc0*/  FSEL R160, -R14, -0.026868773624300956726, P3 ;  /* 0xbcdc1be70ea07808 */ /* 0x000fe20001800100 */
[----:B------:R-:W-:Y:S01]  /*2dd0*/  FFMA R3, R90, R3, R13 ;  /* 0x000000035a037223 */ /* 0x000fe2000000000d */
[----:B------:R-:W-:-:S03]  /*2de0*/  MOV R13, 0x3e235519 ;  /* 0x3e235519000d7802 */ /* 0x000fc60000000f00 */
[C---:B------:R-:W-:Y:S01]  /*2df0*/  FFMA R3, R90.reuse, R3, R12 ;  /* 0x000000035a037223 */ /* 0x040fe2000000000c */
[----:B------:R-:W-:Y:S01]  /*2e00*/  IMAD.MOV.U32 R12, RZ, RZ, 0x3f69b4f9 ;  /* 0x3f69b4f9ff0c7424 */ /* 0x000fe200078e00ff */
[----:B------:R-:W-:Y:S02]  /*2e10*/  FSEL R170, R13, 0.11284004896879196167, P3 ;  /* 0x3de718af0daa7808 */ /* 0x000fe40001800000 */
[----:B------:R-:W-:Y:S01]  /*2e20*/  FFMA R163, R90, R3, R160 ;  /* 0x000000035aa37223 */ /* 0x000fe200000000a0 */
[----:B------:R-:W-:Y:S02]  /*2e30*/  MOV R3, 0x3f210a14 ;  /* 0x3f210a1400037802 */ /* 0x000fe40000000f00 */
[----:B------:R-:W-:Y:S01]  /*2e40*/  FSEL R160, R12, -0.37612664699554443359, P3 ;  /* 0xbec093ac0ca07808 */ /* 0x000fe20001800000 */
[----:B------:R-:W-:Y:S01]  /*2e50*/  FFMA R163, R90, R163, R170 ;  /* 0x000000a35aa37223 */ /* 0x000fe200000000aa */
[----:B------:R-:W-:-:S03]  /*2e60*/  FSEL R170, R3, 0.12837915122509002686, P3 ;  /* 0x3e0375d303aa7808 */ /* 0x000fc60001800000 */
[----:B------:R-:W-:Y:S01]  /*2e70*/  FFMA R163, R90, R163, R160 ;  /* 0x000000a35aa37223 */ /* 0x000fe200000000a0 */
[----:B------:R-:W-:-:S03]  /*2e80*/  FSEL R160, -|R172|, R172, P3 ;  /* 0x000000acaca07208 */ /* 0x000fc60001800300 */
[----:B------:R-:W-:Y:S01]  /*2e90*/  FFMA R163, R90, R163, R170 ;  /* 0x000000a35aa37223 */ /* 0x000fe200000000aa */
[----:B------:R-:W-:Y:S01]  /*2ea0*/  LOP3.LUT R90, R9, 0xffff0000, RZ, 0xc0, !PT ;  /* 0xffff0000095a7812 */ /* 0x000fe200078ec0ff */
[C---:B------:R-:W-:Y:S01]  /*2eb0*/  IMAD.U32 R170, R10.reuse, 0x10000, RZ ;  /* 0x000100000aaa7824 */ /* 0x040fe200078e00ff */
[----:B------:R-:W-:Y:S01]  /*2ec0*/  LOP3.LUT R10, R10, 0xffff0000, RZ, 0xc0, !PT ;  /* 0xffff00000a0a7812 */ /* 0x000fe200078ec0ff */
[----:B------:R-:W-:Y:S02]  /*2ed0*/  FFMA R160, R163, R160, R160 ;  /* 0x000000a0a3a07223 */ /* 0x000fe400000000a0 */
[C---:B------:R-:W-:Y:S01]  /*2ee0*/  FMUL R90, R155.reuse, R90 ;  /* 0x0000005a9b5a7220 */ /* 0x040fe20000400000 */
[C---:B------:R-:W-:Y:S01]  /*2ef0*/  FMUL R165, R155.reuse, R170 ;  /* 0x000000aa9ba57220 */ /* 0x040fe20000400000 */
[----:B------:R-:W1:Y:S01]  /*2f00*/  @P3 MUFU.EX2 R167, R160 ;  /* 0x000000a000a73308 */ /* 0x000e620000000800 */
[----:B------:R-:W-:Y:S01]  /*2f10*/  FMUL R163, R155, R10 ;  /* 0x0000000a9ba37220 */ /* 0x000fe20000400000 */
[C---:B------:R-:W-:Y:S01]  /*2f20*/  FFMA R9, R156.reuse, R91, R90 ;  /* 0x0000005b9c097223 */ /* 0x040fe2000000005a */
[----:B------:R-:W-:-:S02]  /*2f30*/  FFMA R92, R156, R92, R165 ;  /* 0x0000005c9c5c7223 */ /* 0x000fc400000000a5 */
[----:B------:R-:W-:Y:S01]  /*2f40*/  FFMA R10, R156, R93, R163 ;  /* 0x0000005d9c0a7223 */ /* 0x000fe200000000a3 */
[C---:B------:R-:W-:Y:S01]  /*2f50*/  FMUL R186, R9.reuse, 0.70710676908493041992 ;  /* 0x3f3504f309ba7820 */ /* 0x040fe20000400000 */
[----:B------:R-:W-:Y:S01]  /*2f60*/  FMUL R171, R92, 0.70710676908493041992 ;  /* 0x3f3504f35cab7820 */ /* 0x000fe20000400000 */
[----:B------:R-:W-:Y:S01]  /*2f70*/  FMUL R9, R9, 0.5 ;  /* 0x3f00000009097820 */ /* 0x000fe20000400000 */
[----:B------:R-:W-:Y:S01]  /*2f80*/  FMUL R169, R10, 0.70710676908493041992 ;  /* 0x3f3504f30aa97820 */ /* 0x000fe20000400000 */
[----:B------:R-:W-:Y:S01]  /*2f90*/  FMUL R91, R186, R186 ;  /* 0x000000baba5b7220 */ /* 0x000fe20000400000 */
[C---:B------:R-:W-:Y:S01]  /*2fa0*/  FMUL R174, R171.reuse, R171 ;  /* 0x000000ababae7220 */ /* 0x040fe20000400000 */
[----:B------:R-:W-:Y:S01]  /*2fb0*/  FSETP.GE.AND P4, PT, |R171|, 1.0029599666595458984, PT ;  /* 0x3f8060feab00780b */ /* 0x000fe20003f86200 */
[C---:B------:R-:W-:Y:S01]  /*2fc0*/  FMUL R178, R169.reuse, R169 ;  /* 0x000000a9a9b27220 */ /* 0x040fe20000400000 */
[----:B------:R-:W-:Y:S02]  /*2fd0*/  FSETP.GE.AND P5, PT, |R169|, 1.0029599666595458984, PT ;  /* 0x3f8060fea900780b */ /* 0x000fe40003fa6200 */
[----:B------:R-:W-:Y:S01]  /*2fe0*/  FSEL R176, -R20, -0.00082130916416645050049, P4 ;  /* 0xba574d2014b07808 */ /* 0x000fe20002000100 */
[----:B-1----:R-:W-:Y:S01]  /*2ff0*/  @P3 FADD R167, -R167, 1 ;  /* 0x3f800000a7a73421 */ /* 0x002fe20000000100 */
[----:B------:R-:W-:-:S02]  /*3000*/  FSEL R173, |R169|, R178, P5 ;  /* 0x000000b2a9ad7208 */ /* 0x000fc40002800200 */
[----:B------:R-:W-:Y:S02]  /*3010*/  FSEL R180, R21, 8.4834944573231041431e-05, P5 ;  /* 0x38b1e96a15b47808 */ /* 0x000fe40002800000 */
[----:B------:R-:W-:Y:S02]  /*3020*/  @P3 LOP3.LUT R160, R167, 0x80000000, R172, 0xb8, !PT ;  /* 0x80000000a7a03812 */ /* 0x000fe400078eb8ac */
[----:B------:R-:W-:Y:S02]  /*3030*/  FSETP.GE.AND P3, PT, |R186|, 1.0029599666595458984, PT ;  /* 0x3f8060feba00780b */ /* 0x000fe40003f66200 */
[----:B------:R-:W-:Y:S01]  /*3040*/  FSEL R167, |R171|, R174, P4 ;  /* 0x000000aeaba77208 */ /* 0x000fe20002000200 */
[----:B------:R-:W-:Y:S01]  /*3050*/  FADD R160, R160, 1 ;  /* 0x3f800000a0a07421 */ /* 0x000fe20000000000 */
[----:B------:R-:W-:Y:S02]  /*3060*/  FSEL R91, |R186|, R91, P3 ;  /* 0x0000005bba5b7208 */ /* 0x000fe40001800200 */
[----:B------:R-:W-:-:S02]  /*3070*/  FSEL R170, R21, 8.4834944573231041431e-05, P3 ;  /* 0x38b1e96a15aa7808 */ /* 0x000fc40001800000 */
[C---:B------:R-:W-:Y:S02]  /*3080*/  FSEL R172, -R20.reuse, -0.00082130916416645050049, P3 ;  /* 0xba574d2014ac7808 */ /* 0x040fe40001800100 */
[----:B------:R-:W-:Y:S02]  /*3090*/  FSEL R174, R21, 8.4834944573231041431e-05, P4 ;  /* 0x38b1e96a15ae7808 */ /* 0x000fe40002000000 */
[----:B------:R-:W-:Y:S01]  /*30a0*/  FSEL R182, -R20, -0.00082130916416645050049, P5 ;  /* 0xba574d2014b67808 */ /* 0x000fe20002800100 */
[----:B------:R-:W-:Y:S01]  /*30b0*/  FFMA R170, R91, R170, R172 ;  /* 0x000000aa5baa7223 */ /* 0x000fe200000000ac */
[----:B------:R-:W-:Y:S01]  /*30c0*/  FSEL R172, R15, 0.0052134888246655464172, P3 ;  /* 0x3baad5ea0fac7808 */ /* 0x000fe20001800000 */
[----:B------:R-:W-:Y:S01]  /*30d0*/  FFMA R176, R167, R174, R176 ;  /* 0x000000aea7b07223 */ /* 0x000fe200000000b0 */
[----:B------:R-:W-:Y:S01]  /*30e0*/  FSEL R178, R15, 0.0052134888246655464172, P4 ;  /* 0x3baad5ea0fb27808 */ /* 0x000fe20002000000 */
[----:B------:R-:W-:Y:S01]  /*30f0*/  FFMA R180, R173, R180, R182 ;  /* 0x000000b4adb47223 */ /* 0x000fe200000000b6 */
[C---:B------:R-:W-:Y:S01]  /*3100*/  FSEL R174, -R14.reuse, -0.026868773624300956726, P3 ;  /* 0xbcdc1be70eae7808 */ /* 0x040fe20001800100 */
[----:B------:R-:W-:Y:S01]  /*3110*/  FFMA R170, R91, R170, R172 ;  /* 0x000000aa5baa7223 */ /* 0x000fe200000000ac */
[----:B------:R-:W-:Y:S01]  /*3120*/  FSEL R184, R15, 0.0052134888246655464172, P5 ;  /* 0x3baad5ea0fb87808 */ /* 0x000fe20002800000 */
[----:B------:R-:W-:Y:S01]  /*3130*/  FFMA R176, R167, R176, R178 ;  /* 0x000000b0a7b07223 */ /* 0x000fe200000000b2 */
[----:B------:R-:W-:Y:S01]  /*3140*/  FSEL R172, R13, 0.11284004896879196167, P3 ;  /* 0x3de718af0dac7808 */ /* 0x000fe20001800000 */
[----:B------:R-:W-:Y:S01]  /*3150*/  FFMA R170, R91, R170, R174 ;  /* 0x000000aa5baa7223 */ /* 0x000fe200000000ae */
[----:B------:R-:W-:Y:S01]  /*3160*/  FSEL R178, -R14, -0.026868773624300956726, P4 ;  /* 0xbcdc1be70eb27808 */ /* 0x000fe20002000100 */
[----:B------:R-:W-:Y:S01]  /*3170*/  FFMA R184, R173, R180, R184 ;  /* 0x000000b4adb87223 */ /* 0x000fe200000000b8 */
[----:B------:R-:W-:Y:S01]  /*3180*/  FSEL R174, R12, -0.37612664699554443359, P3 ;  /* 0xbec093ac0cae7808 */ /* 0x000fe20001800000 */
[----:B------:R-:W-:Y:S01]  /*3190*/  FFMA R170, R91, R170, R172 ;  /* 0x000000aa5baa7223 */ /* 0x000fe200000000ac */
[----:B------:R-:W-:Y:S01]  /*31a0*/  FSEL R180, R13, 0.11284004896879196167, P4 ;  /* 0x3de718af0db47808 */ /* 0x000fe20002000000 */
[----:B------:R-:W-:Y:S01]  /*31b0*/  FFMA R176, R167, R176, R178 ;  /* 0x000000b0a7b07223 */ /* 0x000fe200000000b2 */
[----:B------:R-:W-:Y:S01]  /*31c0*/  FSEL R182, -R14, -0.026868773624300956726, P5 ;  /* 0xbcdc1be70eb67808 */ /* 0x000fe20002800100 */
[----:B------:R-:W-:Y:S01]  /*31d0*/  FFMA R170, R91, R170, R174 ;  /* 0x000000aa5baa7223 */ /* 0x000fe200000000ae */
[----:B------:R-:W-:Y:S01]  /*31e0*/  FSEL R172, R3, 0.12837915122509002686, P3 ;  /* 0x3e0375d303ac7808 */ /* 0x000fe20001800000 */
[----:B------:R-:W-:Y:S01]  /*31f0*/  FFMA R176, R167, R176, R180 ;  /* 0x000000b0a7b07223 */ /* 0x000fe200000000b4 */
[----:B------:R-:W-:Y:S01]  /*3200*/  FSEL R174, R12, -0.37612664699554443359, P4 ;  /* 0xbec093ac0cae7808 */ /* 0x000fe20002000000 */
[----:B------:R-:W-:Y:S01]  /*3210*/  FFMA R182, R173, R184, R182 ;  /* 0x000000b8adb67223 */ /* 0x000fe200000000b6 */
[----:B------:R-:W-:Y:S01]  /*3220*/  FSEL R178, R13, 0.11284004896879196167, P5 ;  /* 0x3de718af0db27808 */ /* 0x000fe20002800000 */
[----:B------:R-:W-:Y:S01]  /*3230*/  FFMA R170, R91, R170, R172 ;  /* 0x000000aa5baa7223 */ /* 0x000fe200000000ac */
[----:B------:R-:W-:Y:S01]  /*3240*/  FSEL R93, -|R186|, R186, P3 ;  /* 0x000000baba5d7208 */ /* 0x000fe20001800300 */
[----:B------:R-:W-:Y:S01]  /*3250*/  FFMA R174, R167, R176, R174 ;  /* 0x000000b0a7ae7223 */ /* 0x000fe200000000ae */
[----:B------:R-:W-:Y:S01]  /*3260*/  FSEL R172, R3, 0.12837915122509002686, P4 ;  /* 0x3e0375d303ac7808 */ /* 0x000fe20002000000 */
[----:B------:R-:W-:Y:S01]  /*3270*/  FFMA R178, R173, R182, R178 ;  /* 0x000000b6adb27223 */ /* 0x000fe200000000b2 */
[----:B------:R-:W-:Y:S01]  /*3280*/  FSEL R176, R12, -0.37612664699554443359, P5 ;  /* 0xbec093ac0cb07808 */ /* 0x000fe20002800000 */
[----:B------:R-:W-:Y:S01]  /*3290*/  FFMA R170, R170, R93, R93 ;  /* 0x0000005daaaa7223 */ /* 0x000fe2000000005d */
[----:B------:R-:W-:Y:S01]  /*32a0*/  FSEL R93, -|R171|, R171, P4 ;  /* 0x000000abab5d7208 */ /* 0x000fe20002000300 */
[----:B------:R-:W-:Y:S01]  /*32b0*/  FFMA R174, R167, R174, R172 ;  /* 0x000000aea7ae7223 */ /* 0x000fe200000000ac */
[----:B------:R-:W-:Y:S01]  /*32c0*/  FSEL R167, R3, 0.12837915122509002686, P5 ;  /* 0x3e0375d303a77808 */ /* 0x000fe20002800000 */
[----:B------:R-:W-:Y:S01]  /*32d0*/  FFMA R176, R173, R178, R176 ;  /* 0x000000b2adb07223 */ /* 0x000fe200000000b0 */
[----:B------:R-:W1:Y:S01]  /*32e0*/  @P3 MUFU.EX2 R91, R170 ;  /* 0x000000aa005b3308 */ /* 0x000e620000000800 */
[----:B------:R-:W-:Y:S01]  /*32f0*/  FSEL R172, -|R169|, R169, P5 ;  /* 0x000000a9a9ac7208 */ /* 0x000fe20002800300 */
[----:B------:R-:W-:Y:S01]  /*3300*/  FFMA R174, R174, R93, R93 ;  /* 0x0000005daeae7223 */ /* 0x000fe2000000005d */
[----:B------:R-:W-:Y:S01]  /*3310*/  FFMA R167, R173, R176, R167 ;  /* 0x000000b0ada77223 */ /* 0x000fe200000000a7 */
[C---:B------:R-:W-:Y:S01]  /*3320*/  SHF.L.U32 R178, R11.reuse, 0x10, RZ ;  /* 0x000000100bb27819 */ /* 0x040fe200000006ff */
[C---:B------:R-:W-:Y:S01]  /*3330*/  IMAD.U32 R176, R8.reuse, 0x10000, RZ ;  /* 0x0001000008b07824 */ /* 0x040fe200078e00ff */
[----:B------:R-:W-:Y:S01]  /*3340*/  LOP3.LUT R180, R11, 0xffff0000, RZ, 0xc0, !PT ;  /* 0xffff00000bb47812 */ /* 0x000fe200078ec0ff */
[----:B------:R-:W-:Y:S01]  /*3350*/  FFMA R172, R167, R172, R172 ;  /* 0x000000aca7ac7223 */ /* 0x000fe200000000ac */
[----:B------:R-:W2:Y:S01]  /*3360*/  @P4 MUFU.EX2 R173, R174 ;  /* 0x000000ae00ad4308 */ /* 0x000ea20000000800 */
[C---:B------:R-:W-:Y:S01]  /*3370*/  FMUL R167, R155.reuse, R178 ;  /* 0x000000b29ba77220 */ /* 0x040fe20000400000 */
[----:B------:R-:W-:Y:S01]  /*3380*/  LOP3.LUT R8, R8, 0xffff0000, RZ, 0xc0, !PT ;  /* 0xffff000008087812 */ /* 0x000fe200078ec0ff */
[----:B------:R-:W-:-:S02]  /*3390*/  FMUL R93, R155, R180 ;  /* 0x000000b49b5d7220 */ /* 0x000fc40000400000 */
[C---:B------:R-:W-:Y:S02]  /*33a0*/  FFMA R94, R156.reuse, R94, R167 ;  /* 0x0000005e9c5e7223 */ /* 0x040fe400000000a7 */
[----:B------:R-:W-:Y:S01]  /*33b0*/  FFMA R11, R156, R95, R93 ;  /* 0x0000005f9c0b7223 */ /* 0x000fe2000000005d */
[----:B------:R-:W4:Y:S01]  /*33c0*/  @P5 MUFU.EX2 R175, R172 ;  /* 0x000000ac00af5308 */ /* 0x000f220000000800 */
[----:B-1----:R-:W-:Y:S01]  /*33d0*/  @P3 FADD R91, -R91, 1 ;  /* 0x3f8000005b5b3421 */ /* 0x002fe20000000100 */
[----:B------:R-:W-:-:S04]  /*33e0*/  FMUL R95, R94, 0.70710676908493041992 ;  /* 0x3f3504f35e5f7820 */ /* 0x000fc80000400000 */
[----:B------:R-:W-:Y:S01]  /*33f0*/  @P3 LOP3.LUT R170, R91, 0x80000000, R186, 0xb8, !PT ;  /* 0x800000005baa3812 */ /* 0x000fe200078eb8ba */
[----:B------:R-:W-:Y:S01]  /*3400*/  FMUL R91, R155, R176 ;  /* 0x000000b09b5b7220 */ /* 0x000fe20000400000 */
[----:B--2---:R-:W-:-:S03]  /*3410*/  @P4 FADD R176, -R173, 1 ;  /* 0x3f800000adb04421 */ /* 0x004fc60000000100 */
[----:B------:R-:W-:Y:S01]  /*3420*/  FFMA R88, R156, R88, R91 ;  /* 0x000000589c587223 */ /* 0x000fe2000000005b */
[----:B------:R-:W-:Y:S01]  /*3430*/  FADD R170, R170, 1 ;  /* 0x3f800000aaaa7421 */ /* 0x000fe20000000000 */
[----:B------:R-:W-:Y:S01]  /*3440*/  @P4 LOP3.LUT R174, R176, 0x80000000, R171, 0xb8, !PT ;  /* 0x80000000b0ae4812 */ /* 0x000fe200078eb8ab */
[C---:B------:R-:W-:Y:S01]  /*3450*/  FMUL R176, R95.reuse, R95 ;  /* 0x0000005f5fb07220 */ /* 0x040fe20000400000 */
[----:B------:R-:W-:Y:S01]  /*3460*/  FSETP.GE.AND P4, PT, |R95|, 1.0029599666595458984, PT ;  /* 0x3f8060fe5f00780b */ /* 0x000fe20003f86200 */
[----:B----4-:R-:W-:Y:S01]  /*3470*/  @P5 FADD R178, -R175, 1 ;  /* 0x3f800000afb25421 */ /* 0x010fe20000000100 */
[----:B------:R-:W-:Y:S01]  /*3480*/  FMUL R175, R11, 0.70710676908493041992 ;  /* 0x3f3504f30baf7820 */ /* 0x000fe20000400000 */
[----:B------:R-:W-:Y:S01]  /*3490*/  FMUL R173, R88, 0.70710676908493041992 ;  /* 0x3f3504f358ad7820 */ /* 0x000fe20000400000 */
[----:B------:R-:W-:Y:S01]  /*34a0*/  FSEL R171, |R95|, R176, P4 ;  /* 0x000000b05fab7208 */ /* 0x000fe20002000200 */
[----:B------:R-:W-:Y:S01]  /*34b0*/  FADD R174, R174, 1 ;  /* 0x3f800000aeae7421 */ /* 0x000fe20000000000 */
[----:B------:R-:W-:Y:S01]  /*34c0*/  @P5 LOP3.LUT R172, R178, 0x80000000, R169, 0xb8, !PT ;  /* 0x80000000b2ac5812 */ /* 0x000fe200078eb8a9 */
[C---:B------:R-:W-:Y:S01]  /*34d0*/  FMUL R182, R175.reuse, R175 ;  /* 0x000000afafb67220 */ /* 0x040fe20000400000 */
[----:B------:R-:W-:Y:S01]  /*34e0*/  FSETP.GE.AND P5, PT, |R175|, 1.0029599666595458984, PT ;  /* 0x3f8060feaf00780b */ /* 0x000fe20003fa6200 */
[----:B------:R-:W-:Y:S01]  /*34f0*/  FMUL R176, R173, R173 ;  /* 0x000000adadb07220 */ /* 0x000fe20000400000 */
[----:B------:R-:W-:Y:S01]  /*3500*/  FSEL R178, R21, 8.4834944573231041431e-05, P4 ;  /* 0x38b1e96a15b27808 */ /* 0x000fe20002000000 */
[----:B------:R-:W-:Y:S01]  /*3510*/  FADD R172, R172, 1 ;  /* 0x3f800000acac7421 */ /* 0x000fe20000000000 */
[----:B------:R-:W-:Y:S01]  /*3520*/  FSEL R180, -R20, -0.00082130916416645050049, P4 ;  /* 0xba574d2014b47808 */ /* 0x000fe20002000100 */
[----:B------:R-:W-:Y:S01]  /*3530*/  FMUL R11, R11, 0.5 ;  /* 0x3f0000000b0b7820 */ /* 0x000fe20000400000 */
[----:B------:R-:W-:Y:S01]  /*3540*/  FSETP.GE.AND P3, PT, |R173|, 1.0029599666595458984, PT ;  /* 0x3f8060fead00780b */ /* 0x000fe20003f66200 */
[----:B------:R-:W-:Y:S01]  /*3550*/  FMUL R88, R88, 0.5 ;  /* 0x3f00000058587820 */ /* 0x000fe20000400000 */
[----:B------:R-:W-:Y:S01]  /*3560*/  FSEL R179, |R175|, R182, P5 ;  /* 0x000000b6afb37208 */ /* 0x000fe20002800200 */
[----:B------:R-:W-:Y:S01]  /*3570*/  FFMA R182, R171, R178, R180 ;  /* 0x000000b2abb67223 */ /* 0x000fe200000000b4 */
[----:B------:R-:W-:-:S02]  /*3580*/  FSEL R184, R21, 8.4834944573231041431e-05, P5 ;  /* 0x38b1e96a15b87808 */ /* 0x000fc40002800000 */
[C---:B------:R-:W-:Y:S02]  /*3590*/  FSEL R186, -R20.reuse, -0.00082130916416645050049, P5 ;  /* 0xba574d2014ba7808 */ /* 0x040fe40002800100 */
[----:B------:R-:W-:Y:S02]  /*35a0*/  FSEL R169, |R173|, R176, P3 ;  /* 0x000000b0ada97208 */ /* 0x000fe40001800200 */
[----:B------:R-:W-:Y:S01]  /*35b0*/  FSEL R176, R21, 8.4834944573231041431e-05, P3 ;  /* 0x38b1e96a15b07808 */ /* 0x000fe20001800000 */
[----:B------:R-:W-:Y:S01]  /*35c0*/  FFMA R186, R179, R184, R186 ;  /* 0x000000b8b3ba7223 */ /* 0x000fe200000000ba */
[----:B------:R-:W-:Y:S02]  /*35d0*/  FSEL R178, -R20, -0.00082130916416645050049, P3 ;  /* 0xba574d2014b27808 */ /* 0x000fe40001800100 */
[C---:B------:R-:W-:Y:S02]  /*35e0*/  FSEL R184, R15.reuse, 0.0052134888246655464172, P4 ;  /* 0x3baad5ea0fb87808 */ /* 0x040fe40002000000 */
[----:B------:R-:W-:Y:S01]  /*35f0*/  FSEL R188, R15, 0.0052134888246655464172, P5 ;  /* 0x3baad5ea0fbc7808 */ /* 0x000fe20002800000 */
[----:B------:R-:W-:Y:S01]  /*3600*/  FFMA R176, R169, R176, R178 ;  /* 0x000000b0a9b07223 */ /* 0x000fe200000000b2 */
[----:B------:R-:W-:Y:S01]  /*3610*/  FSEL R180, R15, 0.0052134888246655464172, P3 ;  /* 0x3baad5ea0fb47808 */ /* 0x000fe20001800000 */
[----:B------:R-:W-:Y:S01]  /*3620*/  FFMA R182, R171, R182, R184 ;  /* 0x000000b6abb67223 */ /* 0x000fe200000000b8 */
[C---:B------:R-:W-:Y:S01]  /*3630*/  FSEL R178, -R14.reuse, -0.026868773624300956726, P4 ;  /* 0xbcdc1be70eb27808 */ /* 0x040fe20002000100 */
[----:B------:R-:W-:Y:S01]  /*3640*/  FFMA R186, R179, R186, R188 ;  /* 0x000000bab3ba7223 */ /* 0x000fe200000000bc */
[C---:B------:R-:W-:Y:S01]  /*3650*/  FSEL R184, -R14.reuse, -0.026868773624300956726, P5 ;  /* 0xbcdc1be70eb87808 */ /* 0x040fe20002800100 */
[----:B------:R-:W-:Y:S01]  /*3660*/  FFMA R176, R169, R176, R180 ;  /* 0x000000b0a9b07223 */ /* 0x000fe200000000b4 */
[----:B------:R-:W-:Y:S01]  /*3670*/  FSEL R180, R13, 0.11284004896879196167, P4 ;  /* 0x3de718af0db47808 */ /* 0x000fe20002000000 */
[----:B------:R-:W-:Y:S01]  /*3680*/  FFMA R182, R171, R182, R178 ;  /* 0x000000b6abb67223 */ /* 0x000fe200000000b2 */
[----:B------:R-:W-:Y:S01]  /*3690*/  FSEL R178, -R14, -0.026868773624300956726, P3 ;  /* 0xbcdc1be70eb27808 */ /* 0x000fe20001800100 */
[----:B------:R-:W-:Y:S01]  /*36a0*/  FFMA R186, R179, R186, R184 ;  /* 0x000000bab3ba7223 */ /* 0x000fe200000000b8 */
[C---:B------:R-:W-:Y:S01]  /*36b0*/  FSEL R184, R12.reuse, -0.37612664699554443359, P4 ;  /* 0xbec093ac0cb87808 */ /* 0x040fe20002000000 */
[----:B------:R-:W-:Y:S01]  /*36c0*/  FFMA R180, R171, R182, R180 ;  /* 0x000000b6abb47223 */ /* 0x000fe200000000b4 */
[----:B------:R-:W-:Y:S01]  /*36d0*/  FSEL R188, R13, 0.11284004896879196167, P5 ;  /* 0x3de718af0dbc7808 */ /* 0x000fe20002800000 */
[----:B------:R-:W-:Y:S01]  /*36e0*/  FFMA R176, R169, R176, R178 ;  /* 0x000000b0a9b07223 */ /* 0x000fe200000000b2 */
[----:B------:R-:W-:Y:S01]  /*36f0*/  FSEL R182, R3, 0.12837915122509002686, P4 ;  /* 0x3e0375d303b67808 */ /* 0x000fe20002000000 */
[----:B------:R-:W-:Y:S01]  /*3700*/  FFMA R180, R171, R180, R184 ;  /* 0x000000b4abb47223 */ /* 0x000fe200000000b8 */
[----:B------:R-:W-:Y:S01]  /*3710*/  FSEL R178, R13, 0.11284004896879196167, P3 ;  /* 0x3de718af0db27808 */ /* 0x000fe20001800000 */
[----:B------:R-:W-:Y:S01]  /*3720*/  FFMA R186, R179, R186, R188 ;  /* 0x000000bab3ba7223 */ /* 0x000fe200000000bc */
[----:B------:R-:W-:Y:S01]  /*3730*/  FSEL R184, R12, -0.37612664699554443359, P5 ;  /* 0xbec093ac0cb87808 */ /* 0x000fe20002800000 */
[----:B------:R-:W-:Y:S01]  /*3740*/  FFMA R180, R171, R180, R182 ;  /* 0x000000b4abb47223 */ /* 0x000fe200000000b6 */
[----:B------:R-:W-:Y:S01]  /*3750*/  FSEL R177, -|R95|, R95, P4 ;  /* 0x0000005f5fb17208 */ /* 0x000fe20002000300 */
[----:B------:R-:W-:Y:S01]  /*3760*/  FFMA R178, R169, R176, R178 ;  /* 0x000000b0a9b27223 */ /* 0x000fe200000000b2 */
[----:B------:R-:W-:Y:S01]  /*3770*/  FSEL R182, R3, 0.12837915122509002686, P5 ;  /* 0x3e0375d303b67808 */ /* 0x000fe20002800000 */
[----:B------:R-:W-:Y:S01]  /*3780*/  FFMA R184, R179, R186, R184 ;  /* 0x000000bab3b87223 */ /* 0x000fe200000000b8 */
[----:B------:R-:W-:Y:S01]  /*3790*/  FSEL R171, R3, 0.12837915122509002686, P3 ;  /* 0x3e0375d303ab7808 */ /* 0x000fe20001800000 */
[----:B------:R-:W-:Y:S01]  /*37a0*/  FFMA R176, R180, R177, R177 ;  /* 0x000000b1b4b07223 */ /* 0x000fe200000000b1 */
[----:B------:R-:W-:Y:S01]  /*37b0*/  FSEL R180, R12, -0.37612664699554443359, P3 ;  /* 0xbec093ac0cb47808 */ /* 0x000fe20001800000 */
[----:B------:R-:W-:Y:S01]  /*37c0*/  FFMA R182, R179, R184, R182 ;  /* 0x000000b8b3b67223 */ /* 0x000fe200000000b6 */
[----:B------:R-:W-:Y:S01]  /*37d0*/  FSEL R177, -|R175|, R175, P5 ;  /* 0x000000afafb17208 */ /* 0x000fe20002800300 */
[----:B------:R-:W1:Y:S02]  /*37e0*/  @P4 MUFU.EX2 R181, R176 ;  /* 0x000000b000b54308 */ /* 0x000e640000000800 */
[----:B------:R-:W-:-:S02]  /*37f0*/  FFMA R180, R169, R178, R180 ;  /* 0x000000b2a9b47223 */ /* 0x000fc400000000b4 */
[----:B------:R-:W-:Y:S01]  /*3800*/  FFMA R178, R182, R177, R177 ;  /* 0x000000b1b6b27223 */ /* 0x000fe200000000b1 */
[----:B------:R-:W-:Y:S01]  /*3810*/  FSEL R182, -|R173|, R173, P3 ;  /* 0x000000adadb67208 */ /* 0x000fe20001800300 */
[----:B------:R-:W-:Y:S01]  /*3820*/  FFMA R171, R169, R180, R171 ;  /* 0x000000b4a9ab7223 */ /* 0x000fe200000000ab */
[C---:B---3--:R-:W-:Y:S01]  /*3830*/  SHF.L.U32 R180, R4.reuse, 0x10, RZ ;  /* 0x0000001004b47819 */ /* 0x048fe200000006ff */
[----:B------:R-:W2:Y:S01]  /*3840*/  @P5 MUFU.EX2 R183, R178 ;  /* 0x000000b200b75308 */ /* 0x000ea20000000800 */
[----:B------:R-:W-:Y:S01]  /*3850*/  LOP3.LUT R4, R4, 0xffff0000, RZ, 0xc0, !PT ;  /* 0xffff000004047812 */ /* 0x000fe200078ec0ff */
[----:B------:R-:W-:Y:S01]  /*3860*/  FFMA R179, R171, R182, R182 ;  /* 0x000000b6abb37223 */ /* 0x000fe200000000b6 */
[C---:B------:R-:W-:Y:S01]  /*3870*/  FMUL R171, R155.reuse, R8 ;  /* 0x000000089bab7220 */ /* 0x040fe20000400000 */
[----:B------:R-:W-:-:S04]  /*3880*/  FMUL R169, R155, R180 ;  /* 0x000000b49ba97220 */ /* 0x000fc80000400000 */
[----:B------:R-:W3:Y:S01]  /*3890*/  @P3 MUFU.EX2 R177, R179 ;  /* 0x000000b300b13308 */ /* 0x000ee20000000800 */
[----:B-1----:R-:W-:Y:S01]  /*38a0*/  @P4 FADD R182, -R181, 1 ;  /* 0x3f800000b5b64421 */ /* 0x002fe20000000100 */
[----:B------:R-:W-:-:S04]  /*38b0*/  FFMA R96, R156, R96, R169 ;  /* 0x000000609c607223 */ /* 0x000fc800000000a9 */
[----:B------:R-:W-:Y:S01]  /*38c0*/  @P4 LOP3.LUT R176, R182, 0x80000000, R95, 0xb8, !PT ;  /* 0x80000000b6b04812 */ /* 0x000fe200078eb85f */
[----:B------:R-:W-:Y:S01]  /*38d0*/  FMUL R95, R155, R4 ;  /* 0x000000049b5f7220 */ /* 0x000fe20000400000 */
[C---:B------:R-:W-:Y:S01]  /*38e0*/  FFMA R4, R156.reuse, R89, R171 ;  /* 0x000000599c047223 */ /* 0x040fe200000000ab */
[----:B--2---:R-:W-:Y:S02]  /*38f0*/  @P5 FADD R182, -R183, 1 ;  /* 0x3f800000b7b65421 */ /* 0x004fe40000000100 */
[----:B------:R-:W-:Y:S01]  /*3900*/  FFMA R8, R156, R97, R95 ;  /* 0x000000619c087223 */ /* 0x000fe2000000005f */
[----:B------:R-:W-:Y:S01]  /*3910*/  FMUL R89, R4, 0.70710676908493041992 ;  /* 0x3f3504f304597820 */ /* 0x000fe20000400000 */
[----:B------:R-:W-:Y:S01]  /*3920*/  FADD R176, R176, 1 ;  /* 0x3f800000b0b07421 */ /* 0x000fe20000000000 */
[----:B------:R-:W-:Y:S01]  /*3930*/  @P5 LOP3.LUT R178, R182, 0x80000000, R175, 0xb8, !PT ;  /* 0x80000000b6b25812 */ /* 0x000fe200078eb8af */
[C---:B------:R-:W-:Y:S01]  /*3940*/  FMUL R175, R8.reuse, 0.70710676908493041992 ;  /* 0x3f3504f308af7820 */ /* 0x040fe20000400000 */
[----:B------:R-:W-:Y:S01]  /*3950*/  FMUL R8, R8, 0.5 ;  /* 0x3f00000008087820 */ /* 0x000fe20000400000 */
[----:B---3--:R-:W-:Y:S01]  /*3960*/  @P3 FADD R180, -R177, 1 ;  /* 0x3f800000b1b43421 */ /* 0x008fe20000000100 */
[----:B------:R-:W-:Y:S01]  /*3970*/  FMUL R177, R96, 0.70710676908493041992 ;  /* 0x3f3504f360b17820 */ /* 0x000fe20000400000 */
[C---:B------:R-:W-:Y:S01]  /*3980*/  FMUL R186, R175.reuse, R175 ;  /* 0x000000afafba7220 */ /* 0x040fe20000400000 */
[----:B------:R-:W-:Y:S01]  /*3990*/  FSETP.GE.AND P5, PT, |R175|, 1.0029599666595458984, PT ;  /* 0x3f8060feaf00780b */ /* 0x000fe20003fa6200 */
[----:B------:R-:W-:Y:S01]  /*39a0*/  FADD R178, R178, 1 ;  /* 0x3f800000b2b27421 */ /* 0x000fe20000000000 */
[----:B------:R-:W-:Y:S01]  /*39b0*/  @P3 LOP3.LUT R179, R180, 0x80000000, R173, 0xb8, !PT ;  /* 0x80000000b4b33812 */ /* 0x000fe200078eb8ad */
[----:B------:R-:W-:Y:S01]  /*39c0*/  FMUL R182, R177, R177 ;  /* 0x000000b1b1b67220 */ /* 0x000fe20000400000 */
[----:B------:R-:W-:Y:S01]  /*39d0*/  FMUL R180, R89, R89 ;  /* 0x0000005959b47220 */ /* 0x000fe20000400000 */
[----:B------:R-:W-:-:S02]  /*39e0*/  FSETP.GE.AND P4, PT, |R177|, 1.0029599666595458984, PT ;  /* 0x3f8060feb100780b */ /* 0x000fc40003f86200 */
[----:B------:R-:W-:Y:S01]  /*39f0*/  FSETP.GE.AND P3, PT, |R89|, 1.0029599666595458984, PT ;  /* 0x3f8060fe5900780b */ /* 0x000fe20003f66200 */
[----:B------:R-:W-:Y:S01]  /*3a00*/  FADD R179, R179, 1 ;  /* 0x3f800000b3b37421 */ /* 0x000fe20000000000 */
[----:B------:R-:W-:Y:S02]  /*3a10*/  FSEL R183, |R177|, R182, P4 ;  /* 0x000000b6b1b77208 */ /* 0x000fe40002000200 */
[----:B------:R-:W-:Y:S01]  /*3a20*/  FSEL R180, |R89|, R180, P3 ;  /* 0x000000b459b47208 */ /* 0x000fe20001800200 */
[----:B------:R-:W-:Y:S01]  /*3a30*/  FMUL R88, R179, R88 ;  /* 0x00000058b3587220 */ /* 0x000fe20000400000 */
[C---:B------:R-:W-:Y:S02]  /*3a40*/  FSEL R97, R21.reuse, 8.4834944573231041431e-05, P3 ;  /* 0x38b1e96a15617808 */ /* 0x040fe40001800000 */
[----:B------:R-:W-:Y:S02]  /*3a50*/  FSEL R173, -R20, -0.00082130916416645050049, P3 ;  /* 0xba574d2014ad7808 */ /* 0x000fe40001800100 */
[----:B------:R-:W-:-:S02]  /*3a60*/  FSEL R182, R21, 8.4834944573231041431e-05, P4 ;  /* 0x38b1e96a15b67808 */ /* 0x000fc40002000000 */
[----:B------:R-:W-:Y:S01]  /*3a70*/  FSEL R184, -R20, -0.00082130916416645050049, P4 ;  /* 0xba574d2014b87808 */ /* 0x000fe20002000100 */
[----:B------:R-:W-:Y:S01]  /*3a80*/  FFMA R97, R180, R97, R173 ;  /* 0x00000061b4617223 */ /* 0x000fe200000000ad */
        /* <DEDUP_REMOVED lines=11> */
[----:B------:R-:W-:Y:S01]  /*3b40*/  FSEL R184, -R14, -0.026868773624300956726, P4 ;  /* 0xbcdc1be70eb87808 */ /* 0x000fe20002000100 */
[----:B------:R-:W-:Y:S01]  /*3b50*/  FFMA R190, R185, R186, R190 ;  /* 0x000000bab9be7223 */ /* 0x000fe200000000be */
[----:B------:R-:W-:Y:S01]  /*3b60*/  FSEL R173, R13, 0.11284004896879196167, P3 ;  /* 0x3de718af0dad7808 */ /* 0x000fe20001800000 */
[----:B------:R-:W-:Y:S01]  /*3b70*/  FFMA R97, R180, R97, R181 ;  /* 0x00000061b4617223 */ /* 0x000fe200000000b5 */
[----:B------:R-:W-:Y:S01]  /*3b80*/  FSEL R188, -R14, -0.026868773624300956726, P5 ;  /* 0xbcdc1be70ebc7808 */ /* 0x000fe20002800100 */
[----:B------:R-:W-:Y:S01]  /*3b90*/  FFMA R182, R183, R182, R184 ;  /* 0x000000b6b7b67223 */ /* 0x000fe200000000b8 */
[----:B------:R-:W-:Y:S01]  /*3ba0*/  FSEL R186, R13, 0.11284004896879196167, P4 ;  /* 0x3de718af0dba7808 */ /* 0x000fe20002000000 */
[----:B------:R-:W-:Y:S01]  /*3bb0*/  FFMA R97, R180, R97, R173 ;  /* 0x00000061b4617223 */ /* 0x000fe200000000ad */
[C---:B------:R-:W-:Y:S01]  /*3bc0*/  FSEL R181, R12.reuse, -0.37612664699554443359, P3 ;  /* 0xbec093ac0cb57808 */ /* 0x040fe20001800000 */
[----:B------:R-:W-:Y:S01]  /*3bd0*/  FFMA R188, R185, R190, R188 ;  /* 0x000000beb9bc7223 */ /* 0x000fe200000000bc */
[----:B------:R-:W-:Y:S01]  /*3be0*/  FSEL R184, R12, -0.37612664699554443359, P4 ;  /* 0xbec093ac0cb87808 */ /* 0x000fe20002000000 */
[----:B------:R-:W-:Y:S01]  /*3bf0*/  FFMA R186, R183, R182, R186 ;  /* 0x000000b6b7ba7223 */ /* 0x000fe200000000ba */
[----:B------:R-:W-:Y:S01]  /*3c00*/  FSEL R173, R3, 0.12837915122509002686, P3 ;  /* 0x3e0375d303ad7808 */ /* 0x000fe20001800000 */
[----:B------:R-:W-:Y:S01]  /*3c10*/  FFMA R97, R180, R97, R181 ;  /* 0x00000061b4617223 */ /* 0x000fe200000000b5 */
[----:B------:R-:W-:Y:S01]  /*3c20*/  FSEL R190, R13, 0.11284004896879196167, P5 ;  /* 0x3de718af0dbe7808 */ /* 0x000fe20002800000 */
[----:B------:R-:W-:Y:S01]  /*3c30*/  FFMA R184, R183, R186, R184 ;  /* 0x000000bab7b87223 */ /* 0x000fe200000000b8 */
[----:B------:R-:W-:Y:S01]  /*3c40*/  FSEL R186, R12, -0.37612664699554443359, P5 ;  /* 0xbec093ac0cba7808 */ /* 0x000fe20002800000 */
[----:B------:R-:W-:Y:S01]  /*3c50*/  FFMA R97, R180, R97, R173 ;  /* 0x00000061b4617223 */ /* 0x000fe200000000ad */
[----:B------:R-:W-:Y:S01]  /*3c60*/  FSEL R180, R3, 0.12837915122509002686, P4 ;  /* 0x3e0375d303b47808 */ /* 0x000fe20002000000 */
[----:B------:R-:W-:Y:S01]  /*3c70*/  FFMA R188, R185, R188, R190 ;  /* 0x000000bcb9bc7223 */ /* 0x000fe200000000be */
[----:B------:R-:W-:-:S02]  /*3c80*/  FSEL R182, -|R89|, R89, P3 ;  /* 0x0000005959b67208 */ /* 0x000fc40001800300 */
[----:B------:R-:W-:Y:S01]  /*3c90*/  FSEL R181, R3, 0.12837915122509002686, P5 ;  /* 0x3e0375d303b57808 */ /* 0x000fe20002800000 */
[----:B------:R-:W-:Y:S01]  /*3ca0*/  FFMA R186, R185, R188, R186 ;  /* 0x000000bcb9ba7223 */ /* 0x000fe200000000ba */
[----:B------:R-:W-:Y:S01]  /*3cb0*/  FFMA R180, R183, R184, R180 ;  /* 0x000000b8b7b47223 */ /* 0x000fe200000000b4 */
[----:B------:R-:W-:Y:S01]  /*3cc0*/  FSEL R173, -|R177|, R177, P4 ;  /* 0x000000b1b1ad7208 */ /* 0x000fe20002000300 */
[----:B------:R-:W-:Y:S01]  /*3cd0*/  FFMA R182, R97, R182, R182 ;  /* 0x000000b661b67223 */ /* 0x000fe200000000b6 */
[----:B------:R-:W-:Y:S01]  /*3ce0*/  FSEL R184, -|R175|, R175, P5 ;  /* 0x000000afafb87208 */ /* 0x000fe20002800300 */
[----:B------:R-:W-:Y:S01]  /*3cf0*/  FFMA R181, R185, R186, R181 ;  /* 0x000000bab9b57223 */ /* 0x000fe200000000b5 */
[----:B------:R-:W-:Y:S01]  /*3d00*/  LOP3.LUT R186, R5, 0xffff0000, RZ, 0xc0, !PT ;  /* 0xffff000005ba7812 */ /* 0x000fe200078ec0ff */
[----:B------:R-:W1:Y:S01]  /*3d10*/  @P3 MUFU.EX2 R97, R182 ;  /* 0x000000b600613308 */ /* 0x000e620000000800 */
[----:B------:R-:W-:Y:S01]  /*3d20*/  FFMA R180, R180, R173, R173 ;  /* 0x000000adb4b47223 */ /* 0x000fe200000000ad */
[----:B------:R-:W-:Y:S01]  /*3d30*/  FFMA R181, R181, R184, R184 ;  /* 0x000000b8b5b57223 */ /* 0x000fe200000000b8 */
[----:B------:R-:W-:Y:S01]  /*3d40*/  IMAD.U32 R184, R5, 0x10000, RZ ;  /* 0x0001000005b87824 */ /* 0x000fe200078e00ff */
[----:B------:R-:W-:-:S02]  /*3d50*/  SHF.L.U32 R188, R6, 0x10, RZ ;  /* 0x0000001006bc7819 */ /* 0x000fc400000006ff */
[----:B------:R-:W-:Y:S01]  /*3d60*/  LOP3.LUT R6, R6, 0xffff0000, RZ, 0xc0, !PT ;  /* 0xffff000006067812 */ /* 0x000fe200078ec0ff */
[----:B------:R-:W-:Y:S01]  /*3d70*/  FMUL R173, R155, R184 ;  /* 0x000000b89bad7220 */ /* 0x000fe20000400000 */
[----:B------:R-:W2:Y:S03]  /*3d80*/  @P4 MUFU.EX2 R183, R180 ;  /* 0x000000b400b74308 */ /* 0x000ea60000000800 */
[----:B------:R-:W-:-:S05]  /*3d90*/  FFMA R98, R156, R98, R173 ;  /* 0x000000629c627223 */ /* 0x000fca00000000ad */
[----:B------:R-:W3:Y:S01]  /*3da0*/  @P5 MUFU.EX2 R185, R181 ;  /* 0x000000b500b95308 */ /* 0x000ee20000000800 */
[----:B-1----:R-:W-:Y:S01]  /*3db0*/  @P3 FADD R190, -R97, 1 ;  /* 0x3f80000061be3421 */ /* 0x002fe20000000100 */
[----:B------:R-:W-:-:S04]  /*3dc0*/  FMUL R97, R155, R186 ;  /* 0x000000ba9b617220 */ /* 0x000fc80000400000 */
[----:B------:R-:W-:Y:S01]  /*3dd0*/  FFMA R5, R156, R99, R97 ;  /* 0x000000639c057223 */ /* 0x000fe20000000061 */
[----:B------:R-:W-:Y:S01]  /*3de0*/  @P3 LOP3.LUT R182, R190, 0x80000000, R89, 0xb8, !PT ;  /* 0x80000000beb63812 */ /* 0x000fe200078eb859 */
[C---:B------:R-:W-:Y:S01]  /*3df0*/  FMUL R99, R98.reuse, 0.70710676908493041992 ;  /* 0x3f3504f362637820 */ /* 0x040fe20000400000 */
[----:B--2---:R-:W-:Y:S01]  /*3e00*/  @P4 FADD R184, -R183, 1 ;  /* 0x3f800000b7b84421 */ /* 0x004fe20000000100 */
[----:B------:R-:W-:Y:S01]  /*3e10*/  FMUL R89, R155, R188 ;  /* 0x000000bc9b597220 */ /* 0x000fe20000400000 */
[----:B------:R-:W-:Y:S01]  /*3e20*/  FMUL R98, R98, 0.5 ;  /* 0x3f00000062627820 */ /* 0x000fe20000400000 */
[----:B------:R-:W-:Y:S01]  /*3e30*/  FADD R182, R182, 1 ;  /* 0x3f800000b6b67421 */ /* 0x000fe20000000000 */
[----:B------:R-:W-:Y:S01]  /*3e40*/  FSETP.GE.AND P3, PT, |R99|, 1.0029599666595458984, PT ;  /* 0x3f8060fe6300780b */ /* 0x000fe20003f66200 */
[----:B------:R-:W-:Y:S01]  /*3e50*/  FFMA R100, R156, R100, R89 ;  /* 0x000000649c647223 */ /* 0x000fe20000000059 */
[----:B------:R-:W-:Y:S01]  /*3e60*/  @P4 LOP3.LUT R180, R184, 0x80000000, R177, 0xb8, !PT ;  /* 0x80000000b8b44812 */ /* 0x000fe200078eb8b1 */
[----:B------:R-:W-:Y:S01]  /*3e70*/  FMUL R184, R5, 0.70710676908493041992 ;  /* 0x3f3504f305b87820 */ /* 0x000fe20000400000 */
[----:B---3--:R-:W-:Y:S01]  /*3e80*/  @P5 FADD R186, -R185, 1 ;  /* 0x3f800000b9ba5421 */ /* 0x008fe20000000100 */
[----:B------:R-:W-:Y:S01]  /*3e90*/  FMUL R183, R100, 0.70710676908493041992 ;  /* 0x3f3504f364b77820 */ /* 0x000fe20000400000 */
[----:B------:R-:W-:Y:S01]  /*3ea0*/  FSEL R177, -R20, -0.00082130916416645050049, P3 ;  /* 0xba574d2014b17808 */ /* 0x000fe20001800100 */
[C---:B------:R-:W-:Y:S01]  /*3eb0*/  FMUL R185, R184.reuse, R184 ;  /* 0x000000b8b8b97220 */ /* 0x040fe20000400000 */
[----:B------:R-:W-:Y:S01]  /*3ec0*/  FSETP.GE.AND P4, PT, |R184|, 1.0029599666595458984, PT ;  /* 0x3f8060feb800780b */ /* 0x000fe20003f86200 */
[----:B------:R-:W-:Y:S01]  /*3ed0*/  FMUL R192, R183, R183 ;  /* 0x000000b7b7c07220 */ /* 0x000fe20000400000 */
[----:B------:R-:W-:Y:S01]  /*3ee0*/  @P5 LOP3.LUT R181, R186, 0x80000000, R175, 0xb8, !PT ;  /* 0x80000000bab55812 */ /* 0x000fe200078eb8af */
[----:B------:R-:W-:Y:S01]  /*3ef0*/  FMUL R186, R99, R99 ;  /* 0x0000006363ba7220 */ /* 0x000fe20000400000 */
[----:B------:R-:W-:Y:S01]  /*3f00*/  FSEL R175, R21, 8.4834944573231041431e-05, P3 ;  /* 0x38b1e96a15af7808 */ /* 0x000fe20001800000 */
[----:B------:R-:W-:Y:S01]  /*3f10*/  FADD R180, R180, 1 ;  /* 0x3f800000b4b47421 */ /* 0x000fe20000000000 */
[----:B------:R-:W-:Y:S01]  /*3f20*/  FSEL R187, |R184|, R185, P4 ;  /* 0x000000b9b8bb7208 */ /* 0x000fe20002000200 */
[----:B------:R-:W-:Y:S01]  /*3f30*/  FADD R181, R181, 1 ;  /* 0x3f800000b5b57421 */ /* 0x000fe20000000000 */
[----:B------:R-:W-:-:S02]  /*3f40*/  FSEL R186, |R99|, R186, P3 ;  /* 0x000000ba63ba7208 */ /* 0x000fc40001800200 */
[----:B------:R-:W-:Y:S01]  /*3f50*/  FSEL R188, R21, 8.4834944573231041431e-05, P4 ;  /* 0x38b1e96a15bc7808 */ /* 0x000fe20002000000 */
[----:B------:R-:W-:Y:S01]  /*3f60*/  FMUL R181, R181, R8 ;  /* 0x00000008b5b57220 */ /* 0x000fe20000400000 */
[----:B------:R-:W-:Y:S01]  /*3f70*/  FSEL R190, -R20, -0.00082130916416645050049, P4 ;  /* 0xba574d2014be7808 */ /* 0x000fe20002000100 */
[C---:B------:R-:W-:Y:S01]  /*3f80*/  FFMA R175, R186.reuse, R175, R177 ;  /* 0x000000afbaaf7223 */ /* 0x040fe200000000b1 */
[----:B------:R-:W-:Y:S02]  /*3f90*/  FSETP.GE.AND P5, PT, |R183|, 1.0029599666595458984, PT ;  /* 0x3f8060feb700780b */ /* 0x000fe40003fa6200 */
[----:B------:R-:W-:Y:S01]  /*3fa0*/  FSEL R177, R15, 0.0052134888246655464172, P3 ;  /* 0x3baad5ea0fb17808 */ /* 0x000fe20001800000 */
[----:B------:R-:W-:Y:S01]  /*3fb0*/  FFMA R188, R187, R188, R190 ;  /* 0x000000bcbbbc7223 */ /* 0x000fe200000000be */
[----:B------:R-:W-:Y:S02]  /*3fc0*/  FSEL R189, |R183|, R192, P5 ;  /* 0x000000c0b7bd7208 */ /* 0x000fe40002800200 */
[----:B------:R-:W-:Y:S01]  /*3fd0*/  FSEL R192, R21, 8.4834944573231041431e-05, P5 ;  /* 0x38b1e96a15c07808 */ /* 0x000fe20002800000 */
[----:B------:R-:W-:Y:S01]  /*3fe0*/  FFMA R175, R186, R175, R177 ;  /* 0x000000afbaaf7223 */ /* 0x000fe200000000b1 */
[----:B------:R-:W-:-:S02]  /*3ff0*/  FSEL R194, -R20, -0.00082130916416645050049, P5 ;  /* 0xba574d2014c27808 */ /* 0x000fc40002800100 */
[----:B------:R-:W-:Y:S02]  /*4000*/  FSEL R190, R15, 0.0052134888246655464172, P4 ;  /* 0x3baad5ea0fbe7808 */ /* 0x000fe40002000000 */
[----:B------:R-:W-:Y:S01]  /*4010*/  FSEL R185, -R14, -0.026868773624300956726, P3 ;  /* 0xbcdc1be70eb97808 */ /* 0x000fe20001800100 */
        /* <DEDUP_REMOVED lines=17> */
[----:B------:R-:W-:Y:S01]  /*4130*/  FSEL R188, -|R99|, R99, P3 ;  /* 0x0000006363bc7208 */ /* 0x000fe20001800300 */
[----:B------:R-:W-:Y:S01]  /*4140*/  FFMA R175, R186, R175, R177 ;  /* 0x000000afbaaf7223 */ /* 0x000fe200000000b1 */
[----:B------:R-:W-:Y:S01]  /*4150*/  FSEL R196, R13, 0.11284004896879196167, P5 ;  /* 0x3de718af0dc47808 */ /* 0x000fe20002800000 */
[----:B------:R-:W-:Y:S01]  /*4160*/  FFMA R190, R187, R192, R190 ;  /* 0x000000c0bbbe7223 */ /* 0x000fe200000000be */
[----:B------:R-:W-:Y:S01]  /*4170*/  FSEL R186, R3, 0.12837915122509002686, P4 ;  /* 0x3e0375d303ba7808 */ /* 0x000fe20002000000 */
[----:B------:R-:W-:Y:S01]  /*4180*/  FFMA R185, R175, R188, R188 ;  /* 0x000000bcafb97223 */ /* 0x000fe200000000bc */
[----:B------:R-:W-:Y:S01]  /*4190*/  FSEL R188, R12, -0.37612664699554443359, P5 ;  /* 0xbec093ac0cbc7808 */ /* 0x000fe20002800000 */
[----:B------:R-:W-:Y:S01]  /*41a0*/  FFMA R194, R189, R194, R196 ;  /* 0x000000c2bdc27223 */ /* 0x000fe200000000c4 */
[----:B------:R-:W-:Y:S01]  /*41b0*/  FSEL R177, R3, 0.12837915122509002686, P5 ;  /* 0x3e0375d303b17808 */ /* 0x000fe20002800000 */
[----:B------:R-:W-:Y:S01]  /*41c0*/  FFMA R186, R187, R190, R186 ;  /* 0x000000bebbba7223 */ /* 0x000fe200000000ba */
[----:B------:R-:W-:Y:S01]  /*41d0*/  FSEL R187, -|R184|, R184, P4 ;  /* 0x000000b8b8bb7208 */ /* 0x000fe20002000300 */
[----:B------:R-:W-:Y:S01]  /*41e0*/  FFMA R188, R189, R194, R188 ;  /* 0x000000c2bdbc7223 */ /* 0x000fe200000000bc */
[----:B------:R-:W1:Y:S01]  /*41f0*/  @P3 MUFU.EX2 R175, R185 ;  /* 0x000000b900af3308 */ /* 0x000e620000000800 */
[----:B------:R-:W-:-:S02]  /*4200*/  LOP3.LUT R190, R7, 0xffff0000, RZ, 0xc0, !PT ;  /* 0xffff000007be7812 */ /* 0x000fc400078ec0ff */
[----:B------:R-:W-:Y:S01]  /*4210*/  FFMA R187, R186, R187, R187 ;  /* 0x000000bbbabb7223 */ /* 0x000fe200000000bb */
[----:B------:R-:W-:Y:S01]  /*4220*/  FSEL R186, -|R183|, R183, P5 ;  /* 0x000000b7b7ba7208 */ /* 0x000fe20002800300 */
[----:B------:R-:W-:Y:S01]  /*4230*/  FFMA R177, R189, R188, R177 ;  /* 0x000000bcbdb17223 */ /* 0x000fe200000000b1 */
[----:B------:R-:W-:Y:S02]  /*4240*/  IMAD.U32 R188, R7, 0x10000, RZ ;  /* 0x0001000007bc7824 */ /* 0x000fe400078e00ff */
[----:B------:R-:W2:Y:S01]  /*4250*/  @P4 MUFU.EX2 R189, R187 ;  /* 0x000000bb00bd4308 */ /* 0x000ea20000000800 */
[----:B------:R-:W-:Y:S01]  /*4260*/  FFMA R186, R177, R186, R186 ;  /* 0x000000bab1ba7223 */ /* 0x000fe200000000ba */
[----:B------:R-:W-:-:S04]  /*4270*/  FMUL R177, R155, R6 ;  /* 0x000000069bb17220 */ /* 0x000fc80000400000 */
[----:B------:R-:W-:Y:S02]  /*4280*/  FFMA R101, R156, R101, R177 ;  /* 0x000000659c657223 */ /* 0x000fe400000000b1 */
[----:B------:R-:W3:Y:S01]  /*4290*/  @P5 MUFU.EX2 R191, R186 ;  /* 0x000000ba00bf5308 */ /* 0x000ee20000000800 */
[----:B-1----:R-:W-:Y:S01]  /*42a0*/  @P3 FADD R192, -R175, 1 ;  /* 0x3f800000afc03421 */ /* 0x002fe20000000100 */
[----:B------:R-:W-:-:S04]  /*42b0*/  FMUL R175, R155, R188 ;  /* 0x000000bc9baf7220 */ /* 0x000fc80000400000 */
        /* <DEDUP_REMOVED lines=8> */
[----:B------:R-:W-:Y:S01]  /*4340*/  FMUL R184, R101, 0.70710676908493041992 ;  /* 0x3f3504f365b87820 */ /* 0x000fe20000400000 */
[----:B------:R-:W-:Y:S01]  /*4350*/  FMUL R7, R103, 0.70710676908493041992 ;  /* 0x3f3504f367077820 */ /* 0x000fe20000400000 */
[----:B---3--:R-:W-:Y:S01]  /*4360*/  @P5 FADD R188, -R191, 1 ;  /* 0x3f800000bfbc5421 */ /* 0x008fe20000000100 */
[C---:B------:R-:W-:Y:S01]  /*4370*/  FMUL R189, R6.reuse, R6 ;  /* 0x0000000606bd7220 */ /* 0x040fe20000400000 */
[----:B------:R-:W-:Y:S01]  /*4380*/  FSETP.GE.AND P3, PT, |R6|, 1.0029599666595458984, PT ;  /* 0x3f8060fe0600780b */ /* 0x000fe20003f66200 */
[C---:B------:R-:W-:Y:S01]  /*4390*/  FMUL R196, R7.reuse, R7 ;  /* 0x0000000707c47220 */ /* 0x040fe20000400000 */
[----:B------:R-:W-:Y:S01]  /*43a0*/  FSETP.GE.AND P4, PT, |R7|, 1.0029599666595458984, PT ;  /* 0x3f8060fe0700780b */ /* 0x000fe20003f86200 */
[----:B------:R-:W-:Y:S01]  /*43b0*/  FADD R187, R187, 1 ;  /* 0x3f800000bbbb7421 */ /* 0x000fe20000000000 */
[----:B------:R-:W-:Y:S01]  /*43c0*/  @P5 LOP3.LUT R186, R188, 0x80000000, R183, 0xb8, !PT ;  /* 0x80000000bcba5812 */ /* 0x000fe200078eb8b7 */
[C---:B------:R-:W-:Y:S01]  /*43d0*/  FMUL R183, R184.reuse, R184 ;  /* 0x000000b8b8b77220 */ /* 0x040fe20000400000 */
[----:B------:R-:W-:Y:S01]  /*43e0*/  FSETP.GE.AND P5, PT, |R184|, 1.0029599666595458984, PT ;  /* 0x3f8060feb800780b */ /* 0x000fe20003fa6200 */
[----:B------:R-:W-:Y:S01]  /*43f0*/  FMUL R102, R102, 0.5 ;  /* 0x3f00000066667820 */ /* 0x000fe20000400000 */
[----:B------:R-:W-:Y:S01]  /*4400*/  FSEL R189, |R6|, R189, P3 ;  /* 0x000000bd06bd7208 */ /* 0x000fe20001800200 */
[----:B------:R-:W-:Y:S01]  /*4410*/  FMUL R103, R103, 0.5 ;  /* 0x3f00000067677820 */ /* 0x000fe20000400000 */
[----:B------:R-:W-:Y:S01]  /*4420*/  FSEL R183, |R184|, R183, P5 ;  /* 0x000000b7b8b77208 */ /* 0x000fe20002800200 */
[----:B------:R-:W-:Y:S01]  /*4430*/  FADD R186, R186, 1 ;  /* 0x3f800000baba7421 */ /* 0x000fe20000000000 */
[----:B------:R-:W-:Y:S01]  /*4440*/  FSEL R188, R21, 8.4834944573231041431e-05, P5 ;  /* 0x38b1e96a15bc7808 */ /* 0x000fe20002800000 */
[----:B------:R-:W-:Y:S01]  /*4450*/  FMUL R98, R185, R98 ;  /* 0x00000062b9627220 */ /* 0x000fe20000400000 */
[----:B------:R-:W-:-:S02]  /*4460*/  FSEL R190, -R20, -0.00082130916416645050049, P5 ;  /* 0xba574d2014be7808 */ /* 0x000fc40002800100 */
[----:B------:R-:W-:Y:S02]  /*4470*/  FSEL R192, R21, 8.4834944573231041431e-05, P3 ;  /* 0x38b1e96a15c07808 */ /* 0x000fe40001800000 */
[C---:B------:R-:W-:Y:S01]  /*4480*/  FSEL R194, -R20.reuse, -0.00082130916416645050049, P3 ;  /* 0xba574d2014c27808 */ /* 0x040fe20001800100 */
[----:B------:R-:W-:Y:S01]  /*4490*/  FFMA R190, R183, R188, R190 ;  /* 0x000000bcb7be7223 */ /* 0x000fe200000000be */
[----:B------:R-:W-:Y:S02]  /*44a0*/  FSEL R188, |R7|, R196, P4 ;  /* 0x000000c407bc7208 */ /* 0x000fe40002000200 */
[----:B------:R-:W-:Y:S01]  /*44b0*/  FSEL R191, R21, 8.4834944573231041431e-05, P4 ;  /* 0x38b1e96a15bf7808 */ /* 0x000fe20002000000 */
[----:B------:R-:W-:Y:S01]  /*44c0*/  FFMA R196, R189, R192, R194 ;  /* 0x000000c0bdc47223 */ /* 0x000fe200000000c2 */
[----:B------:R-:W-:Y:S02]  /*44d0*/  FSEL R192, R15, 0.0052134888246655464172, P5 ;  /* 0x3baad5ea0fc07808 */ /* 0x000fe40002800000 */
[----:B------:R-:W-:-:S02]  /*44e0*/  FSEL R193, -R20, -0.00082130916416645050049, P4 ;  /* 0xba574d2014c17808 */ /* 0x000fc40002000100 */
[----:B------:R-:W-:Y:S01]  /*44f0*/  FSEL R194, -R14, -0.026868773624300956726, P5 ;  /* 0xbcdc1be70ec27808 */ /* 0x000fe20002800100 */
[----:B------:R-:W-:Y:S01]  /*4500*/  FFMA R190, R183, R190, R192 ;  /* 0x000000beb7be7223 */ /* 0x000fe200000000c0 */
[----:B------:R-:W-:Y:S01]  /*4510*/  FSEL R195, R15, 0.0052134888246655464172, P4 ;  /* 0x3baad5ea0fc37808 */ /* 0x000fe20002000000 */
[----:B------:R-:W-:Y:S01]  /*4520*/  FFMA R191, R188, R191, R193 ;  /* 0x000000bfbcbf7223 */ /* 0x000fe200000000c1 */
[----:B------:R-:W-:Y:S01]  /*4530*/  FSEL R192, R13, 0.11284004896879196167, P5 ;  /* 0x3de718af0dc07808 */ /* 0x000fe20002800000 */
[C---:B------:R-:W-:Y:S01]  /*4540*/  FFMA R190, R183.reuse, R190, R194 ;  /* 0x000000beb7be7223 */ /* 0x040fe200000000c2 */
[----:B------:R-:W-:Y:S01]  /*4550*/  FSEL R193, -R14, -0.026868773624300956726, P4 ;  /* 0xbcdc1be70ec17808 */ /* 0x000fe20002000100 */
[----:B------:R-:W-:Y:S01]  /*4560*/  FFMA R191, R188, R191, R195 ;  /* 0x000000bfbcbf7223 */ /* 0x000fe200000000c3 */
[----:B------:R-:W-:Y:S01]  /*4570*/  FSEL R194, R12, -0.37612664699554443359, P5 ;  /* 0xbec093ac0cc27808 */ /* 0x000fe20002800000 */
[----:B------:R-:W-:Y:S01]  /*4580*/  FFMA R190, R183, R190, R192 ;  /* 0x000000beb7be7223 */ /* 0x000fe200000000c0 */
[----:B------:R-:W-:Y:S01]  /*4590*/  FSEL R198, R15, 0.0052134888246655464172, P3 ;  /* 0x3baad5ea0fc67808 */ /* 0x000fe20001800000 */
[----:B------:R-:W-:Y:S01]  /*45a0*/  FFMA R191, R188, R191, R193 ;  /* 0x000000bfbcbf7223 */ /* 0x000fe200000000c1 */
[----:B------:R-:W-:Y:S01]  /*45b0*/  FSEL R192, R3, 0.12837915122509002686, P5 ;  /* 0x3e0375d303c07808 */ /* 0x000fe20002800000 */
[----:B------:R-:W-:Y:S01]  /*45c0*/  FFMA R190, R183, R190, R194 ;  /* 0x000000beb7be7223 */ /* 0x000fe200000000c2 */
[----:B------:R-:W-:Y:S01]  /*45d0*/  FSEL R193, R13, 0.11284004896879196167, P4 ;  /* 0x3de718af0dc17808 */ /* 0x000fe20002000000 */
[----:B------:R-:W-:Y:S01]  /*45e0*/  FFMA R196, R189, R196, R198 ;  /* 0x000000c4bdc47223 */ /* 0x000fe200000000c6 */
[----:B------:R-:W-:Y:S01]  /*45f0*/  FSEL R194, -|R184|, R184, P5 ;  /* 0x000000b8b8c27208 */ /* 0x000fe20002800300 */
[----:B------:R-:W-:Y:S01]  /*4600*/  FFMA R183, R183, R190, R192 ;  /* 0x000000beb7b77223 */ /* 0x000fe200000000c0 */
[----:B------:R-:W-:Y:S01]  /*4610*/  FSEL R198, -R14, -0.026868773624300956726, P3 ;  /* 0xbcdc1be70ec67808 */ /* 0x000fe20001800100 */
[----:B------:R-:W-:Y:S01]  /*4620*/  FFMA R191, R188, R191, R193 ;  /* 0x000000bfbcbf7223 */ /* 0x000fe200000000c1 */
[----:B------:R-:W-:Y:S01]  /*4630*/  FSEL R193, R12, -0.37612664699554443359, P4 ;  /* 0xbec093ac0cc17808 */ /* 0x000fe20002000000 */
[----:B------:R-:W-:Y:S01]  /*4640*/  FFMA R183, R183, R194, R194 ;  /* 0x000000c2b7b77223 */ /* 0x000fe200000000c2 */
[----:B------:R-:W-:Y:S01]  /*4650*/  FSEL R200, R13, 0.11284004896879196167, P3 ;  /* 0x3de718af0dc87808 */ /* 0x000fe20001800000 */
        /* <DEDUP_REMOVED lines=8> */
[C---:B------:R-:W-:Y:S01]  /*46e0*/  FFMA R196, R189.reuse, R196, R198 ;  /* 0x000000c4bdc47223 */ /* 0x040fe200000000c6 */
[----:B------:R-:W-:Y:S01]  /*46f0*/  FSEL R192, -|R6|, R6, P3 ;  /* 0x0000000606c07208 */ /* 0x000fe20001800300 */
[----:B------:R-:W-:Y:S01]  /*4700*/  FFMA R188, R188, R193, R193 ;  /* 0x000000c1bcbc7223 */ /* 0x000fe200000000c1 */
[C---:B------:R-:W-:Y:S01]  /*4710*/  SHF.L.U32 R191, R18.reuse, 0x4, RZ ;  /* 0x0000000412bf7819 */ /* 0x040fe200000006ff */
[----:B------:R-:W-:Y:S01]  /*4720*/  FFMA R189, R189, R196, R190 ;  /* 0x000000c4bdbd7223 */ /* 0x000fe200000000be */
[----:B------:R-:W-:Y:S01]  /*4730*/  IMAD.SHL.U32 R196, R18, 0x20, RZ ;  /* 0x0000002012c47824 */ /* 0x000fe200078e00ff */
[----:B------:R-:W1:Y:S01]  /*4740*/  @P4 MUFU.EX2 R194, R188 ;  /* 0x000000bc00c24308 */ /* 0x000e620000000800 */
[----:B------:R-:W-:Y:S01]  /*4750*/  LOP3.LUT R191, R191, 0xe00, RZ, 0xc0, !PT ;  /* 0x00000e00bfbf7812 */ /* 0x000fe200078ec0ff */
[----:B------:R-:W-:Y:S01]  /*4760*/  FFMA R189, R189, R192, R192 ;  /* 0x000000c0bdbd7223 */ /* 0x000fe200000000c0 */
[----:B------:R-:W-:-:S02]  /*4770*/  SHF.R.U32.HI R198, RZ, 0x1, R18 ;  /* 0x00000001ffc67819 */ /* 0x000fc40000011612 */
[----:B------:R-:W-:Y:S02]  /*4780*/  LOP3.LUT R193, R196, 0xc0, RZ, 0xc0, !PT ;  /* 0x000000c0c4c17812 */ /* 0x000fe400078ec0ff */
[----:B------:R-:W-:Y:S01]  /*4790*/  LOP3.LUT R191, R191, 0x20, R196, 0xf8, !PT ;  /* 0x00000020bfbf7812 */ /* 0x000fe200078ef8c4 */
[----:B------:R-:W2:Y:S01]  /*47a0*/  @P5 MUFU.EX2 R190, R183 ;  /* 0x000000b700be5308 */ /* 0x000ea20000000800 */
[----:B------:R-:W-:Y:S02]  /*47b0*/  LOP3.LUT R198, R193, 0x8, R198, 0xf8, !PT ;  /* 0x00000008c1c67812 */ /* 0x000fe400078ef8c6 */
[C---:B------:R-:W-:Y:S02]  /*47c0*/  SHF.L.U32 R195, R18.reuse, 0x2, RZ ;  /* 0x0000000212c37819 */ /* 0x040fe400000006ff */
[----:B------:R-:W-:Y:S02]  /*47d0*/  LOP3.LUT R193, R18, 0xff, RZ, 0xc0, !PT ;  /* 0x000000ff12c17812 */ /* 0x000fe400078ec0ff */
[----:B------:R-:W-:Y:S01]  /*47e0*/  LOP3.LUT R196, R191, 0x100, R196, 0xf8, !PT ;  /* 0x00000100bfc47812 */ /* 0x000fe200078ef8c4 */
[----:B------:R-:W3:Y:S01]  /*47f0*/  @P3 MUFU.EX2 R192, R189 ;  /* 0x000000bd00c03308 */ /* 0x000ee20000000800 */
[----:B-1----:R-:W-:Y:S01]  /*4800*/  @P4 FADD R194, -R194, 1 ;  /* 0x3f800000c2c24421 */ /* 0x002fe20000000100 */
[----:B------:R-:W-:-:S04]  /*4810*/  LOP3.LUT R195, R198, 0x18, R195, 0x78, !PT ;  /* 0x00000018c6c37812 */ /* 0x000fc800078e78c3 */
[----:B------:R-:W-:Y:S01]  /*4820*/  @P4 LOP3.LUT R188, R194, 0x80000000, R7, 0xb8, !PT ;  /* 0x80000000c2bc4812 */ /* 0x000fe200078eb807 */
[----:B------:R-:W-:Y:S01]  /*4830*/  FMUL R7, R168, 0.5 ;  /* 0x3f000000a8077820 */ /* 0x000fe20000400000 */
[----:B--2---:R-:W-:Y:S01]  /*4840*/  @P5 FADD R191, -R190, 1 ;  /* 0x3f800000bebf5421 */ /* 0x004fe20000000100 */
[----:B------:R-:W-:Y:S02]  /*4850*/  VIADD R190, R193, 0x1f ;  /* 0x0000001fc1be7836 */ /* 0x000fe40000000000 */
[----:B------:R-:W-:Y:S01]  /*4860*/  FMUL R160, R160, R7 ;  /* 0x00000007a0a07220 */ /* 0x000fe20000400000 */
[----:B------:R-:W-:Y:S01]  /*4870*/  FMUL R7, R4, 0.5 ;  /* 0x3f00000004077820 */ /* 0x000fe20000400000 */
[----:B------:R-:W-:Y:S01]  /*4880*/  FMUL R4, R5, 0.5 ;  /* 0x3f00000005047820 */ /* 0x000fe20000400000 */
[----:B------:R-:W-:Y:S01]  /*4890*/  @P5 LOP3.LUT R183, R191, 0x80000000, R184, 0xb8, !PT ;  /* 0x80000000bfb75812 */ /* 0x000fe200078eb8b8 */
[----:B------:R-:W-:Y:S01]  /*48a0*/  FMUL R191, R92, 0.5 ;  /* 0x3f0000005cbf7820 */ /* 0x000fe20000400000 */
[----:B------:R-:W-:Y:S01]  /*48b0*/  LOP3.LUT R184, R196, R195, RZ, 0xfc, !PT ;  /* 0x000000c3c4b87212 */ /* 0x000fe200078efcff */
[----:B---3--:R-:W-:Y:S01]  /*48c0*/  @P3 FADD R193, -R192, 1 ;  /* 0x3f800000c0c13421 */ /* 0x008fe20000000100 */
[----:B------:R-:W-:Y:S01]  /*48d0*/  FMUL R195, R170, R9 ;  /* 0x00000009aac37220 */ /* 0x000fe20000400000 */
[----:B------:R-:W-:Y:S01]  /*48e0*/  FMUL R9, R94, 0.5 ;  /* 0x3f0000005e097820 */ /* 0x000fe20000400000 */
[----:B------:R-:W-:Y:S01]  /*48f0*/  FMUL R187, R187, R4 ;  /* 0x00000004bbbb7220 */ /* 0x000fe20000400000 */
[----:B------:R-:W-:Y:S01]  /*4900*/  FMUL R5, R100, 0.5 ;  /* 0x3f00000064057820 */ /* 0x000fe20000400000 */
[----:B------:R-:W-:Y:S01]  /*4910*/  @P3 LOP3.LUT R189, R193, 0x80000000, R6, 0xb8, !PT ;  /* 0x80000000c1bd3812 */ /* 0x000fe200078eb806 */
[----:B------:R-:W-:Y:S01]  /*4920*/  FMUL R176, R176, R9 ;  /* 0x00000009b0b07220 */ /* 0x000fe20000400000 */
[----:B------:R-:W-:Y:S01]  /*4930*/  FMUL R193, R10, 0.5 ;  /* 0x3f0000000ac17820 */ /* 0x000fe20000400000 */
[----:B------:R-:W-:Y:S01]  /*4940*/  FMUL R9, R182, R7 ;  /* 0x00000007b6097220 */ /* 0x000fe20000400000 */
[----:B------:R-:W-:Y:S01]  /*4950*/  FMUL R7, R96, 0.5 ;  /* 0x3f00000060077820 */ /* 0x000fe20000400000 */
[----:B------:R-:W-:Y:S01]  /*4960*/  FMUL R4, R101, 0.5 ;  /* 0x3f00000065047820 */ /* 0x000fe20000400000 */
[----:B------:R-:W-:Y:S01]  /*4970*/  FADD R183, R183, 1 ;  /* 0x3f800000b7b77421 */ /* 0x000fe20000000000 */
[----:B------:R-:W-:Y:S01]  /*4980*/  FADD R189, R189, 1 ;  /* 0x3f800000bdbd7421 */ /* 0x000fe20000000000 */
[----:B------:R-:W-:Y:S01]  /*4990*/  FADD R188, R188, 1 ;  /* 0x3f800000bcbc7421 */ /* 0x000fe20000000000 */
[----:B------:R-:W-:Y:S01]  /*49a0*/  FMUL R6, R174, R191 ;  /* 0x000000bfae067220 */ /* 0x000fe20000400000 */
[----:B------:R-:W-:Y:S01]  /*49b0*/  FMUL R193, R172, R193 ;  /* 0x000000c1acc17220 */ /* 0x000fe20000400000 */
[----:B------:R-:W-:Y:S01]  /*49c0*/  FMUL R191, R178, R11 ;  /* 0x0000000bb2bf7220 */ /* 0x000fe20000400000 */
[----:B------:R-:W-:Y:S01]  /*49d0*/  FMUL R180, R180, R7 ;  /* 0x00000007b4b47220 */ /* 0x000fe20000400000 */
[----:B------:R-:W-:Y:S01]  /*49e0*/  FMUL R10, R186, R5 ;  /* 0x00000005ba0a7220 */ /* 0x000fe20000400000 */
[----:B------:R-:W-:Y:S01]  /*49f0*/  FMUL R183, R183, R4 ;  /* 0x00000004b7b77220 */ /* 0x000fe20000400000 */
[----:B------:R-:W-:Y:S01]  /*4a00*/  FMUL R102, R189, R102 ;  /* 0x00000066bd667220 */ /* 0x000fe20000400000 */
[----:B------:R-:W-:Y:S01]  /*4a10*/  FMUL R11, R188, R103 ;  /* 0x00000067bc0b7220 */ /* 0x000fe20000400000 */
[----:B------:R-:W-:-:S02]  /*4a20*/  LEA R101, R184, UR47, 0x1 ;  /* 0x0000002fb8657c11 */ /* 0x000fc4000f8e08ff */
[----:B------:R-:W-:Y:S02]  /*4a30*/  F2FP.BF16.F32.PACK_AB R5, R195, R160 ;  /* 0x000000a0c305723e */ /* 0x000fe400000010ff */
[----:B------:R-:W-:Y:S01]  /*4a40*/  F2FP.BF16.F32.PACK_AB R6, R193, R6 ;  /* 0x00000006c106723e */ /* 0x000fe200000010ff */
[----:B------:R-:W-:Y:S01]  /*4a50*/  IMAD R92, R158, 0x2, R101 ;  /* 0x000000029e5c7824 */ /* 0x000fe200078e0265 */
[----:B------:R-:W-:Y:S02]  /*4a60*/  F2FP.BF16.F32.PACK_AB R7, R191, R176 ;  /* 0x000000b0bf07723e */ /* 0x000fe400000010ff */
[----:B------:R-:W-:Y:S02]  /*4a70*/  F2FP.BF16.F32.PACK_AB R4, R9, R88 ;  /* 0x000000580904723e */ /* 0x000fe400000010ff */
[----:B------:R-:W-:Y:S02]  /*4a80*/  F2FP.BF16.F32.PACK_AB R8, R181, R180 ;  /* 0x000000b4b508723e */ /* 0x000fe400000010ff */
[----:B------:R-:W-:Y:S01]  /*4a90*/  F2FP.BF16.F32.PACK_AB R9, R187, R98 ;  /* 0x00000062bb09723e */ /* 0x000fe200000010ff */
[----:B------:R1:W-:Y:S01]  /*4aa0*/  STSM.16.M88.4 [R101+0x200], R4 ;  /* 0x0002000465007844 */ /* 0x0003e20000000200 */
[----:B------:R-:W-:-:S02]  /*4ab0*/  F2FP.BF16.F32.PACK_AB R10, R183, R10 ;  /* 0x0000000ab70a723e */ /* 0x000fc400000010ff */
[----:B------:R-:W-:Y:S02]  /*4ac0*/  F2FP.BF16.F32.PACK_AB R11, R11, R102 ;  /* 0x000000660b0b723e */ /* 0x000fe400000010ff */
[----:B------:R-:W-:Y:S02]  /*4ad0*/  ISETP.GT.U32.AND P5, PT, R190, 0x3e, PT ;  /* 0x0000003ebe00780c */ /* 0x000fe40003fa4070 */
[----:B------:R-:W-:Y:S01]  /*4ae0*/  IADD3 R94, R159, UR46, RZ ;  /* 0x0000002e9f5e7c10 */ /* 0x000fe2000fffe0ff */
[----:B------:R1:W-:Y:S03]  /*4af0*/  STSM.16.M88.4 [R92+0x200], R8 ;  /* 0x000200085c007844 */ /* 0x0003e60000000200 */
[----:B------:R-:W-:Y:S01]  /*4b00*/  SHF.R.U32.HI R88, RZ, 0x2, R94 ;  /* 0x00000002ff587819 */ /* 0x000fe2000001165e */
[----:B------:R-:W-:Y:S01]  /*4b10*/  @!PT LDS RZ, [RZ] ;  /* 0x00000000fffff984 */ /* 0x000fe20000000800 */
[----:B------:R-:W-:Y:S01]  /*4b20*/  @!PT LDS RZ, [RZ] ;  /* 0x00000000fffff984 */ /* 0x000fe20000000800 */
[----:B------:R-:W-:Y:S01]  /*4b30*/  @!PT LDS RZ, [RZ] ;  /* 0x00000000fffff984 */ /* 0x000fe20000000800 */
[----:B------:R-:W-:Y:S01]  /*4b40*/  @!PT LDS RZ, [RZ] ;  /* 0x00000000fffff984 */ /* 0x000fe20000000800 */
[----:B------:R2:W-:Y:S06]  /*4b50*/  MEMBAR.ALL.CTA ;  /* 0x0000000000007992 */ /* 0x0005ec0000008000 */
[----:B--2---:R-:W2:Y:S01]  /*4b60*/  FENCE.VIEW.ASYNC.S ;  /* 0x00000000000073c6 */ /* 0x004ea20000000000 */
[----:B------:R-:W-:Y:S01]  /*4b70*/  LOP3.LUT R88, R88, 0x1, RZ, 0xc0, !PT ;  /* 0x0000000158587812 */ /* 0x000fe200078ec0ff */
[----:B--2---:R-:W-:Y:S06]  /*4b80*/  BAR.SYNC.DEFER_BLOCKING 0x1, 0x100 ;  /* 0x0044000000007b1d */ /* 0x004fec0000010000 */
[----:B-1----:R-:W-:Y:S05]  /*4b90*/  @P5 BRA `(.L_x_55) ;  /* 0x0000000000185947 */ /* 0x002fea0003800000 */
[----:B------:R-:W-:Y:S02]  /*4ba0*/  UIADD3 UR4, UP0, UR44, 0x4f0, URZ ;  /* 0x000004f02c047890 */ /* 0x000fe4000ff1e03f */
[----:B------:R-:W-:Y:S02]  /*4bb0*/  UIADD3 UR48, UR47, 0x200, URZ ;  /* 0x000002002f307890 */ /* 0x000fe4000fffe03f */
[----:B------:R-:W-:-:S09]  /*4bc0*/  UIADD3.X UR5, URZ, UR45, URZ, UP0, !UPT ;  /* 0x0000002d3f057290 */ /* 0x000fd200087fe43f */
[----:B------:R1:W-:Y:S01]  /*4bd0*/  UTMASTG.3D [UR48], [UR4] ;  /* 0x00000030040073b5 */ /* 0x0003e20008010000 */
[----:B------:R0:W-:Y:S01]  /*4be0*/  UTMACMDFLUSH ;  /* 0x00000000000079b7 */ /* 0x0001e20000000000 */
[----:B-1----:R-:W-:-:S04]  /*4bf0*/  DEPBAR.LE SB0, 0x1 ;  /* 0x000080400000791a */ /* 0x002fc80000000000 */
.L_x_55:
[----:B------:R-:W-:Y:S05]  /*4c00*/  BSYNC B0 ;  /* 0x0000000000007941 */ /* 0x000fea0003800000 */
.L_x_54:
[----:B------:R-:W-:Y:S01]  /*4c10*/  BAR.SYNC.DEFER_BLOCKING 0x1, 0x100 ;  /* 0x0044000000007b1d */ /* 0x000fe20000010000 */
[----:B------:R-:W-:Y:S02]  /*4c20*/  ISETP.NE.U32.AND P3, PT, R88, 0x1, PT ;  /* 0x000000015800780c */ /* 0x000fe40003f65070 */
[----:B------:R-:W-:Y:S02]  /*4c30*/  ISETP.GT.U32.AND P4, PT, R94, 0x3, PT ;  /* 0x000000035e00780c */ /* 0x000fe40003f84070 */
[C---:B------:R-:W-:Y:S02]  /*4c40*/  ISETP.GT.U32.AND P3, PT, R159.reuse, 0x3, !P3 ;  /* 0x000000039f00780c */ /* 0x040fe40005f64070 */
[----:B------:R-:W-:Y:S02]  /*4c50*/  ISETP.LT.U32.AND P4, PT, R159, 0x4, P4 ;  /* 0x000000049f00780c */ /* 0x000fe40002781070 */
[----:B------:R-:W-:Y:S02]  /*4c60*/  SEL R4, RZ, 0x1, !P3 ;  /* 0x00000001ff047807 */ /* 0x000fe40005800000 */
[----:B------:R-:W-:-:S02]  /*4c70*/  ISETP.NE.AND P3, PT, RZ, UR39, PT ;  /* 0x00000027ff007c0c */ /* 0x000fc4000bf65270 */
[----:B------:R-:W-:Y:S02]  /*4c80*/  IADD3 R103, R101, 0x200, RZ ;  /* 0x0000020065677810 */ /* 0x000fe40007ffe0ff */
[----:B------:R-:W-:-:S03]  /*4c90*/  SEL R5, RZ, 0x1, !P4 ;  /* 0x00000001ff057807 */ /* 0x000fc60006000000 */
[----:B------:R-:W-:Y:S01]  /*4ca0*/  IMAD R88, R158, 0x2, R103 ;  /* 0x000000029e587824 */ /* 0x000fe200078e0267 */
[----:B------:R-:W-:-:S05]  /*4cb0*/  LOP3.LUT R157, R4, R157, R5, 0x96, !PT ;  /* 0x0000009d049d7212 */ /* 0x000fca00078e9605 */
[----:B------:R-:W-:Y:S05]  /*4cc0*/  @!P3 BRA `(.L_x_56) ;  /* 0x000000000034b947 */ /* 0x000fea0003800000 */
[----:B------:R-:W-:Y:S04]  /*4cd0*/  BSSY B0, `(.L_x_57) ;  /* 0x0000009000007945 */ /* 0x000fe80003800000 */
[----:B------:R-:W-:Y:S05]  /*4ce0*/  @P0 BRA `(.L_x_58) ;  /* 0x00000000001c0947 */ /* 0x000fea0003800000 */
[----:B------:R-:W-:-:S13]  /*4cf0*/  ISETP.NE.AND P3, PT, R162, 0x3, PT ;  /* 0x00000003a200780c */ /* 0x000fda0003f65270 */
[----:B------:R-:W-:Y:S05]  /*4d00*/  @!P3 BRA `(.L_x_59) ;  /* 0x000000000004b947 */ /* 0x000fea0003800000 */
[----:B------:R-:W-:Y:S01]  /*4d10*/  BPT.TRAP 0x1 ;  /* 0x000000040000795c */ /* 0x000fe20000300000 */
.L_x_59:
[----:B------:R-:W-:-:S04]  /*4d20*/  ULEA UR4, UR36, UR47, 0x3 ;  /* 0x0000002f24047291 */ /* 0x000fc8000f8e183f */
[----:B------:R-:W-:-:S04]  /*4d30*/  UIADD3 UR4, UR4, 0x60, URZ ;  /* 0x0000006004047890 */ /* 0x000fc8000fffe03f */
[----:B------:R-:W-:-:S09]  /*4d40*/  UPRMT UR4, UR52, 0x654, UR4 ;  /* 0x0000065434047896 */ /* 0x000fd20008000004 */
[----:B------:R-:W-:Y:S03]  /*4d50*/  SYNCS.ARRIVE.TRANS64.RED.A1T0 RZ, [UR4], RZ ;  /* 0x000000ffffff79a7 */ /* 0x000fe60008100404 */
.L_x_58:
[----:B------:R-:W-:Y:S05]  /*4d60*/  BSYNC B0 ;  /* 0x0000000000007941 */ /* 0x000fea0003800000 */
.L_x_57:
[----:B------:R-:W-:-:S04]  /*4d70*/  UIADD3 UR36, UR36, 0x1, URZ ;  /* 0x0000000124247890 */ /* 0x000fc8000fffe03f */
[----:B------:R-:W-:-:S04]  /*4d80*/  UISETP.NE.AND UP0, UPT, UR36, 0x4, UPT ;  /* 0x000000042400788c */ /* 0x000fc8000bf05270 */
[----:B------:R-:W-:-:S12]  /*4d90*/  USEL UR36, UR36, URZ, UP0 ;  /* 0x0000003f24247287 */ /* 0x000fd80008000000 */
.L_x_56:
[----:B------:R-:W-:Y:S04]  /*4da0*/  BSSY B0, `(.L_x_60) ;  /* 0x0000032000007945 */ /* 0x000fe80003800000 */
[----:B------:R-:W-:Y:S05]  /*4db0*/  @P0 BRA `(.L_x_61) ;  /* 0x0000000000c00947 */ /* 0x000fea0003800000 */
[----:B------:R-:W-:-:S13]  /*4dc0*/  ISETP.NE.AND P3, PT, R162, 0x3, PT ;  /* 0x00000003a200780c */ /* 0x000fda0003f65270 */
[----:B------:R-:W-:Y:S05]  /*4dd0*/  @!P3 BRA `(.L_x_62) ;  /* 0x000000000004b947 */ /* 0x000fea0003800000 */
[----:B------:R-:W-:Y:S01]  /*4de0*/  BPT.TRAP 0x1 ;  /* 0x000000040000795c */ /* 0x000fe20000300000 */
.L_x_62:
[----:B------:R-:W-:Y:S01]  /*4df0*/  LEA R4, R0, UR47, 0x3 ;  /* 0x0000002f00047c11 */ /* 0x000fe2000f8e18ff */
[----:B------:R-:W-:Y:S01]  /*4e00*/  BSSY B1, `(.L_x_63) ;  /* 0x0000004000017945 */ /* 0x000fe20003800000 */
[----:B------:R-:W-:-:S04]  /*4e10*/  SHF.L.U32 R5, RZ, 0x1f, RZ ;  /* 0x0000001fff057819 */ /* 0x000fc800000006ff */
[----:B------:R-:W1:Y:S02]  /*4e20*/  SYNCS.PHASECHK.TRANS64.TRYWAIT P3, [R4+URZ+0x40], R5 ;  /* 0x00004005040075a7 */ /* 0x000e64000806017f */
[----:B-1----:R-:W-:Y:S05]  /*4e30*/  @!P3 BRA `(.L_x_64) ;  /* 0x00000118000cb947 */ /* 0x002fea0003800000 */
.L_x_237:
[----:B------:R-:W-:Y:S05]  /*4e40*/  BSYNC B1 ;  /* 0x0000000000017941 */ /* 0x000fea0003800000 */
.L_x_63:
[----:B------:R-:W-:Y:S05]  /*4e50*/  @P2 BRA `(.L_x_65) ;  /* 0x0000000000942947 */ /* 0x000fea0003800000 */
[----:B------:R-:W-:Y:S01]  /*4e60*/  LEA R23, R0, R103, 0xd ;  /* 0x0000006700177211 */ /* 0x000fe200078e68ff */
[----:B------:R-:W-:Y:S05]  /*4e70*/  WARPSYNC.ALL ;  /* 0x0000000000007948 */ /* 0x000fea0003800000 */
[----:B------:R-:W-:Y:S01]  /*4e80*/  IMAD R8, R158, 0x2, R23 ;  /* 0x000000029e087824 */ /* 0x000fe200078e0217 */
[----:B-1----:R-:W1:Y:S05]  /*4e90*/  LDSM.16.M88.4 R4, [R23] ;  /* 0x000000001704783b */ /* 0x002e6a0000000200 */
[----:B------:R-:W2:Y:S01]  /*4ea0*/  LDSM.16.M88.4 R8, [R8] ;  /* 0x000000000808783b */ /* 0x000ea20000000200 */
[----:B-1----:R-:W-:Y:S01]  /*4eb0*/  SHF.L.U32 R90, R4, 0x10, RZ ;  /* 0x00000010045a7819 */ /* 0x002fe200000006ff */
[----:B------:R-:W-:Y:S01]  /*4ec0*/  IMAD.U32 R96, R5, 0x10000, RZ ;  /* 0x0001000005607824 */ /* 0x000fe200078e00ff */
[----:B------:R-:W-:Y:S01]  /*4ed0*/  SHF.L.U32 R100, R6, 0x10, RZ ;  /* 0x0000001006647819 */ /* 0x000fe200000006ff */
[----:B------:R-:W-:Y:S01]  /*4ee0*/  IMAD.U32 R102, R7, 0x10000, RZ ;  /* 0x0001000007667824 */ /* 0x000fe200078e00ff */
[----:B------:R-:W-:Y:S01]  /*4ef0*/  LOP3.LUT R4, R4, 0xffff0000, RZ, 0xc0, !PT ;  /* 0xffff000004047812 */ /* 0x000fe200078ec0ff */
[----:B--2---:R-:W-:Y:S01]  /*4f00*/  IMAD.U32 R176, R11, 0x10000, RZ ;  /* 0x000100000bb07824 */ /* 0x004fe200078e00ff */
[----:B------:R-:W-:Y:S01]  /*4f10*/  SHF.L.U32 R174, R10, 0x10, RZ ;  /* 0x000000100aae7819 */ /* 0x000fe200000006ff */
[----:B------:R-:W-:Y:S01]  /*4f20*/  FMUL R91, R155, R90 ;  /* 0x0000005a9b5b7220 */ /* 0x000fe20000400000 */
[----:B------:R-:W-:Y:S01]  /*4f30*/  LOP3.LUT R98, R5, 0xffff0000, RZ, 0xc0, !PT ;  /* 0xffff000005627812 */ /* 0x000fe200078ec0ff */
[C---:B------:R-:W-:Y:S01]  /*4f40*/  FMUL R171, R155.reuse, R4 ;  /* 0x000000049bab7220 */ /* 0x040fe20000400000 */
[----:B------:R-:W-:Y:S01]  /*4f50*/  LOP3.LUT R6, R6, 0xffff0000, RZ, 0xc0, !PT ;  /* 0xffff000006067812 */ /* 0x000fe200078ec0ff */
[----:B------:R-:W-:Y:S01]  /*4f60*/  FMUL R23, R155, R96 ;  /* 0x000000609b177220 */ /* 0x000fe20000400000 */
[----:B------:R-:W-:Y:S01]  /*4f70*/  LOP3.LUT R160, R7, 0xffff0000, RZ, 0xc0, !PT ;  /* 0xffff000007a07812 */ /* 0x000fe200078ec0ff */
[C---:B------:R-:W-:Y:S01]  /*4f80*/  FMUL R90, R155.reuse, R98 ;  /* 0x000000629b5a7220 */ /* 0x040fe20000400000 */
[C---:B------:R-:W-:Y:S01]  /*4f90*/  SHF.L.U32 R168, R8.reuse, 0x10, RZ ;  /* 0x0000001008a87819 */ /* 0x040fe200000006ff */
[----:B------:R-:W-:Y:S01]  /*4fa0*/  FMUL R165, R155, R100 ;  /* 0x000000649ba57220 */ /* 0x000fe20000400000 */
[----:B------:R-:W-:Y:S01]  /*4fb0*/  LOP3.LUT R170, R8, 0xffff0000, RZ, 0xc0, !PT ;  /* 0xffff000008aa7812 */ /* 0x000fe200078ec0ff */
[C---:B------:R-:W-:Y:S01]  /*4fc0*/  IMAD.U32 R8, R9.reuse, 0x10000, RZ ;  /* 0x0001000009087824 */ /* 0x040fe200078e00ff */
[----:B------:R-:W-:Y:S01]  /*4fd0*/  LOP3.LUT R172, R9, 0xffff0000, RZ, 0xc0, !PT ;  /* 0xffff000009ac7812 */ /* 0x000fe200078ec0ff */
[C---:B------:R-:W-:Y:S01]  /*4fe0*/  FMUL R163, R155.reuse, R6 ;  /* 0x000000069ba37220 */ /* 0x040fe20000400000 */
[----:B------:R-:W-:Y:S01]  /*4ff0*/  LOP3.LUT R10, R10, 0xffff0000, RZ, 0xc0, !PT ;  /* 0xffff00000a0a7812 */ /* 0x000fe200078ec0ff */
[----:B------:R-:W-:Y:S01]  /*5000*/  FMUL R167, R155, R102 ;  /* 0x000000669ba77220 */ /* 0x000fe20000400000 */
[----:B------:R-:W-:Y:S01]  /*5010*/  LOP3.LUT R178, R11, 0xffff0000, RZ, 0xc0, !PT ;  /* 0xffff00000bb27812 */ /* 0x000fe200078ec0ff */
[C---:B------:R-:W-:Y:S01]  /*5020*/  FMUL R93, R155.reuse, R160 ;  /* 0x000000a09b5d7220 */ /* 0x040fe20000400000 */
[C---:B------:R-:W-:Y:S01]  /*5030*/  FMUL R169, R155.reuse, R168 ;  /* 0x000000a89ba97220 */ /* 0x040fe20000400000 */
[C---:B------:R-:W-:Y:S01]  /*5040*/  FMUL R95, R155.reuse, R170 ;  /* 0x000000aa9b5f7220 */ /* 0x040fe20000400000 */
[C---:B------:R-:W-:Y:S01]  /*5050*/  FMUL R173, R155.reuse, R8 ;  /* 0x000000089bad7220 */ /* 0x040fe20000400000 */
[C---:B------:R-:W-:Y:S01]  /*5060*/  FMUL R97, R155.reuse, R172 ;  /* 0x000000ac9b617220 */ /* 0x040fe20000400000 */
[C---:B------:R-:W-:Y:S01]  /*5070*/  FMUL R89, R155.reuse, R174 ;  /* 0x000000ae9b597220 */ /* 0x040fe20000400000 */
[C---:B------:R-:W-:Y:S01]  /*5080*/  FMUL R177, R155.reuse, R10 ;  /* 0x0000000a9bb17220 */ /* 0x040fe20000400000 */
[C---:B------:R-:W-:Y:S01]  /*5090*/  FMUL R175, R155.reuse, R176 ;  /* 0x000000b09baf7220 */ /* 0x040fe20000400000 */
[----:B------:R-:W-:-:S07]  /*50a0*/  FMUL R99, R155, R178 ;  /* 0x000000b29b637220 */ /* 0x000fce0000400000 */
.L_x_65:
[----:B------:R-:W-:-:S07]  /*50b0*/  IADD3 R0, R0, 0x1, RZ ;  /* 0x0000000100007810 */ /* 0x000fce0007ffe0ff */
.L_x_61:
[----:B------:R-:W-:Y:S05]  /*50c0*/  BSYNC B0 ;  /* 0x0000000000007941 */ /* 0x000fea0003800000 */
.L_x_60:
[C---:B------:R-:W-:Y:S01]  /*50d0*/  FFMA R26, R156.reuse, R26, R23 ;  /* 0x0000001a9c1a7223 */ /* 0x040fe20000000017 */
[C---:B------:R-:W-:Y:S01]  /*50e0*/  FFMA R27, R156.reuse, R27, R90 ;  /* 0x0000001b9c1b7223 */ /* 0x040fe2000000005a */
[C---:B------:R-:W-:Y:S01]  /*50f0*/  FFMA R28, R156.reuse, R28, R165 ;  /* 0x0000001c9c1c7223 */ /* 0x040fe200000000a5 */
[----:B------:R-:W-:Y:S01]  /*5100*/  FFMA R29, R156, R29, R163 ;  /* 0x0000001d9c1d7223 */ /* 0x000fe200000000a3 */
[----:B------:R-:W-:Y:S01]  /*5110*/  FMUL R183, R26, 0.70710676908493041992 ;  /* 0x3f3504f31ab77820 */ /* 0x000fe20000400000 */
[----:B------:R-:W-:Y:S01]  /*5120*/  FMUL R10, R27, 0.70710676908493041992 ;  /* 0x3f3504f31b0a7820 */ /* 0x000fe20000400000 */
[----:B------:R-:W-:Y:S01]  /*5130*/  FMUL R185, R28, 0.70710676908493041992 ;  /* 0x3f3504f31cb97820 */ /* 0x000fe20000400000 */
[----:B------:R-:W-:Y:S01]  /*5140*/  FMUL R96, R29, 0.70710676908493041992 ;  /* 0x3f3504f31d607820 */ /* 0x000fe20000400000 */
[C---:B-1----:R-:W-:Y:S01]  /*5150*/  FMUL R4, R183.reuse, R183 ;  /* 0x000000b7b7047220 */ /* 0x042fe20000400000 */
[C---:B------:R-:W-:Y:S01]  /*5160*/  FSETP.GE.AND P3, PT, |R183|.reuse, 1.0029599666595458984, PT ;  /* 0x3f8060feb700780b */ /* 0x040fe20003f66200 */
[C---:B------:R-:W-:Y:S01]  /*5170*/  FMUL R6, R10.reuse, R10 ;  /* 0x0000000a0a067220 */ /* 0x040fe20000400000 */
[----:B------:R-:W-:Y:S01]  /*5180*/  FSETP.GE.AND P4, PT, |R10|, 1.0029599666595458984, PT ;  /* 0x3f8060fe0a00780b */ /* 0x000fe20003f86200 */
[C---:B------:R-:W-:Y:S01]  /*5190*/  FFMA R30, R156.reuse, R30, R167 ;  /* 0x0000001e9c1e7223 */ /* 0x040fe200000000a7 */
[----:B------:R-:W-:Y:S01]  /*51a0*/  FSEL R4, |R183|, R4, P3 ;  /* 0x00000004b7047208 */ /* 0x000fe20001800200 */
[----:B------:R-:W-:Y:S01]  /*51b0*/  FFMA R31, R156, R31, R93 ;  /* 0x0000001f9c1f7223 */ /* 0x000fe2000000005d */
[----:B------:R-:W-:Y:S01]  /*51c0*/  FSEL R5, R21, 8.4834944573231041431e-05, P3 ;  /* 0x38b1e96a15057808 */ /* 0x000fe20001800000 */
[----:B------:R-:W-:Y:S01]  /*51d0*/  FMUL R187, R30, 0.70710676908493041992 ;  /* 0x3f3504f31ebb7820 */ /* 0x000fe20000400000 */
[----:B------:R-:W-:Y:S01]  /*51e0*/  FSEL R7, -R20, -0.00082130916416645050049, P3 ;  /* 0xba574d2014077808 */ /* 0x000fe20001800100 */
[----:B------:R-:W-:Y:S01]  /*51f0*/  FMUL R98, R31, 0.70710676908493041992 ;  /* 0x3f3504f31f627820 */ /* 0x000fe20000400000 */
[----:B------:R-:W-:Y:S01]  /*5200*/  FSEL R9, R15, 0.0052134888246655464172, P3 ;  /* 0x3baad5ea0f097808 */ /* 0x000fe20001800000 */
[----:B------:R-:W-:Y:S01]  /*5210*/  FFMA R32, R156, R32, R169 ;  /* 0x000000209c207223 */ /* 0x000fe200000000a9 */
[----:B------:R-:W-:Y:S01]  /*5220*/  FSEL R6, |R10|, R6, P4 ;  /* 0x000000060a067208 */ /* 0x000fe20002000200 */
[----:B------:R-:W-:Y:S01]  /*5230*/  FFMA R5, R4, R5, R7 ;  /* 0x0000000504057223 */ /* 0x000fe20000000007 */
[----:B------:R-:W-:Y:S01]  /*5240*/  FSEL R11, R21, 8.4834944573231041431e-05, P4 ;  /* 0x38b1e96a150b7808 */ /* 0x000fe20002000000 */
[----:B------:R-:W-:Y:S01]  /*5250*/  FMUL R189, R32, 0.70710676908493041992 ;  /* 0x3f3504f320bd7820 */ /* 0x000fe20000400000 */
[----:B------:R-:W-:Y:S01]  /*5260*/  FSEL R179, -R20, -0.00082130916416645050049, P4 ;  /* 0xba574d2014b37808 */ /* 0x000fe20002000100 */
[----:B------:R-:W-:Y:S01]  /*5270*/  FFMA R5, R4, R5, R9 ;  /* 0x0000000504057223 */ /* 0x000fe20000000009 */
[----:B------:R-:W-:Y:S01]  /*5280*/  FSEL R7, -R14, -0.026868773624300956726, P3 ;  /* 0xbcdc1be70e077808 */ /* 0x000fe20001800100 */
[----:B------:R-:W-:Y:S01]  /*5290*/  FFMA R33, R156, R33, R95 ;  /* 0x000000219c217223 */ /* 0x000fe2000000005f */
[----:B------:R-:W-:Y:S01]  /*52a0*/  FSEL R181, R15, 0.0052134888246655464172, P4 ;  /* 0x3baad5ea0fb57808 */ /* 0x000fe20002000000 */
[----:B------:R-:W-:Y:S01]  /*52b0*/  FFMA R11, R6, R11, R179 ;  /* 0x0000000b060b7223 */ /* 0x000fe200000000b3 */
[C---:B------:R-:W-:Y:S01]  /*52c0*/  FSEL R9, R13.reuse, 0.11284004896879196167, P3 ;  /* 0x3de718af0d097808 */ /* 0x040fe20001800000 */
        /* <DEDUP_REMOVED lines=15> */
[----:B------:R-:W-:Y:S01]  /*53c0*/  FSEL R5, -|R10|, R10, P4 ;  /* 0x0000000a0a057208 */ /* 0x000fe20002000300 */
[----:B------:R-:W-:Y:S01]  /*53d0*/  FFMA R4, R4, R7, R7 ;  /* 0x0000000704047223 */ /* 0x000fe20000000007 */
[----:B------:R-:W-:Y:S01]  /*53e0*/  FMUL R191, R33, 0.70710676908493041992 ;  /* 0x3f3504f321bf7820 */ /* 0x000fe20000400000 */
[----:B------:R-:W-:Y:S01]  /*53f0*/  FFMA R8, R6, R11, R8 ;  /* 0x0000000b06087223 */ /* 0x000fe20000000008 */
[C---:B------:R-:W-:Y:S01]  /*5400*/  FFMA R34, R156.reuse, R34, R173 ;  /* 0x000000229c227223 */ /* 0x040fe200000000ad */
[----:B------:R-:W1:Y:S01]  /*5410*/  @P3 MUFU.EX2 R6, R4 ;  /* 0x0000000400063308 */ /* 0x000e620000000800 */
[----:B------:R-:W-:Y:S01]  /*5420*/  FFMA R36, R156, R36, R89 ;  /* 0x000000249c247223 */ /* 0x000fe20000000059 */
[----:B------:R-:W-:Y:S01]  /*5430*/  FFMA R5, R8, R5, R5 ;  /* 0x0000000508057223 */ /* 0x000fe20000000005 */
[----:B------:R-:W-:Y:S01]  /*5440*/  FMUL R8, R96, R96 ;  /* 0x0000006060087220 */ /* 0x000fe20000400000 */
[----:B------:R-:W-:Y:S01]  /*5450*/  FMUL R168, R34, 0.70710676908493041992 ;  /* 0x3f3504f322a87820 */ /* 0x000fe20000400000 */
[C---:B------:R-:W-:Y:S01]  /*5460*/  FFMA R37, R156.reuse, R37, R177 ;  /* 0x000000259c257223 */ /* 0x040fe200000000b1 */
[C---:B------:R-:W-:Y:S01]  /*5470*/  FFMA R25, R156.reuse, R25, R171 ;  /* 0x000000199c197223 */ /* 0x040fe200000000ab */
[----:B------:R-:W-:Y:S01]  /*5480*/  FFMA R24, R156, R24, R91 ;  /* 0x000000189c187223 */ /* 0x000fe2000000005b */
[----:B------:R-:W2:Y:S01]  /*5490*/  @P4 MUFU.EX2 R7, R5 ;  /* 0x0000000500074308 */ /* 0x000ea20000000800 */
[----:B------:R-:W-:Y:S01]  /*54a0*/  FMUL R193, R37, 0.70710676908493041992 ;  /* 0x3f3504f325c17820 */ /* 0x000fe20000400000 */
[----:B------:R-:W-:Y:S01]  /*54b0*/  FMUL R29, R29, 0.5 ;  /* 0x3f0000001d1d7820 */ /* 0x000fe20000400000 */
[----:B------:R-:W-:Y:S01]  /*54c0*/  FMUL R28, R28, 0.5 ;  /* 0x3f0000001c1c7820 */ /* 0x000fe20000400000 */
[----:B------:R-:W-:Y:S01]  /*54d0*/  FMUL R32, R32, 0.5 ;  /* 0x3f00000020207820 */ /* 0x000fe20000400000 */
[----:B------:R-:W-:Y:S01]  /*54e0*/  FMUL R33, R33, 0.5 ;  /* 0x3f00000021217820 */ /* 0x000fe20000400000 */
[----:B------:R-:W-:Y:S01]  /*54f0*/  FMUL R34, R34, 0.5 ;  /* 0x3f00000022227820 */ /* 0x000fe20000400000 */
[----:B------:R-:W-:Y:S01]  /*5500*/  FMUL R37, R37, 0.5 ;  /* 0x3f00000025257820 */ /* 0x000fe20000400000 */
[----:B------:R-:W-:Y:S05]  /*5510*/  WARPSYNC.ALL ;  /* 0x0000000000007948 */ /* 0x000fea0003800000 */
[----:B-1----:R-:W-:Y:S01]  /*5520*/  @P3 FADD R6, -R6, 1 ;  /* 0x3f80000006063421 */ /* 0x002fe20000000100 */
[----:B------:R-:W-:Y:S01]  /*5530*/  BSSY B0, `(.L_x_66) ;  /* 0x0000177000007945 */ /* 0x000fe20003800000 */
[----:B--2---:R-:W-:-:S03]  /*5540*/  @P4 FADD R7, -R7, 1 ;  /* 0x3f80000007074421 */ /* 0x004fc60000000100 */
[----:B------:R-:W-:Y:S01]  /*5550*/  @P3 LOP3.LUT R4, R6, 0x80000000, R183, 0xb8, !PT ;  /* 0x8000000006043812 */ /* 0x000fe200078eb8b7 */
[C---:B------:R-:W-:Y:S01]  /*5560*/  FMUL R6, R185.reuse, R185 ;  /* 0x000000b9b9067220 */ /* 0x040fe20000400000 */
[----:B------:R-:W-:Y:S02]  /*5570*/  FSETP.GE.AND P3, PT, |R185|, 1.0029599666595458984, PT ;  /* 0x3f8060feb900780b */ /* 0x000fe40003f66200 */
[----:B------:R-:W-:Y:S01]  /*5580*/  @P4 LOP3.LUT R5, R7, 0x80000000, R10, 0xb8, !PT ;  /* 0x8000000007054812 */ /* 0x000fe200078eb80a */
[----:B------:R-:W-:Y:S01]  /*5590*/  FADD R4, R4, 1 ;  /* 0x3f80000004047421 */ /* 0x000fe20000000000 */
[----:B------:R-:W-:Y:S02]  /*55a0*/  FSEL R6, |R185|, R6, P3 ;  /* 0x00000006b9067208 */ /* 0x000fe40001800200 */
[----:B------:R-:W-:Y:S01]  /*55b0*/  FSEL R7, R21, 8.4834944573231041431e-05, P3 ;  /* 0x38b1e96a15077808 */ /* 0x000fe20001800000 */
[----:B------:R-:W-:Y:S01]  /*55c0*/  FADD R5, R5, 1 ;  /* 0x3f80000005057421 */ /* 0x000fe20000000000 */
[----:B------:R-:W-:-:S02]  /*55d0*/  FSEL R9, -R20, -0.00082130916416645050049, P3 ;  /* 0xba574d2014097808 */ /* 0x000fc40001800100 */
[----:B------:R-:W-:Y:S02]  /*55e0*/  FSETP.GE.AND P4, PT, |R96|, 1.0029599666595458984, PT ;  /* 0x3f8060fe6000780b */ /* 0x000fe40003f86200 */
[----:B------:R-:W-:Y:S01]  /*55f0*/  FSEL R11, -R14, -0.026868773624300956726, P3 ;  /* 0xbcdc1be70e0b7808 */ /* 0x000fe20001800100 */
[----:B------:R-:W-:Y:S01]  /*5600*/  FFMA R7, R6, R7, R9 ;  /* 0x0000000706077223 */ /* 0x000fe20000000009 */
[----:B------:R-:W-:Y:S02]  /*5610*/  FSEL R9, R15, 0.0052134888246655464172, P3 ;  /* 0x3baad5ea0f097808 */ /* 0x000fe40001800000 */
[----:B------:R-:W-:Y:S02]  /*5620*/  FSEL R10, |R96|, R8, P4 ;  /* 0x00000008600a7208 */ /* 0x000fe40002000200 */
[----:B------:R-:W-:Y:S01]  /*5630*/  FSEL R179, R21, 8.4834944573231041431e-05, P4 ;  /* 0x38b1e96a15b37808 */ /* 0x000fe20002000000 */
[----:B------:R-:W-:Y:S01]  /*5640*/  FFMA R7, R6, R7, R9 ;  /* 0x0000000706077223 */ /* 0x000fe20000000009 */
[----:B------:R-:W-:-:S02]  /*5650*/  FSEL R181, -R20, -0.00082130916416645050049, P4 ;  /* 0xba574d2014b57808 */ /* 0x000fc40002000100 */
[----:B------:R-:W-:Y:S01]  /*5660*/  FSEL R183, R15, 0.0052134888246655464172, P4 ;  /* 0x3baad5ea0fb77808 */ /* 0x000fe20002000000 */
[----:B------:R-:W-:Y:S01]  /*5670*/  FFMA R7, R6, R7, R11 ;  /* 0x0000000706077223 */ /* 0x000fe2000000000b */
[C---:B------:R-:W-:Y:S01]  /*5680*/  FSEL R9, R13.reuse, 0.11284004896879196167, P3 ;  /* 0x3de718af0d097808 */ /* 0x040fe20001800000 */
[----:B------:R-:W-:Y:S01]  /*5690*/  FFMA R179, R10, R179, R181 ;  /* 0x000000b30ab37223 */ /* 0x000fe200000000b5 */
[----:B------:R-:W-:Y:S02]  /*56a0*/  FSEL R181, -R14, -0.026868773624300956726, P4 ;  /* 0xbcdc1be70eb57808 */ /* 0x000fe40002000100 */
[----:B------:R-:W-:Y:S01]  /*56b0*/  FSEL R11, R12, -0.37612664699554443359, P3 ;  /* 0xbec093ac0c0b7808 */ /* 0x000fe20001800000 */
[----:B------:R-:W-:Y:S01]  /*56c0*/  FFMA R179, R10, R179, R183 ;  /* 0x000000b30ab37223 */ /* 0x000fe200000000b7 */
[----:B------:R-:W-:Y:S01]  /*56d0*/  FFMA R7, R6, R7, R9 ;  /* 0x0000000706077223 */ /* 0x000fe20000000009 */
[----:B------:R-:W-:Y:S02]  /*56e0*/  FSEL R183, R13, 0.11284004896879196167, P4 ;  /* 0x3de718af0db77808 */ /* 0x000fe40002000000 */
        /* <DEDUP_REMOVED lines=10> */
[----:B------:R-:W-:-:S02]  /*5790*/  FFMA R7, R7, R8, R8 ;  /* 0x0000000807077223 */ /* 0x000fc40000000008 */
[----:B------:R-:W-:Y:S01]  /*57a0*/  FFMA R6, R10, R11, R6 ;  /* 0x0000000b0a067223 */ /* 0x000fe20000000006 */
[----:B------:R-:W-:Y:S01]  /*57b0*/  FMUL R10, R98, R98 ;  /* 0x00000062620a7220 */ /* 0x000fe20000400000 */
[----:B------:R-:W1:Y:S02]  /*57c0*/  @P3 MUFU.EX2 R8, R7 ;  /* 0x0000000700083308 */ /* 0x000e640000000800 */
[----:B------:R-:W-:-:S06]  /*57d0*/  FFMA R6, R6, R9, R9 ;  /* 0x0000000906067223 */ /* 0x000fcc0000000009 */
[----:B------:R-:W2:Y:S01]  /*57e0*/  @P4 MUFU.EX2 R9, R6 ;  /* 0x0000000600094308 */ /* 0x000ea20000000800 */
[----:B-1----:R-:W-:-:S05]  /*57f0*/  @P3 FADD R8, -R8, 1 ;  /* 0x3f80000008083421 */ /* 0x002fca0000000100 */
[----:B------:R-:W-:Y:S01]  /*5800*/  @P3 LOP3.LUT R7, R8, 0x80000000, R185, 0xb8, !PT ;  /* 0x8000000008073812 */ /* 0x000fe200078eb8b9 */
[C---:B------:R-:W-:Y:S01]  /*5810*/  FMUL R8, R187.reuse, R187 ;  /* 0x000000bbbb087220 */ /* 0x040fe20000400000 */
[----:B------:R-:W-:Y:S01]  /*5820*/  FSETP.GE.AND P3, PT, |R187|, 1.0029599666595458984, PT ;  /* 0x3f8060febb00780b */ /* 0x000fe20003f66200 */
[----:B--2---:R-:W-:Y:S02]  /*5830*/  @P4 FADD R9, -R9, 1 ;  /* 0x3f80000009094421 */ /* 0x004fe40000000100 */
[----:B------:R-:W-:Y:S01]  /*5840*/  FADD R7, R7, 1 ;  /* 0x3f80000007077421 */ /* 0x000fe20000000000 */
[----:B------:R-:W-:Y:S02]  /*5850*/  FSEL R8, |R187|, R8, P3 ;  /* 0x00000008bb087208 */ /* 0x000fe40001800200 */
[----:B------:R-:W-:Y:S01]  /*5860*/  @P4 LOP3.LUT R6, R9, 0x80000000, R96, 0xb8, !PT ;  /* 0x8000000009064812 */ /* 0x000fe200078eb860 */
[----:B------:R-:W-:Y:S01]  /*5870*/  FMUL R28, R7, R28 ;  /* 0x0000001c071c7220 */ /* 0x000fe20000400000 */
[----:B------:R-:W-:Y:S01]  /*5880*/  FSEL R9, R21, 8.4834944573231041431e-05, P3 ;  /* 0x38b1e96a15097808 */ /* 0x000fe20001800000 */
[----:B------:R-:W-:Y:S01]  /*5890*/  FMUL R7, R36, 0.5 ;  /* 0x3f00000024077820 */ /* 0x000fe20000400000 */
[----:B------:R-:W-:Y:S01]  /*58a0*/  FSEL R11, -R20, -0.00082130916416645050049, P3 ;  /* 0xba574d20140b7808 */ /* 0x000fe20001800100 */
[----:B------:R-:W-:Y:S01]  /*58b0*/  FADD R6, R6, 1 ;  /* 0x3f80000006067421 */ /* 0x000fe20000000000 */
[----:B------:R-:W-:-:S02]  /*58c0*/  FSETP.GE.AND P4, PT, |R98|, 1.0029599666595458984, PT ;  /* 0x3f8060fe6200780b */ /* 0x000fc40003f86200 */
[----:B------:R-:W-:Y:S01]  /*58d0*/  FSEL R179, -R14, -0.026868773624300956726, P3 ;  /* 0xbcdc1be70eb37808 */ /* 0x000fe20001800100 */
[----:B------:R-:W-:Y:S01]  /*58e0*/  FFMA R9, R8, R9, R11 ;  /* 0x0000000908097223 */ /* 0x000fe2000000000b */
[----:B------:R-:W-:Y:S01]  /*58f0*/  FSEL R11, R15, 0.0052134888246655464172, P3 ;  /* 0x3baad5ea0f0b7808 */ /* 0x000fe20001800000 */
[----:B------:R-:W-:Y:S01]  /*5900*/  FMUL R29, R6, R29 ;  /* 0x0000001d061d7220 */ /* 0x000fe20000400000 */
[----:B------:R-:W-:Y:S02]  /*5910*/  FSEL R10, |R98|, R10, P4 ;  /* 0x0000000a620a7208 */ /* 0x000fe40002000200 */
[----:B------:R-:W-:Y:S01]  /*5920*/  FSEL R181, R21, 8.4834944573231041431e-05, P4 ;  /* 0x38b1e96a15b57808 */ /* 0x000fe20002000000 */
[----:B------:R-:W-:Y:S01]  /*5930*/  FFMA R9, R8, R9, R11 ;  /* 0x0000000908097223 */ /* 0x000fe2000000000b */
[----:B------:R-:W-:Y:S02]  /*5940*/  FSEL R183, -R20, -0.00082130916416645050049, P4 ;  /* 0xba574d2014b77808 */ /* 0x000fe40002000100 */
[----:B------:R-:W-:Y:S01]  /*5950*/  FSEL R185, R15, 0.0052134888246655464172, P4 ;  /* 0x3baad5ea0fb97808 */ /* 0x000fe20002000000 */
[----:B------:R-:W-:Y:S01]  /*5960*/  FFMA R9, R8, R9, R179 ;  /* 0x0000000908097223 */ /* 0x000fe200000000b3 */
[----:B------:R-:W-:Y:S01]  /*5970*/  FSEL R11, R13, 0.11284004896879196167, P3 ;  /* 0x3de718af0d0b7808 */ /* 0x000fe20001800000 */
[----:B------:R-:W-:Y:S01]  /*5980*/  FFMA R181, R10, R181, R183 ;  /* 0x000000b50ab57223 */ /* 0x000fe200000000b7 */
[----:B------:R-:W-:-:S02]  /*5990*/  FSEL R183, -R14, -0.026868773624300956726, P4 ;  /* 0xbcdc1be70eb77808 */ /* 0x000fc40002000100 */
        /* <DEDUP_REMOVED lines=15> */
[----:B------:R-:W-:Y:S02]  /*5a90*/  FFMA R96, R10, R181, R96 ;  /* 0x000000b50a607223 */ /* 0x000fe40000000060 */
[----:B------:R-:W1:Y:S02]  /*5aa0*/  @P3 MUFU.EX2 R10, R8 ;  /* 0x00000008000a3308 */ /* 0x000e640000000800 */
[----:B------:R-:W-:Y:S01]  /*5ab0*/  FFMA R9, R96, R9, R9 ;  /* 0x0000000960097223 */ /* 0x000fe20000000009 */
[----:B------:R-:W-:-:S05]  /*5ac0*/  FMUL R96, R191, R191 ;  /* 0x000000bfbf607220 */ /* 0x000fca0000400000 */
        /* <DEDUP_REMOVED lines=8> */
[----:B------:R-:W-:Y:S02]  /*5b50*/  @P4 LOP3.LUT R9, R11, 0x80000000, R98, 0xb8, !PT ;  /* 0x800000000b094812 */ /* 0x000fe400078eb862 */
[----:B------:R-:W-:-:S02]  /*5b60*/  FSEL R11, R21, 8.4834944573231041431e-05, P3 ;  /* 0x38b1e96a150b7808 */ /* 0x000fc40001800000 */
[----:B------:R-:W-:Y:S01]  /*5b70*/  FSEL R179, -R20, -0.00082130916416645050049, P3 ;  /* 0xba574d2014b37808 */ /* 0x000fe20001800100 */
[----:B------:R-:W-:Y:S01]  /*5b80*/  FADD R9, R9, 1 ;  /* 0x3f80000009097421 */ /* 0x000fe20000000000 */
[----:B------:R-:W-:Y:S02]  /*5b90*/  FSETP.GE.AND P4, PT, |R191|, 1.0029599666595458984, PT ;  /* 0x3f8060febf00780b */ /* 0x000fe40003f86200 */
[----:B------:R-:W-:Y:S01]  /*5ba0*/  FSEL R181, -R14, -0.026868773624300956726, P3 ;  /* 0xbcdc1be70eb57808 */ /* 0x000fe20001800100 */
[C---:B------:R-:W-:Y:S01]  /*5bb0*/  FFMA R11, R10.reuse, R11, R179 ;  /* 0x0000000b0a0b7223 */ /* 0x040fe200000000b3 */
        /* <DEDUP_REMOVED lines=27> */
[----:B------:R-:W-:-:S06]  /*5d70*/  FFMA R10, R10, R179, R179 ;  /* 0x000000b30a0a7223 */ /* 0x000fcc00000000b3 */
[----:B------:R-:W2:Y:S01]  /*5d80*/  @P4 MUFU.EX2 R98, R10 ;  /* 0x0000000a00624308 */ /* 0x000ea20000000800 */
[----:B-1----:R-:W-:-:S05]  /*5d90*/  @P3 FADD R96, -R96, 1 ;  /* 0x3f80000060603421 */ /* 0x002fca0000000100 */
[----:B------:R-:W-:Y:S01]  /*5da0*/  @P3 LOP3.LUT R11, R96, 0x80000000, R189, 0xb8, !PT ;  /* 0x80000000600b3812 */ /* 0x000fe200078eb8bd */
[----:B------:R-:W-:Y:S01]  /*5db0*/  FFMA R96, R156, R35, R97 ;  /* 0x000000239c607223 */ /* 0x000fe20000000061 */
[----:B------:R-:W-:Y:S01]  /*5dc0*/  FMUL R35, R168, R168 ;  /* 0x000000a8a8237220 */ /* 0x000fe20000400000 */
[----:B--2---:R-:W-:Y:S01]  /*5dd0*/  @P4 FADD R98, -R98, 1 ;  /* 0x3f80000062624421 */ /* 0x004fe20000000100 */
[----:B------:R-:W-:Y:S01]  /*5de0*/  FSETP.GE.AND P3, PT, |R168|, 1.0029599666595458984, PT ;  /* 0x3f8060fea800780b */ /* 0x000fe20003f66200 */
[----:B------:R-:W-:Y:S01]  /*5df0*/  FMUL R185, R96, 0.70710676908493041992 ;  /* 0x3f3504f360b97820 */ /* 0x000fe20000400000 */
[----:B------:R-:W-:Y:S02]  /*5e00*/  FADD R11, R11, 1 ;  /* 0x3f8000000b0b7421 */ /* 0x000fe40000000000 */
[----:B------:R-:W-:Y:S01]  /*5e10*/  @P4 LOP3.LUT R10, R98, 0x80000000, R191, 0xb8, !PT ;  /* 0x80000000620a4812 */ /* 0x000fe200078eb8bf */
[----:B------:R-:W-:Y:S01]  /*5e20*/  FMUL R102, R185, R185 ;  /* 0x000000b9b9667220 */ /* 0x000fe20000400000 */
[----:B------:R-:W-:Y:S01]  /*5e30*/  FSEL R35, |R168|, R35, P3 ;  /* 0x00000023a8237208 */ /* 0x000fe20001800200 */
[----:B------:R-:W-:Y:S01]  /*5e40*/  FMUL R191, R36, 0.70710676908493041992 ;  /* 0x3f3504f324bf7820 */ /* 0x000fe20000400000 */
[----:B------:R-:W-:Y:S01]  /*5e50*/  FSEL R98, R21, 8.4834944573231041431e-05, P3 ;  /* 0x38b1e96a15627808 */ /* 0x000fe20001800000 */
[----:B------:R-:W-:Y:S01]  /*5e60*/  FADD R10, R10, 1 ;  /* 0x3f8000000a0a7421 */ /* 0x000fe20000000000 */
[----:B------:R-:W-:-:S02]  /*5e70*/  FSEL R100, -R20, -0.00082130916416645050049, P3 ;  /* 0xba574d2014647808 */ /* 0x000fc40001800100 */
[----:B------:R-:W-:Y:S01]  /*5e80*/  FSETP.GE.AND P4, PT, |R185|, 1.0029599666595458984, PT ;  /* 0x3f8060feb900780b */ /* 0x000fe20003f86200 */
[----:B------:R-:W-:Y:S01]  /*5e90*/  FMUL R33, R10, R33 ;  /* 0x000000210a217220 */ /* 0x000fe20000400000 */
[----:B------:R-:W-:Y:S01]  /*5ea0*/  F2FP.BF16.F32.PACK_AB R10, R29, R28 ;  /* 0x0000001c1d0a723e */ /* 0x000fe200000010ff */
[----:B------:R-:W-:Y:S01]  /*5eb0*/  FFMA R98, R35, R98, R100 ;  /* 0x0000006223627223 */ /* 0x000fe20000000064 */
[----:B------:R-:W-:Y:S02]  /*5ec0*/  FSEL R100, R15, 0.0052134888246655464172, P3 ;  /* 0x3baad5ea0f647808 */ /* 0x000fe40001800000 */
[----:B------:R-:W-:Y:S02]  /*5ed0*/  FSEL R160, |R185|, R102, P4 ;  /* 0x00000066b9a07208 */ /* 0x000fe40002000200 */
[----:B------:R-:W-:Y:S01]  /*5ee0*/  FSEL R102, -R14, -0.026868773624300956726, P3 ;  /* 0xbcdc1be70e667808 */ /* 0x000fe20001800100 */
[----:B------:R-:W-:Y:S01]  /*5ef0*/  FFMA R98, R35, R98, R100 ;  /* 0x0000006223627223 */ /* 0x000fe20000000064 */
[----:B------:R-:W-:-:S02]  /*5f00*/  FSEL R179, R21, 8.4834944573231041431e-05, P4 ;  /* 0x38b1e96a15b37808 */ /* 0x000fc40002000000 */
[----:B------:R-:W-:Y:S01]  /*5f10*/  FSEL R181, -R20, -0.00082130916416645050049, P4 ;  /* 0xba574d2014b57808 */ /* 0x000fe20002000100 */
[----:B------:R-:W-:Y:S01]  /*5f20*/  FFMA R98, R35, R98, R102 ;  /* 0x0000006223627223 */ /* 0x000fe20000000066 */
[----:B------:R-:W-:Y:S02]  /*5f30*/  FSEL R100, R13, 0.11284004896879196167, P3 ;  /* 0x3de718af0d647808 */ /* 0x000fe40001800000 */
[----:B------:R-:W-:Y:S01]  /*5f40*/  FSEL R183, R15, 0.0052134888246655464172, P4 ;  /* 0x3baad5ea0fb77808 */ /* 0x000fe20002000000 */
[----:B------:R-:W-:Y:S01]  /*5f50*/  FFMA R179, R160, R179, R181 ;  /* 0x000000b3a0b37223 */ /* 0x000fe200000000b5 */
[----:B------:R-:W-:Y:S01]  /*5f60*/  FSEL R102, R12, -0.37612664699554443359, P3 ;  /* 0xbec093ac0c667808 */ /* 0x000fe20001800000 */
[----:B------:R-:W-:Y:S01]  /*5f70*/  FFMA R98, R35, R98, R100 ;  /* 0x0000006223627223 */ /* 0x000fe20000000064 */
[----:B------:R-:W-:Y:S01]  /*5f80*/  FSEL R181, -R14, -0.026868773624300956726, P4 ;  /* 0xbcdc1be70eb57808 */ /* 0x000fe20002000100 */
[C---:B------:R-:W-:Y:S01]  /*5f90*/  FFMA R179, R160.reuse, R179, R183 ;  /* 0x000000b3a0b37223 */ /* 0x040fe200000000b7 */
[----:B------:R-:W-:Y:S01]  /*5fa0*/  FSEL R100, R3, 0.12837915122509002686, P3 ;  /* 0x3e0375d303647808 */ /* 0x000fe20001800000 */
[----:B------:R-:W-:Y:S01]  /*5fb0*/  FFMA R98, R35, R98, R102 ;  /* 0x0000006223627223 */ /* 0x000fe20000000066 */
[----:B------:R-:W-:Y:S01]  /*5fc0*/  FSEL R183, R13, 0.11284004896879196167, P4 ;  /* 0x3de718af0db77808 */ /* 0x000fe20002000000 */
[----:B------:R-:W-:Y:S01]  /*5fd0*/  FFMA R179, R160, R179, R181 ;  /* 0x000000b3a0b37223 */ /* 0x000fe200000000b5 */
[----:B------:R-:W-:Y:S01]  /*5fe0*/  FSEL R102, -|R168|, R168, P3 ;  /* 0x000000a8a8667208 */ /* 0x000fe20001800300 */
[----:B------:R-:W-:Y:S01]  /*5ff0*/  FFMA R35, R35, R98, R100 ;  /* 0x0000006223237223 */ /* 0x000fe20000000064 */
[----:B------:R-:W-:Y:S01]  /*6000*/  FSEL R181, R12, -0.37612664699554443359, P4 ;  /* 0xbec093ac0cb57808 */ /* 0x000fe20002000000 */
[----:B------:R-:W-:Y:S01]  /*6010*/  FFMA R179, R160, R179, R183 ;  /* 0x000000b3a0b37223 */ /* 0x000fe200000000b7 */
[----:B------:R-:W-:Y:S01]  /*6020*/  FSEL R98, R3, 0.12837915122509002686, P4 ;  /* 0x3e0375d303627808 */ /* 0x000fe20002000000 */
[----:B------:R-:W-:-:S02]  /*6030*/  FFMA R35, R35, R102, R102 ;  /* 0x0000006623237223 */ /* 0x000fc40000000066 */
[C---:B------:R-:W-:Y:S01]  /*6040*/  FFMA R179, R160.reuse, R179, R181 ;  /* 0x000000b3a0b37223 */ /* 0x040fe200000000b5 */
[----:B------:R-:W-:Y:S01]  /*6050*/  FSEL R181, -|R185|, R185, P4 ;  /* 0x000000b9b9b57208 */ /* 0x000fe20002000300 */
[----:B------:R-:W1:Y:S02]  /*6060*/  @P3 MUFU.EX2 R100, R35 ;  /* 0x0000002300643308 */ /* 0x000e640000000800 */
[----:B------:R-:W-:-:S04]  /*6070*/  FFMA R98, R160, R179, R98 ;  /* 0x000000b3a0627223 */ /* 0x000fc80000000062 */
[----:B------:R-:W-:-:S04]  /*6080*/  FFMA R98, R98, R181, R181 ;  /* 0x000000b562627223 */ /* 0x000fc800000000b5 */
[----:B------:R-:W2:Y:S01]  /*6090*/  @P4 MUFU.EX2 R102, R98 ;  /* 0x0000006200664308 */ /* 0x000ea20000000800 */
[----:B-1----:R-:W-:-:S05]  /*60a0*/  @P3 FADD R100, -R100, 1 ;  /* 0x3f80000064643421 */ /* 0x002fca0000000100 */
[----:B------:R-:W-:Y:S01]  /*60b0*/  @P3 LOP3.LUT R35, R100, 0x80000000, R168, 0xb8, !PT ;  /* 0x8000000064233812 */ /* 0x000fe200078eb8a8 */
[C---:B------:R-:W-:Y:S01]  /*60c0*/  FMUL R100, R191.reuse, R191 ;  /* 0x000000bfbf647220 */ /* 0x040fe20000400000 */
[----:B------:R-:W-:Y:S01]  /*60d0*/  FSETP.GE.AND P3, PT, |R191|, 1.0029599666595458984, PT ;  /* 0x3f8060febf00780b */ /* 0x000fe20003f66200 */
[----:B--2---:R-:W-:-:S03]  /*60e0*/  @P4 FADD R102, -R102, 1 ;  /* 0x3f80000066664421 */ /* 0x004fc60000000100 */
[----:B------:R-:W-:Y:S01]  /*60f0*/  FSEL R100, |R191|, R100, P3 ;  /* 0x00000064bf647208 */ /* 0x000fe20001800200 */
[----:B------:R-:W-:Y:S01]  /*6100*/  FADD R35, R35, 1 ;  /* 0x3f80000023237421 */ /* 0x000fe20000000000 */
[----:B------:R-:W-:Y:S02]  /*6110*/  FSEL R179, R21, 8.4834944573231041431e-05, P3 ;  /* 0x38b1e96a15b37808 */ /* 0x000fe40001800000 */
[----:B------:R-:W-:Y:S01]  /*6120*/  FSEL R181, -R20, -0.00082130916416645050049, P3 ;  /* 0xba574d2014b57808 */ /* 0x000fe20001800100 */
[----:B------:R-:W-:Y:S01]  /*6130*/  FMUL R34, R35, R34 ;  /* 0x0000002223227220 */ /* 0x000fe20000400000 */
[----:B------:R-:W-:Y:S01]  /*6140*/  @P4 LOP3.LUT R98, R102, 0x80000000, R185, 0xb8, !PT ;  /* 0x8000000066624812 */ /* 0x000fe200078eb8b9 */
[C---:B------:R-:W-:Y:S01]  /*6150*/  FMUL R102, R193.reuse, R193 ;  /* 0x000000c1c1667220 */ /* 0x040fe20000400000 */
[----:B------:R-:W-:Y:S01]  /*6160*/  FSETP.GE.AND P4, PT, |R193|, 1.0029599666595458984, PT ;  /* 0x3f8060fec100780b */ /* 0x000fe20003f86200 */
[----:B------:R-:W-:Y:S01]  /*6170*/  FFMA R179, R100, R179, R181 ;  /* 0x000000b364b37223 */ /* 0x000fe200000000b5 */
[----:B------:R-:W-:Y:S01]  /*6180*/  FSEL R181, R15, 0.0052134888246655464172, P3 ;  /* 0x3baad5ea0fb57808 */ /* 0x000fe20001800000 */
[----:B------:R-:W-:Y:S01]  /*6190*/  FADD R98, R98, 1 ;  /* 0x3f80000062627421 */ /* 0x000fe20000000000 */
[----:B------:R-:W-:-:S02]  /*61a0*/  FSEL R160, |R193|, R102, P4 ;  /* 0x00000066c1a07208 */ /* 0x000fc40002000200 */
[----:B------:R-:W-:Y:S01]  /*61b0*/  FSEL R185, R21, 8.4834944573231041431e-05, P4 ;  /* 0x38b1e96a15b97808 */ /* 0x000fe20002000000 */
[----:B------:R-:W-:Y:S01]  /*61c0*/  FFMA R179, R100, R179, R181 ;  /* 0x000000b364b37223 */ /* 0x000fe200000000b5 */
[----:B------:R-:W-:Y:S02]  /*61d0*/  FSEL R187, -R20, -0.00082130916416645050049, P4 ;  /* 0xba574d2014bb7808 */ /* 0x000fe40002000100 */
[----:B------:R-:W-:Y:S02]  /*61e0*/  FSEL R183, -R14, -0.026868773624300956726, P3 ;  /* 0xbcdc1be70eb77808 */ /* 0x000fe40001800100 */
        /* <DEDUP_REMOVED lines=17> */
[----:B------:R-:W-:-:S02]  /*6300*/  FFMA R183, R160, R185, R183 ;  /* 0x000000b9a0b77223 */ /* 0x000fc400000000b7 */
[----:B------:R-:W-:Y:S01]  /*6310*/  FFMA R102, R179, R102, R102 ;  /* 0x00000066b3667223 */ /* 0x000fe20000000066 */
[----:B------:R-:W-:Y:S01]  /*6320*/  FSEL R179, -|R193|, R193, P4 ;  /* 0x000000c1c1b37208 */ /* 0x000fe20002000300 */
[----:B------:R-:W-:Y:S01]  /*6330*/  FFMA R100, R160, R183, R100 ;  /* 0x000000b7a0647223 */ /* 0x000fe20000000064 */
[----:B------:R-:W-:Y:S01]  /*6340*/  FFMA R160, R156, R38, R175 ;  /* 0x000000269ca07223 */ /* 0x000fe200000000af */
[----:B------:R-:W1:Y:S02]  /*6350*/  @P3 MUFU.EX2 R168, R102 ;  /* 0x0000006600a83308 */ /* 0x000e640000000800 */
[----:B------:R-:W-:Y:S01]  /*6360*/  FFMA R100, R100, R179, R179 ;  /* 0x000000b364647223 */ /* 0x000fe200000000b3 */
[----:B------:R-:W-:-:S04]  /*6370*/  FMUL R189, R160, 0.70710676908493041992 ;  /* 0x3f3504f3a0bd7820 */ /* 0x000fc80000400000 */
[----:B------:R-:W-:Y:S01]  /*6380*/  FMUL R38, R189, R189 ;  /* 0x000000bdbd267220 */ /* 0x000fe20000400000 */
[----:B------:R-:W2:Y:S01]  /*6390*/  @P4 MUFU.EX2 R170, R100 ;  /* 0x0000006400aa4308 */ /* 0x000ea20000000800 */
[----:B-1----:R-:W-:-:S05]  /*63a0*/  @P3 FADD R168, -R168, 1 ;  /* 0x3f800000a8a83421 */ /* 0x002fca0000000100 */
[----:B------:R-:W-:Y:S01]  /*63b0*/  @P3 LOP3.LUT R102, R168, 0x80000000, R191, 0xb8, !PT ;  /* 0x80000000a8663812 */ /* 0x000fe200078eb8bf */
[----:B------:R-:W-:Y:S01]  /*63c0*/  FFMA R168, R156, R39, R99 ;  /* 0x000000279ca87223 */ /* 0x000fe20000000063 */
[C---:B------:R-:W-:Y:S01]  /*63d0*/  FSETP.GE.AND P3, PT, |R189|.reuse, 1.0029599666595458984, PT ;  /* 0x3f8060febd00780b */ /* 0x040fe20003f66200 */
[----:B--2---:R-:W-:Y:S02]  /*63e0*/  @P4 FADD R170, -R170, 1 ;  /* 0x3f800000aaaa4421 */ /* 0x004fe40000000100 */
[----:B------:R-:W-:Y:S01]  /*63f0*/  FMUL R191, R168, 0.70710676908493041992 ;  /* 0x3f3504f3a8bf7820 */ /* 0x000fe20000400000 */
[----:B------:R-:W-:Y:S01]  /*6400*/  FSEL R38, |R189|, R38, P3 ;  /* 0x00000026bd267208 */ /* 0x000fe20001800200 */
[----:B------:R-:W-:Y:S01]  /*6410*/  FADD R102, R102, 1 ;  /* 0x3f80000066667421 */ /* 0x000fe20000000000 */
[----:B------:R-:W-:Y:S01]  /*6420*/  @P4 LOP3.LUT R100, R170, 0x80000000, R193, 0xb8, !PT ;  /* 0x80000000aa644812 */ /* 0x000fe200078eb8c1 */
[----:B------:R-:W-:Y:S01]  /*6430*/  FMUL R170, R191, R191 ;  /* 0x000000bfbfaa7220 */ /* 0x000fe20000400000 */
[----:B------:R-:W-:Y:S01]  /*6440*/  FSEL R39, R21, 8.4834944573231041431e-05, P3 ;  /* 0x38b1e96a15277808 */ /* 0x000fe20001800000 */
[----:B------:R-:W-:Y:S01]  /*6450*/  FMUL R193, R25, 0.70710676908493041992 ;  /* 0x3f3504f319c17820 */ /* 0x000fe20000400000 */
[----:B------:R-:W-:Y:S01]  /*6460*/  FSEL R179, -R20, -0.00082130916416645050049, P3 ;  /* 0xba574d2014b37808 */ /* 0x000fe20001800100 */
[----:B------:R-:W-:Y:S01]  /*6470*/  FMUL R102, R102, R7 ;  /* 0x0000000766667220 */ /* 0x000fe20000400000 */
[C---:B------:R-:W-:Y:S01]  /*6480*/  FSETP.GE.AND P4, PT, |R191|.reuse, 1.0029599666595458984, PT ;  /* 0x3f8060febf00780b */ /* 0x040fe20003f86200 */
[----:B------:R-:W-:Y:S01]  /*6490*/  FMUL R7, R160, 0.5 ;  /* 0x3f000000a0077820 */ /* 0x000fe20000400000 */
[----:B------:R-:W-:Y:S01]  /*64a0*/  FSEL R181, -R14, -0.026868773624300956726, P3 ;  /* 0xbcdc1be70eb57808 */ /* 0x000fe20001800100 */
[----:B------:R-:W-:Y:S01]  /*64b0*/  FFMA R39, R38, R39, R179 ;  /* 0x0000002726277223 */ /* 0x000fe200000000b3 */
[----:B------:R-:W-:Y:S01]  /*64c0*/  FSEL R170, |R191|, R170, P4 ;  /* 0x000000aabfaa7208 */ /* 0x000fe20002000200 */
[----:B------:R-:W-:Y:S01]  /*64d0*/  FMUL R25, R25, 0.5 ;  /* 0x3f00000019197820 */ /* 0x000fe20000400000 */
[----:B------:R-:W-:Y:S01]  /*64e0*/  FSEL R183, R21, 8.4834944573231041431e-05, P4 ;  /* 0x38b1e96a15b77808 */ /* 0x000fe20002000000 */
[----:B------:R-:W-:Y:S01]  /*64f0*/  FADD R100, R100, 1 ;  /* 0x3f80000064647421 */ /* 0x000fe20000000000 */
[----:B------:R-:W-:Y:S01]  /*6500*/  FSEL R185, -R20, -0.00082130916416645050049, P4 ;  /* 0xba574d2014b97808 */ /* 0x000fe20002000100 */
[----:B------:R-:W-:Y:S01]  /*6510*/  FMUL R168, R168, 0.5 ;  /* 0x3f000000a8a87820 */ /* 0x000fe20000400000 */
[C---:B------:R-:W-:Y:S01]  /*6520*/  FSEL R179, R15.reuse, 0.0052134888246655464172, P3 ;  /* 0x3baad5ea0fb37808 */ /* 0x040fe20001800000 */
[----:B------:R-:W-:Y:S01]  /*6530*/  FMUL R37, R100, R37 ;  /* 0x0000002564257220 */ /* 0x000fe20000400000 */
[----:B------:R-:W-:Y:S01]  /*6540*/  FSEL R187, R15, 0.0052134888246655464172, P4 ;  /* 0x3baad5ea0fbb7808 */ /* 0x000fe20002000000 */
[----:B------:R-:W-:Y:S01]  /*6550*/  FFMA R183, R170, R183, R185 ;  /* 0x000000b7aab77223 */ /* 0x000fe200000000b9 */
[----:B------:R-:W-:Y:S01]  /*6560*/  FSEL R185, -R14, -0.026868773624300956726, P4 ;  /* 0xbcdc1be70eb97808 */ /* 0x000fe20002000100 */
[----:B------:R-:W-:Y:S01]  /*6570*/  FFMA R39, R38, R39, R179 ;  /* 0x0000002726277223 */ /* 0x000fe200000000b3 */
[C---:B------:R-:W-:Y:S01]  /*6580*/  FSEL R179, R13.reuse, 0.11284004896879196167, P3 ;  /* 0x3de718af0db37808 */ /* 0x040fe20001800000 */
[----:B------:R-:W-:Y:S01]  /*6590*/  FFMA R183, R170, R183, R187 ;  /* 0x000000b7aab77223 */ /* 0x000fe200000000bb */
[----:B------:R-:W-:Y:S01]  /*65a0*/  FSEL R187, R13, 0.11284004896879196167, P4 ;  /* 0x3de718af0dbb7808 */ /* 0x000fe20002000000 */
[----:B------:R-:W-:Y:S01]  /*65b0*/  FFMA R39, R38, R39, R181 ;  /* 0x0000002726277223 */ /* 0x000fe200000000b5 */
[----:B------:R-:W-:Y:S01]  /*65c0*/  FSEL R181, R12, -0.37612664699554443359, P3 ;  /* 0xbec093ac0cb57808 */ /* 0x000fe20001800000 */
[----:B------:R-:W-:Y:S01]  /*65d0*/  FFMA R183, R170, R183, R185 ;  /* 0x000000b7aab77223 */ /* 0x000fe200000000b9 */
[----:B------:R-:W-:Y:S01]  /*65e0*/  FSEL R185, R12, -0.37612664699554443359, P4 ;  /* 0xbec093ac0cb97808 */ /* 0x000fe20002000000 */
[----:B------:R-:W-:Y:S01]  /*65f0*/  FFMA R39, R38, R39, R179 ;  /* 0x0000002726277223 */ /* 0x000fe200000000b3 */
[C---:B------:R-:W-:Y:S01]  /*6600*/  FSEL R179, R3.reuse, 0.12837915122509002686, P3 ;  /* 0x3e0375d303b37808 */ /* 0x040fe20001800000 */
[----:B------:R-:W-:Y:S01]  /*6610*/  FFMA R183, R170, R183, R187 ;  /* 0x000000b7aab77223 */ /* 0x000fe200000000bb */
[----:B------:R-:W-:Y:S01]  /*6620*/  FSEL R172, R3, 0.12837915122509002686, P4 ;  /* 0x3e0375d303ac7808 */ /* 0x000fe20002000000 */
[----:B------:R-:W-:Y:S01]  /*6630*/  FFMA R39, R38, R39, R181 ;  /* 0x0000002726277223 */ /* 0x000fe200000000b5 */
[----:B------:R-:W-:Y:S01]  /*6640*/  FSEL R181, -|R189|, R189, P3 ;  /* 0x000000bdbdb57208 */ /* 0x000fe20001800300 */
[----:B------:R-:W-:-:S02]  /*6650*/  FFMA R183, R170, R183, R185 ;  /* 0x000000b7aab77223 */ /* 0x000fc400000000b9 */
[----:B------:R-:W-:Y:S01]  /*6660*/  FFMA R38, R38, R39, R179 ;  /* 0x0000002726267223 */ /* 0x000fe200000000b3 */
[----:B------:R-:W-:Y:S01]  /*6670*/  FSEL R39, -|R191|, R191, P4 ;  /* 0x000000bfbf277208 */ /* 0x000fe20002000300 */
[----:B------:R-:W-:Y:S02]  /*6680*/  FFMA R172, R170, R183, R172 ;  /* 0x000000b7aaac7223 */ /* 0x000fe400000000ac */
[----:B------:R-:W-:Y:S02]  /*6690*/  FFMA R38, R38, R181, R181 ;  /* 0x000000b526267223 */ /* 0x000fe400000000b5 */
[----:B------:R-:W-:Y:S02]  /*66a0*/  FFMA R39, R172, R39, R39 ;  /* 0x00000027ac277223 */ /* 0x000fe40000000027 */
[----:B------:R-:W1:Y:S08]  /*66b0*/  @P3 MUFU.EX2 R170, R38 ;  /* 0x0000002600aa3308 */ /* 0x000e700000000800 */
[----:B------:R-:W2:Y:S01]  /*66c0*/  @P4 MUFU.EX2 R172, R39 ;  /* 0x0000002700ac4308 */ /* 0x000ea20000000800 */
[----:B-1----:R-:W-:-:S05]  /*66d0*/  @P3 FADD R170, -R170, 1 ;  /* 0x3f800000aaaa3421 */ /* 0x002fca0000000100 */
[----:B------:R-:W-:Y:S01]  /*66e0*/  @P3 LOP3.LUT R38, R170, 0x80000000, R189, 0xb8, !PT ;  /* 0x80000000aa263812 */ /* 0x000fe200078eb8bd */
[C---:B------:R-:W-:Y:S01]  /*66f0*/  FMUL R170, R193.reuse, R193 ;  /* 0x000000c1c1aa7220 */ /* 0x040fe20000400000 */
[----:B------:R-:W-:Y:S01]  /*6700*/  FSETP.GE.AND P3, PT, |R193|, 1.0029599666595458984, PT ;  /* 0x3f8060fec100780b */ /* 0x000fe20003f66200 */
[----:B--2---:R-:W-:Y:S02]  /*6710*/  @P4 FADD R172, -R172, 1 ;  /* 0x3f800000acac4421 */ /* 0x004fe40000000100 */
[----:B------:R-:W-:Y:S01]  /*6720*/  FADD R38, R38, 1 ;  /* 0x3f80000026267421 */ /* 0x000fe20000000000 */
[----:B------:R-:W-:Y:S02]  /*6730*/  FSEL R179, R21, 8.4834944573231041431e-05, P3 ;  /* 0x38b1e96a15b37808 */ /* 0x000fe40001800000 */
[----:B------:R-:W-:Y:S01]  /*6740*/  @P4 LOP3.LUT R39, R172, 0x80000000, R191, 0xb8, !PT ;  /* 0x80000000ac274812 */ /* 0x000fe200078eb8bf */
[----:B------:R-:W-:Y:S01]  /*6750*/  FMUL R191, R24, 0.70710676908493041992 ;  /* 0x3f3504f318bf7820 */ /* 0x000fe20000400000 */
[----:B------:R-:W-:Y:S01]  /*6760*/  FSEL R172, |R193|, R170, P3 ;  /* 0x000000aac1ac7208 */ /* 0x000fe20001800200 */
[----:B------:R-:W-:Y:S01]  /*6770*/  FMUL R38, R38, R7 ;  /* 0x0000000726267220 */ /* 0x000fe20000400000 */
[----:B------:R-:W-:Y:S01]  /*6780*/  FSEL R181, -R20, -0.00082130916416645050049, P3 ;  /* 0xba574d2014b57808 */ /* 0x000fe20001800100 */
[C---:B------:R-:W-:Y:S01]  /*6790*/  FMUL R170, R191.reuse, R191 ;  /* 0x000000bfbfaa7220 */ /* 0x040fe20000400000 */
[----:B------:R-:W-:Y:S01]  /*67a0*/  FSETP.GE.AND P4, PT, |R191|, 1.0029599666595458984, PT ;  /* 0x3f8060febf00780b */ /* 0x000fe20003f86200 */
[----:B------:R-:W-:Y:S01]  /*67b0*/  FADD R39, R39, 1 ;  /* 0x3f80000027277421 */ /* 0x000fe20000000000 */
[----:B------:R-:W-:Y:S01]  /*67c0*/  FSEL R185, R15, 0.0052134888246655464172, P3 ;  /* 0x3baad5ea0fb97808 */ /* 0x000fe20001800000 */
[C---:B------:R-:W-:Y:S01]  /*67d0*/  FFMA R183, R172.reuse, R179, R181 ;  /* 0x000000b3acb77223 */ /* 0x040fe200000000b5 */
[----:B------:R-:W-:Y:S01]  /*67e0*/  FSEL R170, |R191|, R170, P4 ;  /* 0x000000aabfaa7208 */ /* 0x000fe20002000200 */
[----:B------:R-:W-:Y:S01]  /*67f0*/  FMUL R7, R39, R168 ;  /* 0x000000a827077220 */ /* 0x000fe20000400000 */
[----:B------:R-:W-:Y:S01]  /*6800*/  FSEL R179, R21, 8.4834944573231041431e-05, P4 ;  /* 0x38b1e96a15b37808 */ /* 0x000fe20002000000 */
[----:B------:R-:W-:Y:S01]  /*6810*/  FFMA R185, R172, R183, R185 ;  /* 0x000000b7acb97223 */ /* 0x000fe200000000b9 */
[----:B------:R-:W-:-:S02]  /*6820*/  FSEL R181, -R20, -0.00082130916416645050049, P4 ;  /* 0xba574d2014b57808 */ /* 0x000fc40002000100 */
        /* <DEDUP_REMOVED lines=21> */
[----:B------:R-:W-:Y:S01]  /*6980*/  F2FP.BF16.F32.PACK_AB R7, R7, R38 ;  /* 0x000000260707723e */ /* 0x000fe200000010ff */
[----:B------:R-:W-:Y:S01]  /*6990*/  FFMA R172, R170, R179, R172 ;  /* 0x000000b3aaac7223 */ /* 0x000fe200000000ac */
[----:B------:R-:W-:Y:S01]  /*69a0*/  FMUL R179, R26, 0.5 ;  /* 0x3f0000001ab37820 */ /* 0x000fe20000400000 */
[----:B------:R-:W1:Y:S01]  /*69b0*/  @P3 MUFU.EX2 R176, R174 ;  /* 0x000000ae00b03308 */ /* 0x000e620000000800 */
[----:B------:R-:W-:Y:S01]  /*69c0*/  FMUL R26, R27, 0.5 ;  /* 0x3f0000001b1a7820 */ /* 0x000fe20000400000 */
[----:B------:R-:W-:Y:S01]  /*69d0*/  FFMA R172, R172, R181, R181 ;  /* 0x000000b5acac7223 */ /* 0x000fe200000000b5 */
[----:B------:R-:W-:Y:S01]  /*69e0*/  FMUL R179, R4, R179 ;  /* 0x000000b304b37220 */ /* 0x000fe20000400000 */
[----:B------:R-:W-:Y:S01]  /*69f0*/  FMUL R4, R31, 0.5 ;  /* 0x3f0000001f047820 */ /* 0x000fe20000400000 */
[----:B------:R-:W-:Y:S01]  /*6a00*/  FMUL R26, R5, R26 ;  /* 0x0000001a051a7220 */ /* 0x000fe20000400000 */
[----:B------:R-:W-:-:S02]  /*6a10*/  FMUL R5, R30, 0.5 ;  /* 0x3f0000001e057820 */ /* 0x000fc40000400000 */
[----:B------:R-:W2:Y:S01]  /*6a20*/  @P4 MUFU.EX2 R170, R172 ;  /* 0x000000ac00aa4308 */ /* 0x000ea20000000800 */
[----:B------:R-:W-:Y:S01]  /*6a30*/  FMUL R27, R9, R4 ;  /* 0x00000004091b7220 */ /* 0x000fe20000400000 */
[----:B------:R-:W-:Y:S01]  /*6a40*/  FMUL R6, R8, R5 ;  /* 0x0000000508067220 */ /* 0x000fe20000400000 */
[----:B------:R-:W-:Y:S01]  /*6a50*/  FMUL R5, R96, 0.5 ;  /* 0x3f00000060057820 */ /* 0x000fe20000400000 */
[----:B------:R-:W-:Y:S01]  /*6a60*/  FMUL R4, R11, R32 ;  /* 0x000000200b047220 */ /* 0x000fe20000400000 */
[----:B------:R-:W-:Y:S02]  /*6a70*/  F2FP.BF16.F32.PACK_AB R9, R26, R179 ;  /* 0x000000b31a09723e */ /* 0x000fe400000010ff */
[----:B------:R-:W-:Y:S01]  /*6a80*/  FMUL R31, R98, R5 ;  /* 0x00000005621f7220 */ /* 0x000fe20000400000 */
[----:B------:R-:W-:Y:S01]  /*6a90*/  FMUL R5, R24, 0.5 ;  /* 0x3f00000018057820 */ /* 0x000fe20000400000 */
[----:B-1----:R-:W-:Y:S01]  /*6aa0*/  @P3 FADD R176, -R176, 1 ;  /* 0x3f800000b0b03421 */ /* 0x002fe20000000100 */
[----:B------:R-:W-:-:S02]  /*6ab0*/  F2FP.BF16.F32.PACK_AB R11, R27, R6 ;  /* 0x000000061b0b723e */ /* 0x000fc400000010ff */
[----:B------:R-:W-:Y:S02]  /*6ac0*/  F2FP.BF16.F32.PACK_AB R4, R33, R4 ;  /* 0x000000042104723e */ /* 0x000fe400000010ff */
[----:B------:R-:W-:Y:S02]  /*6ad0*/  @P3 LOP3.LUT R174, R176, 0x80000000, R193, 0xb8, !PT ;  /* 0x80000000b0ae3812 */ /* 0x000fe400078eb8c1 */
[----:B------:R-:W-:Y:S01]  /*6ae0*/  F2FP.BF16.F32.PACK_AB R6, R37, R102 ;  /* 0x000000662506723e */ /* 0x000fe200000010ff */
[----:B--2---:R-:W-:Y:S02]  /*6af0*/  @P4 FADD R170, -R170, 1 ;  /* 0x3f800000aaaa4421 */ /* 0x004fe40000000100 */
[----:B------:R-:W-:-:S03]  /*6b00*/  FADD R174, R174, 1 ;  /* 0x3f800000aeae7421 */ /* 0x000fc60000000000 */
[----:B------:R-:W-:Y:S01]  /*6b10*/  @P4 LOP3.LUT R172, R170, 0x80000000, R191, 0xb8, !PT ;  /* 0x80000000aaac4812 */ /* 0x000fe200078eb8bf */
[----:B------:R-:W-:-:S04]  /*6b20*/  FMUL R25, R174, R25 ;  /* 0x00000019ae197220 */ /* 0x000fc80000400000 */
[----:B------:R-:W-:-:S04]  /*6b30*/  FADD R172, R172, 1 ;  /* 0x3f800000acac7421 */ /* 0x000fc80000000000 */
[----:B------:R-:W-:Y:S01]  /*6b40*/  FMUL R8, R172, R5 ;  /* 0x00000005ac087220 */ /* 0x000fe20000400000 */
[----:B------:R-:W-:-:S04]  /*6b50*/  F2FP.BF16.F32.PACK_AB R5, R31, R34 ;  /* 0x000000221f05723e */ /* 0x000fc800000010ff */
[----:B------:R-:W-:-:S05]  /*6b60*/  F2FP.BF16.F32.PACK_AB R8, R25, R8 ;  /* 0x000000081908723e */ /* 0x000fca00000010ff */
[----:B------:R1:W-:Y:S04]  /*6b70*/  STSM.16.M88.4 [R101+0x2200], R8 ;  /* 0x0022000865007844 */ /* 0x0003e80000000200 */
[----:B------:R1:W-:Y:S01]  /*6b80*/  STSM.16.M88.4 [R92+0x2200], R4 ;  /* 0x002200045c007844 */ /* 0x0003e20000000200 */
[----:B------:R-:W-:Y:S01]  /*6b90*/  @!PT LDS RZ, [RZ] ;  /* 0x00000000fffff984 */ /* 0x000fe20000000800 */
[----:B------:R-:W-:Y:S01]  /*6ba0*/  @!PT LDS RZ, [RZ] ;  /* 0x00000000fffff984 */ /* 0x000fe20000000800 */
[----:B------:R-:W-:Y:S01]  /*6bb0*/  @!PT LDS RZ, [RZ] ;  /* 0x00000000fffff984 */ /* 0x000fe20000000800 */
[----:B------:R-:W-:Y:S01]  /*6bc0*/  @!PT LDS RZ, [RZ] ;  /* 0x00000000fffff984 */ /* 0x000fe20000000800 */
[----:B------:R2:W-:Y:S06]  /*6bd0*/  MEMBAR.ALL.CTA ;  /* 0x0000000000007992 */ /* 0x0005ec0000008000 */
[----:B--2---:R-:W2:Y:S02]  /*6be0*/  FENCE.VIEW.ASYNC.S ;  /* 0x00000000000073c6 */ /* 0x004ea40000000000 */
[----:B--2---:R-:W-:Y:S06]  /*6bf0*/  BAR.SYNC.DEFER_BLOCKING 0x1, 0x100 ;  /* 0x0044000000007b1d */ /* 0x004fec0000010000 */
[----:B------:R-:W-:Y:S05]  /*6c00*/  @P5 BRA `(.L_x_67) ;  /* 0x0000000000245947 */ /* 0x000fea0003800000 */
[----:B------:R-:W-:Y:S02]  /*6c10*/  UIADD3 UR8, UP0, UR44, 0x4f0, URZ ;  /* 0x000004f02c087890 */ /* 0x000fe4000ff1e03f */
[----:B------:R-:W-:Y:S02]  /*6c20*/  UIADD3 UR6, UR50, 0x80, URZ ;  /* 0x0000008032067890 */ /* 0x000fe4000fffe03f */
[----:B------:R-:W-:Y:S02]  /*6c30*/  UIADD3 UR4, UR47, 0x2200, URZ ;  /* 0x000022002f047890 */ /* 0x000fe4000fffe03f */
[----:B------:R-:W-:Y:S01]  /*6c40*/  UIADD3.X UR9, URZ, UR45, URZ, UP0, !UPT ;  /* 0x0000002d3f097290 */ /* 0x000fe200087fe43f */
[----:B------:R-:W-:Y:S01]  /*6c50*/  UMOV UR5, UR49 ;  /* 0x0000003100057c82 */ /* 0x000fe20008000000 */
[----:B------:R-:W-:-:S07]  /*6c60*/  UMOV UR7, UR51 ;  /* 0x0000003300077c82 */ /* 0x000fce0008000000 */
[----:B------:R2:W-:Y:S01]  /*6c70*/  UTMASTG.3D [UR4], [UR8] ;  /* 0x00000004080073b5 */ /* 0x0005e20008010000 */
[----:B------:R0:W-:Y:S01]  /*6c80*/  UTMACMDFLUSH ;  /* 0x00000000000079b7 */ /* 0x0001e20000000000 */
[----:B--2---:R-:W-:-:S04]  /*6c90*/  DEPBAR.LE SB0, 0x1 ;  /* 0x000080400000791a */ /* 0x004fc80000000000 */
.L_x_67:
[----:B------:R-:W-:Y:S05]  /*6ca0*/  BSYNC B0 ;  /* 0x0000000000007941 */ /* 0x000fea0003800000 */
.L_x_66:
[----:B-1----:R-:W-:Y:S01]  /*6cb0*/  VIADD R5, R101, 0x2200 ;  /* 0x0000220065057836 */ /* 0x002fe20000000000 */
[----:B------:R-:W-:Y:S04]  /*6cc0*/  BAR.SYNC.DEFER_BLOCKING 0x1, 0x100 ;  /* 0x0044000000007b1d */ /* 0x000fe80000010000 */
[----:B------:R-:W-:Y:S02]  /*6cd0*/  LEA R24, R158, R5, 0x1 ;  /* 0x000000059e187211 */ /* 0x000fe400078e08ff */
[----:B------:R-:W-:Y:S04]  /*6ce0*/  BSSY B0, `(.L_x_68) ;  /* 0x0000009000007945 */ /* 0x000fe80003800000 */
[----:B------:R-:W-:Y:S05]  /*6cf0*/  @P0 BRA `(.L_x_69) ;  /* 0x00000000001c0947 */ /* 0x000fea0003800000 */
[----:B------:R-:W-:-:S13]  /*6d00*/  ISETP.NE.AND P3, PT, R162, 0x3, PT ;  /* 0x00000003a200780c */ /* 0x000fda0003f65270 */
[----:B------:R-:W-:Y:S05]  /*6d10*/  @!P3 BRA `(.L_x_70) ;  /* 0x000000000004b947 */ /* 0x000fea0003800000 */
[----:B------:R-:W-:Y:S01]  /*6d20*/  BPT.TRAP 0x1 ;  /* 0x000000040000795c */ /* 0x000fe20000300000 */
.L_x_70:
[----:B------:R-:W-:-:S04]  /*6d30*/  ULEA UR4, UR36, UR47, 0x3 ;  /* 0x0000002f24047291 */ /* 0x000fc8000f8e183f */
[----:B------:R-:W-:-:S04]  /*6d40*/  UIADD3 UR4, UR4, 0x60, URZ ;  /* 0x0000006004047890 */ /* 0x000fc8000fffe03f */
[----:B------:R-:W-:-:S09]  /*6d50*/  UPRMT UR4, UR52, 0x654, UR4 ;  /* 0x0000065434047896 */ /* 0x000fd20008000004 */
[----:B------:R-:W-:Y:S03]  /*6d60*/  SYNCS.ARRIVE.TRANS64.RED.A1T0 RZ, [UR4], RZ ;  /* 0x000000ffffff79a7 */ /* 0x000fe60008100404 */
.L_x_69:
[----:B------:R-:W-:Y:S05]  /*6d70*/  BSYNC B0 ;  /* 0x0000000000007941 */ /* 0x000fea0003800000 */
.L_x_68:
[----:B------:R-:W-:Y:S01]  /*6d80*/  UIADD3 UR36, UR36, 0x1, URZ ;  /* 0x0000000124247890 */ /* 0x000fe2000fffe03f */
[----:B------:R-:W-:Y:S01]  /*6d90*/  BSSY B0, `(.L_x_71) ;  /* 0x0000038000007945 */ /* 0x000fe20003800000 */
[----:B------:R-:W-:Y:S02]  /*6da0*/  IMAD.MOV.U32 R25, RZ, RZ, RZ ;  /* 0x000000ffff197224 */ /* 0x000fe400078e00ff */
[----:B------:R-:W-:-:S04]  /*6db0*/  UISETP.NE.AND UP0, UPT, UR36, 0x4, UPT ;  /* 0x000000042400788c */ /* 0x000fc8000bf05270 */
[----:B------:R-:W-:Y:S01]  /*6dc0*/  USEL UR36, UR36, URZ, UP0 ;  /* 0x0000003f24247287 */ /* 0x000fe20008000000 */
[----:B------:R-:W-:Y:S11]  /*6dd0*/  @P0 BRA `(.L_x_72) ;  /* 0x0000000000cc0947 */ /* 0x000ff60003800000 */
[----:B------:R-:W-:-:S13]  /*6de0*/  ISETP.NE.AND P3, PT, R162, 0x3, PT ;  /* 0x00000003a200780c */ /* 0x000fda0003f65270 */
[----:B------:R-:W-:Y:S05]  /*6df0*/  @!P3 BRA `(.L_x_73) ;  /* 0x000000000004b947 */ /* 0x000fea0003800000 */
[----:B------:R-:W-:Y:S01]  /*6e00*/  BPT.TRAP 0x1 ;  /* 0x000000040000795c */ /* 0x000fe20000300000 */
.L_x_73:
[C---:B------:R-:W-:Y:S01]  /*6e10*/  LEA R4, R0.reuse, UR47, 0x3 ;  /* 0x0000002f00047c11 */ /* 0x040fe2000f8e18ff */
[----:B------:R-:W-:Y:S01]  /*6e20*/  BSSY B1, `(.L_x_74) ;  /* 0x0000006000017945 */ /* 0x000fe20003800000 */
[----:B------:R-:W-:Y:S02]  /*6e30*/  SHF.L.U32 R5, RZ, 0x1f, RZ ;  /* 0x0000001fff057819 */ /* 0x000fe400000006ff */
[----:B------:R-:W-:Y:S02]  /*6e40*/  IADD3 R27, R0, 0x1, RZ ;  /* 0x00000001001b7810 */ /* 0x000fe40007ffe0ff */
[----:B------:R-:W1:Y:S02]  /*6e50*/  SYNCS.PHASECHK.TRANS64.TRYWAIT P4, [R4+URZ+0x40], R5 ;  /* 0x00004005040075a7 */ /* 0x000e64000808017f */
[----:B------:R-:W-:Y:S01]  /*6e60*/  ISETP.NE.AND P3, PT, R27, 0x4, PT ;  /* 0x000000041b00780c */ /* 0x000fe20003f65270 */
[----:B-1----:R-:W-:-:S12]  /*6e70*/  @!P4 BRA `(.L_x_75) ;  /* 0x000000f80010c947 */ /* 0x002fd80003800000 */
.L_x_238:
[----:B------:R-:W-:Y:S05]  /*6e80*/  BSYNC B1 ;  /* 0x0000000000017941 */ /* 0x000fea0003800000 */
.L_x_74:
[----:B------:R-:W-:Y:S05]  /*6e90*/  @P2 BRA `(.L_x_76) ;  /* 0x0000000000942947 */ /* 0x000fea0003800000 */
[----:B------:R-:W-:Y:S01]  /*6ea0*/  IMAD R23, R0, 0x2000, R103 ;  /* 0x0000200000177824 */ /* 0x000fe200078e0267 */
[----:B------:R-:W-:Y:S05]  /*6eb0*/  WARPSYNC.ALL ;  /* 0x0000000000007948 */ /* 0x000fea0003800000 */
[----:B------:R-:W-:Y:S01]  /*6ec0*/  LEA R9, R158, R23, 0x1 ;  /* 0x000000179e097211 */ /* 0x000fe200078e08ff */
[----:B-1----:R-:W1:Y:S05]  /*6ed0*/  LDSM.16.M88.4 R4, [R23] ;  /* 0x000000001704783b */ /* 0x002e6a0000000200 */
[----:B------:R-:W2:Y:S01]  /*6ee0*/  LDSM.16.M88.4 R8, [R9] ;  /* 0x000000000908783b */ /* 0x000ea20000000200 */
[C---:B-1----:R-:W-:Y:S01]  /*6ef0*/  IMAD.U32 R0, R4.reuse, 0x10000, RZ ;  /* 0x0001000004007824 */ /* 0x042fe200078e00ff */
[----:B------:R-:W-:Y:S01]  /*6f00*/  LOP3.LUT R4, R4, 0xffff0000, RZ, 0xc0, !PT ;  /* 0xffff000004047812 */ /* 0x000fe200078ec0ff */
[----:B------:R-:W-:Y:S01]  /*6f10*/  IMAD.U32 R28, R6, 0x10000, RZ ;  /* 0x00010000061c7824 */ /* 0x000fe200078e00ff */
[----:B------:R-:W-:Y:S01]  /*6f20*/  SHF.L.U32 R26, R5, 0x10, RZ ;  /* 0x00000010051a7819 */ /* 0x000fe200000006ff */
[----:B------:R-:W-:Y:S01]  /*6f30*/  FMUL R91, R155, R0 ;  /* 0x000000009b5b7220 */ /* 0x000fe20000400000 */
[----:B--2---:R-:W-:Y:S01]  /*6f40*/  IMAD.U32 R34, R8, 0x10000, RZ ;  /* 0x0001000008227824 */ /* 0x004fe200078e00ff */
[----:B------:R-:W-:Y:S01]  /*6f50*/  LOP3.LUT R90, R5, 0xffff0000, RZ, 0xc0, !PT ;  /* 0xffff0000055a7812 */ /* 0x000fe200078ec0ff */
[----:B------:R-:W-:Y:S01]  /*6f60*/  IMAD.U32 R96, R10, 0x10000, RZ ;  /* 0x000100000a607824 */ /* 0x000fe200078e00ff */
[----:B------:R-:W-:Y:S01]  /*6f70*/  LOP3.LUT R6, R6, 0xffff0000, RZ, 0xc0, !PT ;  /* 0xffff000006067812 */ /* 0x000fe200078ec0ff */
[----:B------:R-:W-:Y:S01]  /*6f80*/  FMUL R171, R155, R4 ;  /* 0x000000049bab7220 */ /* 0x000fe20000400000 */
[----:B------:R-:W-:Y:S01]  /*6f90*/  SHF.L.U32 R30, R7, 0x10, RZ ;  /* 0x00000010071e7819 */ /* 0x000fe200000006ff */
[----:B------:R-:W-:Y:S01]  /*6fa0*/  FMUL R23, R155, R26 ;  /* 0x0000001a9b177220 */ /* 0x000fe20000400000 */
[----:B------:R-:W-:Y:S01]  /*6fb0*/  LOP3.LUT R32, R7, 0xffff0000, RZ, 0xc0, !PT ;  /* 0xffff000007207812 */ /* 0x000fe200078ec0ff */
[C---:B------:R-:W-:Y:S01]  /*6fc0*/  FMUL R90, R155.reuse, R90 ;  /* 0x0000005a9b5a7220 */ /* 0x040fe20000400000 */
        /* <DEDUP_REMOVED lines=17> */
[----:B------:R-:W-:-:S07]  /*70e0*/  FMUL R99, R155, R100 ;  /* 0x000000649b637220 */ /* 0x000fce0000400000 */
.L_x_76:
[----:B------:R-:W-:Y:S02]  /*70f0*/  SEL R25, RZ, 0x1, P3 ;  /* 0x00000001ff197807 */ /* 0x000fe40001800000 */
[----:B------:R-:W-:-:S07]  /*7100*/  SEL R0, R27, RZ, P3 ;  /* 0x000000ff1b007207 */ /* 0x000fce0001800000 */
.L_x_72:
[----:B------:R-:W-:Y:S05]  /*7110*/  BSYNC B0 ;  /* 0x0000000000007941 */ /* 0x000fea0003800000 */
.L_x_71:
        /* <DEDUP_REMOVED lines=57> */
[----:B------:R-:W-:Y:S01]  /*74b0*/  FMUL R32, R115, 0.70710676908493041992 ;  /* 0x3f3504f373207820 */ /* 0x000fe20000400000 */
[C---:B------:R-:W-:Y:S01]  /*74c0*/  FFMA R116, R156.reuse, R116, R89 ;  /* 0x000000749c747223 */ /* 0x040fe20000000059 */
[C---:B------:R-:W-:Y:S01]  /*74d0*/  FFMA R117, R156.reuse, R117, R177 ;  /* 0x000000759c757223 */ /* 0x040fe200000000b1 */
[----:B------:R-:W2:Y:S01]  /*74e0*/  @P4 MUFU.EX2 R7, R5 ;  /* 0x0000000500074308 */ /* 0x000ea20000000800 */
[----:B------:R-:W-:Y:S01]  /*74f0*/  FFMA R118, R156, R118, R175 ;  /* 0x000000769c767223 */ /* 0x000fe200000000af */
[----:B------:R-:W-:Y:S01]  /*7500*/  FMUL R179, R116, 0.70710676908493041992 ;  /* 0x3f3504f374b37820 */ /* 0x000fe20000400000 */
[----:B------:R-:W-:Y:S01]  /*7510*/  FMUL R34, R117, 0.70710676908493041992 ;  /* 0x3f3504f375227820 */ /* 0x000fe20000400000 */
[----:B------:R-:W-:Y:S01]  /*7520*/  FFMA R119, R156, R119, R99 ;  /* 0x000000779c777223 */ /* 0x000fe20000000063 */
[----:B------:R-:W-:Y:S01]  /*7530*/  FMUL R181, R118, 0.70710676908493041992 ;  /* 0x3f3504f376b57820 */ /* 0x000fe20000400000 */
[C---:B------:R-:W-:Y:S01]  /*7540*/  FFMA R105, R156.reuse, R105, R171 ;  /* 0x000000699c697223 */ /* 0x040fe200000000ab */
[----:B------:R-:W-:Y:S01]  /*7550*/  FFMA R104, R156, R104, R91 ;  /* 0x000000689c687223 */ /* 0x000fe2000000005b */
[----:B------:R-:W-:Y:S01]  /*7560*/  FMUL R36, R119, 0.70710676908493041992 ;  /* 0x3f3504f377247820 */ /* 0x000fe20000400000 */
[----:B-1----:R-:W-:Y:S01]  /*7570*/  @P3 FADD R6, -R6, 1 ;  /* 0x3f80000006063421 */ /* 0x002fe20000000100 */
[----:B------:R-:W-:Y:S01]  /*7580*/  FMUL R185, R105, 0.70710676908493041992 ;  /* 0x3f3504f369b97820 */ /* 0x000fe20000400000 */
[C---:B------:R-:W-:Y:S01]  /*7590*/  FMUL R183, R104.reuse, 0.70710676908493041992 ;  /* 0x3f3504f368b77820 */ /* 0x040fe20000400000 */
[----:B------:R-:W-:Y:S01]  /*75a0*/  FMUL R104, R104, 0.5 ;  /* 0x3f00000068687820 */ /* 0x000fe20000400000 */
[----:B------:R-:W-:Y:S05]  /*75b0*/  WARPSYNC.ALL ;  /* 0x0000000000007948 */ /* 0x000fea0003800000 */
[----:B--2---:R-:W-:Y:S01]  /*75c0*/  @P4 FADD R7, -R7, 1 ;  /* 0x3f80000007074421 */ /* 0x004fe20000000100 */
[----:B------:R-:W-:Y:S01]  /*75d0*/  @P3 LOP3.LUT R4, R6, 0x80000000, R31, 0xb8, !PT ;  /* 0x8000000006043812 */ /* 0x000fe200078eb81f */
[C---:B------:R-:W-:Y:S01]  /*75e0*/  FMUL R6, R33.reuse, R33 ;  /* 0x0000002121067220 */ /* 0x040fe20000400000 */
[----:B------:R-:W-:Y:S01]  /*75f0*/  FSETP.GE.AND P3, PT, |R33|, 1.0029599666595458984, PT ;  /* 0x3f8060fe2100780b */ /* 0x000fe20003f66200 */
[----:B------:R-:W-:Y:S01]  /*7600*/  BSSY B0, `(.L_x_77) ;  /* 0x000016f000007945 */ /* 0x000fe20003800000 */
[----:B------:R-:W-:Y:S01]  /*7610*/  @P4 LOP3.LUT R5, R7, 0x80000000, R10, 0xb8, !PT ;  /* 0x8000000007054812 */ /* 0x000fe200078eb80a */
[----:B------:R-:W-:Y:S01]  /*7620*/  FADD R4, R4, 1 ;  /* 0x3f80000004047421 */ /* 0x000fe20000000000 */
[----:B------:R-:W-:-:S02]  /*7630*/  FSEL R6, |R33|, R6, P3 ;  /* 0x0000000621067208 */ /* 0x000fc40001800200 */
[----:B------:R-:W-:Y:S01]  /*7640*/  FSEL R7, R21, 8.4834944573231041431e-05, P3 ;  /* 0x38b1e96a15077808 */ /* 0x000fe20001800000 */
[----:B------:R-:W-:Y:S01]  /*7650*/  FADD R5, R5, 1 ;  /* 0x3f80000005057421 */ /* 0x000fe20000000000 */
[----:B------:R-:W-:Y:S02]  /*7660*/  FSEL R9, -R20, -0.00082130916416645050049, P3 ;  /* 0xba574d2014097808 */ /* 0x000fe40001800100 */
[----:B------:R-:W-:Y:S02]  /*7670*/  FSETP.GE.AND P4, PT, |R26|, 1.0029599666595458984, PT ;  /* 0x3f8060fe1a00780b */ /* 0x000fe40003f86200 */
[----:B------:R-:W-:Y:S01]  /*7680*/  FSEL R11, -R14, -0.026868773624300956726, P3 ;  /* 0xbcdc1be70e0b7808 */ /* 0x000fe20001800100 */
[----:B------:R-:W-:Y:S01]  /*7690*/  FFMA R7, R6, R7, R9 ;  /* 0x0000000706077223 */ /* 0x000fe20000000009 */
[----:B------:R-:W-:Y:S02]  /*76a0*/  FSEL R9, R15, 0.0052134888246655464172, P3 ;  /* 0x3baad5ea0f097808 */ /* 0x000fe40001800000 */
[----:B------:R-:W-:-:S02]  /*76b0*/  FSEL R8, |R26|, R8, P4 ;  /* 0x000000081a087208 */ /* 0x000fc40002000200 */
[----:B------:R-:W-:Y:S01]  /*76c0*/  FSEL R27, R21, 8.4834944573231041431e-05, P4 ;  /* 0x38b1e96a151b7808 */ /* 0x000fe20002000000 */
[----:B------:R-:W-:Y:S01]  /*76d0*/  FFMA R7, R6, R7, R9 ;  /* 0x0000000706077223 */ /* 0x000fe20000000009 */
[----:B------:R-:W-:Y:S02]  /*76e0*/  FSEL R29, -R20, -0.00082130916416645050049, P4 ;  /* 0xba574d20141d7808 */ /* 0x000fe40002000100 */
        /* <DEDUP_REMOVED lines=8> */
[----:B------:R-:W-:-:S02]  /*7770*/  FSEL R31, R13, 0.11284004896879196167, P4 ;  /* 0x3de718af0d1f7808 */ /* 0x000fc40002000000 */
        /* <DEDUP_REMOVED lines=241> */
[----:B------:R-:W-:Y:S01]  /*8690*/  FSEL R34, |R185|, R32, P3 ;  /* 0x00000020b9227208 */ /* 0x000fe20001800200 */
[----:B------:R-:W-:Y:S01]  /*86a0*/  FMUL R32, R183, R183 ;  /* 0x000000b7b7207220 */ /* 0x000fe20000400000 */
[----:B------:R-:W-:Y:S02]  /*86b0*/  @P4 LOP3.LUT R31, R33, 0x80000000, R36, 0xb8, !PT ;  /* 0x80000000211f4812 */ /* 0x000fe400078eb824 */
[----:B------:R-:W-:-:S02]  /*86c0*/  FSEL R33, R21, 8.4834944573231041431e-05, P3 ;  /* 0x38b1e96a15217808 */ /* 0x000fc40001800000 */
[----:B------:R-:W-:Y:S01]  /*86d0*/  FSEL R35, -R20, -0.00082130916416645050049, P3 ;  /* 0xba574d2014237808 */ /* 0x000fe20001800100 */
[----:B------:R-:W-:Y:S01]  /*86e0*/  FADD R31, R31, 1 ;  /* 0x3f8000001f1f7421 */ /* 0x000fe20000000000 */
[----:B------:R-:W-:Y:S02]  /*86f0*/  FSETP.GE.AND P4, PT, |R183|, 1.0029599666595458984, PT ;  /* 0x3f8060feb700780b */ /* 0x000fe40003f86200 */
[----:B------:R-:W-:Y:S01]  /*8700*/  FSEL R39, R15, 0.0052134888246655464172, P3 ;  /* 0x3baad5ea0f277808 */ /* 0x000fe20001800000 */
[C---:B------:R-:W-:Y:S01]  /*8710*/  FFMA R37, R34.reuse, R33, R35 ;  /* 0x0000002122257223 */ /* 0x040fe20000000023 */
[----:B------:R-:W-:Y:S02]  /*8720*/  FSEL R32, |R183|, R32, P4 ;  /* 0x00000020b7207208 */ /* 0x000fe40002000200 */
        /* <DEDUP_REMOVED lines=22> */
[----:B------:R-:W-:Y:S01]  /*8890*/  FMUL R35, R106, 0.5 ;  /* 0x3f0000006a237820 */ /* 0x000fe20000400000 */
[----:B------:R-:W-:Y:S01]  /*88a0*/  FFMA R39, R39, R36, R36 ;  /* 0x0000002427277223 */ /* 0x000fe20000000024 */
[----:B------:R-:W-:Y:S01]  /*88b0*/  FSEL R36, -|R183|, R183, P4 ;  /* 0x000000b7b7247208 */ /* 0x000fe20002000300 */
[----:B------:R-:W-:Y:S01]  /*88c0*/  FFMA R33, R32, R33, R34 ;  /* 0x0000002120217223 */ /* 0x000fe20000000022 */
[----:B------:R-:W-:Y:S01]  /*88d0*/  FMUL R37, R108, 0.5 ;  /* 0x3f0000006c257820 */ /* 0x000fe20000400000 */
[----:B------:R-:W1:Y:S01]  /*88e0*/  @P3 MUFU.EX2 R34, R39 ;  /* 0x0000002700223308 */ /* 0x000e620000000800 */
[----:B------:R-:W-:Y:S01]  /*88f0*/  FMUL R35, R4, R35 ;  /* 0x0000002304237220 */ /* 0x000fe20000400000 */
[----:B------:R-:W-:Y:S01]  /*8900*/  FFMA R33, R33, R36, R36 ;  /* 0x0000002421217223 */ /* 0x000fe20000000024 */
[----:B------:R-:W-:Y:S01]  /*8910*/  FMUL R37, R6, R37 ;  /* 0x0000002506257220 */ /* 0x000fe20000400000 */
[----:B------:R-:W-:Y:S01]  /*8920*/  FMUL R4, R111, 0.5 ;  /* 0x3f0000006f047820 */ /* 0x000fe20000400000 */
[----:B------:R-:W-:-:S03]  /*8930*/  FMUL R6, R113, 0.5 ;  /* 0x3f00000071067820 */ /* 0x000fc60000400000 */
[----:B------:R-:W2:Y:S01]  /*8940*/  @P4 MUFU.EX2 R32, R33 ;  /* 0x0000002100204308 */ /* 0x000ea20000000800 */
[----:B-1----:R-:W-:-:S05]  /*8950*/  @P3 FADD R34, -R34, 1 ;  /* 0x3f80000022223421 */ /* 0x002fca0000000100 */
[----:B------:R-:W-:Y:S01]  /*8960*/  @P3 LOP3.LUT R39, R34, 0x80000000, R185, 0xb8, !PT ;  /* 0x8000000022273812 */ /* 0x000fe200078eb8b9 */
[----:B------:R-:W-:Y:S01]  /*8970*/  FMUL R34, R109, 0.5 ;  /* 0x3f0000006d227820 */ /* 0x000fe20000400000 */
[----:B------:R-:W-:Y:S01]  /*8980*/  FMUL R109, R11, R6 ;  /* 0x000000060b6d7220 */ /* 0x000fe20000400000 */
[----:B--2---:R-:W-:Y:S01]  /*8990*/  @P4 FADD R32, -R32, 1 ;  /* 0x3f80000020204421 */ /* 0x004fe20000000100 */
[----:B------:R-:W-:Y:S01]  /*89a0*/  FMUL R6, R117, 0.5 ;  /* 0x3f00000075067820 */ /* 0x000fe20000400000 */
[----:B------:R-:W-:Y:S01]  /*89b0*/  FMUL R34, R7, R34 ;  /* 0x0000002207227220 */ /* 0x000fe20000400000 */
[----:B------:R-:W-:Y:S01]  /*89c0*/  FMUL R7, R112, 0.5 ;  /* 0x3f00000070077820 */ /* 0x000fe20000400000 */
[----:B------:R-:W-:Y:S01]  /*89d0*/  FADD R39, R39, 1 ;  /* 0x3f80000027277421 */ /* 0x000fe20000000000 */
[----:B------:R-:W-:Y:S01]  /*89e0*/  @P4 LOP3.LUT R33, R32, 0x80000000, R183, 0xb8, !PT ;  /* 0x8000000020214812 */ /* 0x000fe200078eb8b7 */
[----:B------:R-:W-:Y:S01]  /*89f0*/  FMUL R32, R107, 0.5 ;  /* 0x3f0000006b207820 */ /* 0x000fe20000400000 */
[----:B------:R-:W-:Y:S01]  /*8a00*/  FMUL R107, R9, R4 ;  /* 0x00000004096b7220 */ /* 0x000fe20000400000 */
[----:B------:R-:W-:Y:S01]  /*8a10*/  FMUL R4, R115, 0.5 ;  /* 0x3f00000073047820 */ /* 0x000fe20000400000 */
[----:B------:R-:W-:Y:S01]  /*8a20*/  FMUL R38, R10, R7 ;  /* 0x000000070a267220 */ /* 0x000fe20000400000 */
[----:B------:R-:W-:Y:S01]  /*8a30*/  FMUL R32, R5, R32 ;  /* 0x0000002005207220 */ /* 0x000fe20000400000 */
[----:B------:R-:W-:Y:S01]  /*8a40*/  FMUL R5, R110, 0.5 ;  /* 0x3f0000006e057820 */ /* 0x000fe20000400000 */
[----:B------:R-:W-:Y:S01]  /*8a50*/  FMUL R27, R27, R4 ;  /* 0x000000041b1b7220 */ /* 0x000fe20000400000 */
[----:B------:R-:W-:Y:S01]  /*8a60*/  FMUL R7, R116, 0.5 ;  /* 0x3f00000074077820 */ /* 0x000fe20000400000 */
[----:B------:R-:W-:Y:S01]  /*8a70*/  FMUL R29, R29, R6 ;  /* 0x000000061d1d7220 */ /* 0x000fe20000400000 */
[----:B------:R-:W-:Y:S01]  /*8a80*/  FMUL R36, R8, R5 ;  /* 0x0000000508247220 */ /* 0x000fe20000400000 */
[----:B------:R-:W-:Y:S01]  /*8a90*/  FMUL R5, R114, 0.5 ;  /* 0x3f00000072057820 */ /* 0x000fe20000400000 */
[----:B------:R-:W-:Y:S01]  /*8aa0*/  FMUL R4, R105, 0.5 ;  /* 0x3f00000069047820 */ /* 0x000fe20000400000 */
[----:B------:R-:W-:Y:S01]  /*8ab0*/  FADD R33, R33, 1 ;  /* 0x3f80000021217421 */ /* 0x000fe20000000000 */
[----:B------:R-:W-:Y:S01]  /*8ac0*/  FMUL R6, R119, 0.5 ;  /* 0x3f00000077067820 */ /* 0x000fe20000400000 */
[----:B------:R-:W-:Y:S01]  /*8ad0*/  FMUL R26, R26, R5 ;  /* 0x000000051a1a7220 */ /* 0x000fe20000400000 */
[----:B------:R-:W-:Y:S01]  /*8ae0*/  FMUL R5, R118, 0.5 ;  /* 0x3f00000076057820 */ /* 0x000fe20000400000 */
[----:B------:R-:W-:Y:S01]  /*8af0*/  FMUL R28, R28, R7 ;  /* 0x000000071c1c7220 */ /* 0x000fe20000400000 */
[----:B------:R-:W-:Y:S01]  /*8b00*/  FMUL R39, R39, R4 ;  /* 0x0000000427277220 */ /* 0x000fe20000400000 */
[----:B------:R-:W-:Y:S01]  /*8b10*/  FMUL R8, R33, R104 ;  /* 0x0000006821087220 */ /* 0x000fe20000400000 */
[----:B------:R-:W-:Y:S01]  /*8b20*/  FMUL R30, R30, R5 ;  /* 0x000000051e1e7220 */ /* 0x000fe20000400000 */
[----:B------:R-:W-:Y:S01]  /*8b30*/  FMUL R7, R31, R6 ;  /* 0x000000061f077220 */ /* 0x000fe20000400000 */
[----:B------:R-:W-:-:S02]  /*8b40*/  F2FP.BF16.F32.PACK_AB R9, R32, R35 ;  /* 0x000000232009723e */ /* 0x000fc400000010ff */
[----:B------:R-:W-:Y:S02]  /*8b50*/  F2FP.BF16.F32.PACK_AB R10, R34, R37 ;  /* 0x00000025220a723e */ /* 0x000fe400000010ff */
[----:B------:R-:W-:Y:S02]  /*8b60*/  F2FP.BF16.F32.PACK_AB R11, R107, R36 ;  /* 0x000000246b0b723e */ /* 0x000fe400000010ff */
[----:B------:R-:W-:Y:S02]  /*8b70*/  F2FP.BF16.F32.PACK_AB R8, R39, R8 ;  /* 0x000000082708723e */ /* 0x000fe400000010ff */
[----:B------:R-:W-:Y:S02]  /*8b80*/  F2FP.BF16.F32.PACK_AB R4, R109, R38 ;  /* 0x000000266d04723e */ /* 0x000fe400000010ff */
[----:B------:R-:W-:Y:S01]  /*8b90*/  F2FP.BF16.F32.PACK_AB R5, R27, R26 ;  /* 0x0000001a1b05723e */ /* 0x000fe200000010ff */
[----:B------:R1:W-:Y:S01]  /*8ba0*/  STSM.16.M88.4 [R101+0x4200], R8 ;  /* 0x0042000865007844 */ /* 0x0003e20000000200 */
[----:B------:R-:W-:-:S02]  /*8bb0*/  F2FP.BF16.F32.PACK_AB R6, R29, R28 ;  /* 0x0000001c1d06723e */ /* 0x000fc400000010ff */
[----:B------:R-:W-:-:S05]  /*8bc0*/  F2FP.BF16.F32.PACK_AB R7, R7, R30 ;  /* 0x0000001e0707723e */ /* 0x000fca00000010ff */
        /* <DEDUP_REMOVED lines=18> */
.L_x_78:
[----:B------:R-:W-:Y:S05]  /*8cf0*/  BSYNC B0 ;  /* 0x0000000000007941 */ /* 0x000fea0003800000 */
.L_x_77:
        /* <DEDUP_REMOVED lines=8> */
.L_x_81:
[----:B------:R-:W-:-:S04]  /*8d80*/  ULEA UR4, UR36, UR47, 0x3 ;  /* 0x0000002f24047291 */ /* 0x000fc8000f8e183f */
[----:B------:R-:W-:-:S04]  /*8d90*/  UIADD3 UR4, UR4, 0x60, URZ ;  /* 0x0000006004047890 */ /* 0x000fc8000fffe03f */
[----:B------:R-:W-:-:S09]  /*8da0*/  UPRMT UR4, UR52, 0x654, UR4 ;  /* 0x0000065434047896 */ /* 0x000fd20008000004 */
[----:B------:R-:W-:Y:S03]  /*8db0*/  SYNCS.ARRIVE.TRANS64.RED.A1T0 RZ, [UR4], RZ ;  /* 0x000000ffffff79a7 */ /* 0x000fe60008100404 */
.L_x_80:
[----:B------:R-:W-:Y:S05]  /*8dc0*/  BSYNC B0 ;  /* 0x0000000000007941 */ /* 0x000fea0003800000 */
.L_x_79:
[----:B------:R-:W-:Y:S01]  /*8dd0*/  UIADD3 UR4, UR36, 0x1, URZ ;  /* 0x0000000124047890 */ /* 0x000fe2000fffe03f */
[----:B------:R-:W-:Y:S03]  /*8de0*/  BSSY B0, `(.L_x_82) ;  /* 0x0000038000007945 */ /* 0x000fe60003800000 */
[----:B------:R-:W-:-:S04]  /*8df0*/  UISETP.NE.AND UP0, UPT, UR4, 0x4, UPT ;  /* 0x000000040400788c */ /* 0x000fc8000bf05270 */
[----:B------:R-:W-:Y:S01]  /*8e00*/  USEL UR5, UR4, URZ, UP0 ;  /* 0x0000003f04057287 */ /* 0x000fe20008000000 */
[----:B------:R-:W-:Y:S11]  /*8e10*/  @P0 BRA `(.L_x_83) ;  /* 0x0000000000d00947 */ /* 0x000ff60003800000 */
[----:B------:R-:W-:-:S13]  /*8e20*/  ISETP.NE.AND P3, PT, R162, 0x3, PT ;  /* 0x00000003a200780c */ /* 0x000fda0003f65270 */
[----:B------:R-:W-:Y:S05]  /*8e30*/  @!P3 BRA `(.L_x_84) ;  /* 0x000000000004b947 */ /* 0x000fea0003800000 */
[----:B------:R-:W-:Y:S01]  /*8e40*/  BPT.TRAP 0x1 ;  /* 0x000000040000795c */ /* 0x000fe20000300000 */
.L_x_84:
[C---:B------:R-:W-:Y:S01]  /*8e50*/  LEA R5, R0.reuse, UR47, 0x3 ;  /* 0x0000002f00057c11 */ /* 0x040fe2000f8e18ff */
[----:B------:R-:W-:Y:S01]  /*8e60*/  VIADD R27, R0, 0x1 ;  /* 0x00000001001b7836 */ /* 0x000fe20000000000 */
[----:B------:R-:W-:Y:S01]  /*8e70*/  SHF.L.U32 R4, R25, 0x1f, RZ ;  /* 0x0000001f19047819 */ /* 0x000fe200000006ff */
[----:B------:R-:W-:Y:S03]  /*8e80*/  BSSY B1, `(.L_x_85) ;  /* 0x0000005000017945 */ /* 0x000fe60003800000 */
[----:B------:R-:W1:Y:S01]  /*8e90*/  SYNCS.PHASECHK.TRANS64.TRYWAIT P4, [R5+URZ+0x40], R4 ;  /* 0x00004004050075a7 */ /* 0x000e62000808017f */
[----:B------:R-:W-:-:S04]  /*8ea0*/  ISETP.NE.AND P3, PT, R27, 0x4, PT ;  /* 0x000000041b00780c */ /* 0x000fc80003f65270 */
[----:B------:R-:W-:Y:S01]  /*8eb0*/  SEL R104, RZ, 0x1, P3 ;  /* 0x00000001ff687807 */ /* 0x000fe20001800000 */
[----:B-1----:R-:W-:Y:S08]  /*8ec0*/  @!P4 BRA `(.L_x_86) ;  /* 0x000000d80010c947 */ /* 0x002ff00003800000 */
.L_x_239:
[----:B------:R-:W-:Y:S05]  /*8ed0*/  BSYNC B1 ;  /* 0x0000000000017941 */ /* 0x000fea0003800000 */
.L_x_85:
        /* <DEDUP_REMOVED lines=13> */
[----:B------:R-:W-:Y:S01]  /*8fb0*/  IMAD.U32 R100, R11, 0x10000, RZ ;  /* 0x000100000b647824 */ /* 0x000fe200078e00ff */
        /* <DEDUP_REMOVED lines=24> */
.L_x_87:
[----:B------:R-:W-:Y:S02]  /*9140*/  LOP3.LUT R25, R25, R104, RZ, 0x3c, !PT ;  /* 0x0000006819197212 */ /* 0x000fe400078e3cff */
[----:B------:R-:W-:-:S07]  /*9150*/  SEL R0, R27, RZ, P3 ;  /* 0x000000ff1b007207 */ /* 0x000fce0001800000 */
.L_x_83:
[----:B------:R-:W-:Y:S05]  /*9160*/  BSYNC B0 ;  /* 0x0000000000007941 */ /* 0x000fea0003800000 */
.L_x_82:
        /* <DEDUP_REMOVED lines=62> */
[----:B------:R-:W-:Y:S01]  /*9550*/  FFMA R55, R156, R55, R99 ;  /* 0x000000379c377223 */ /* 0x000fe20000000063 */
[----:B------:R-:W-:Y:S01]  /*9560*/  FMUL R100, R54, 0.70710676908493041992 ;  /* 0x3f3504f336647820 */ /* 0x000fe20000400000 */
[C---:B------:R-:W-:Y:S01]  /*9570*/  FFMA R41, R156.reuse, R41, R171 ;  /* 0x000000299c297223 */ /* 0x040fe200000000ab */
[----:B------:R-:W-:Y:S01]  /*9580*/  FFMA R39, R156, R40, R91 ;  /* 0x000000289c277223 */ /* 0x000fe2000000005b */
[----:B------:R-:W-:Y:S01]  /*9590*/  FMUL R50, R50, 0.5 ;  /* 0x3f00000032327820 */ /* 0x000fe20000400000 */
[----:B------:R-:W-:Y:S01]  /*95a0*/  FMUL R52, R52, 0.5 ;  /* 0x3f00000034347820 */ /* 0x000fe20000400000 */
[----:B------:R-:W-:Y:S01]  /*95b0*/  FMUL R102, R41, 0.70710676908493041992 ;  /* 0x3f3504f329667820 */ /* 0x000fe20000400000 */
[----:B-1----:R-:W-:Y:S01]  /*95c0*/  @P3 FADD R6, -R6, 1 ;  /* 0x3f80000006063421 */ /* 0x002fe20000000100 */
[----:B------:R-:W-:Y:S01]  /*95d0*/  FMUL R54, R54, 0.5 ;  /* 0x3f00000036367820 */ /* 0x000fe20000400000 */
[----:B------:R-:W-:Y:S05]  /*95e0*/  WARPSYNC.ALL ;  /* 0x0000000000007948 */ /* 0x000fea0003800000 */
[----:B------:R-:W-:Y:S01]  /*95f0*/  @P3 LOP3.LUT R4, R6, 0x80000000, R31, 0xb8, !PT ;  /* 0x8000000006043812 */ /* 0x000fe200078eb81f */
[----:B--2---:R-:W-:Y:S01]  /*9600*/  @P4 FADD R7, -R7, 1 ;  /* 0x3f80000007074421 */ /* 0x004fe20000000100 */
[C---:B------:R-:W-:Y:S01]  /*9610*/  FMUL R6, R33.reuse, R33 ;  /* 0x0000002121067220 */ /* 0x040fe20000400000 */
[----:B------:R-:W-:Y:S01]  /*9620*/  FSETP.GE.AND P3, PT, |R33|, 1.0029599666595458984, PT ;  /* 0x3f8060fe2100780b */ /* 0x000fe20003f66200 */
[----:B------:R-:W-:Y:S01]  /*9630*/  BSSY B0, `(.L_x_88) ;  /* 0x0000171000007945 */ /* 0x000fe20003800000 */
[----:B------:R-:W-:Y:S01]  /*9640*/  FADD R4, R4, 1 ;  /* 0x3f80000004047421 */ /* 0x000fe20000000000 */
[----:B------:R-:W-:-:S02]  /*9650*/  @P4 LOP3.LUT R5, R7, 0x80000000, R10, 0xb8, !PT ;  /* 0x8000000007054812 */ /* 0x000fc400078eb80a */
[----:B------:R-:W-:Y:S02]  /*9660*/  FSEL R6, |R33|, R6, P3 ;  /* 0x0000000621067208 */ /* 0x000fe40001800200 */
[----:B------:R-:W-:Y:S01]  /*9670*/  FSEL R7, R21, 8.4834944573231041431e-05, P3 ;  /* 0x38b1e96a15077808 */ /* 0x000fe20001800000 */
[----:B------:R-:W-:Y:S01]  /*9680*/  FADD R5, R5, 1 ;  /* 0x3f80000005057421 */ /* 0x000fe20000000000 */
[----:B------:R-:W-:Y:S02]  /*9690*/  FSEL R9, -R20, -0.00082130916416645050049, P3 ;  /* 0xba574d2014097808 */ /* 0x000fe40001800100 */
[----:B------:R-:W-:Y:S02]  /*96a0*/  FSETP.GE.AND P4, PT, |R28|, 1.0029599666595458984, PT ;  /* 0x3f8060fe1c00780b */ /* 0x000fe40003f86200 */
[----:B------:R-:W-:Y:S01]  /*96b0*/  FSEL R11, -R14, -0.026868773624300956726, P3 ;  /* 0xbcdc1be70e0b7808 */ /* 0x000fe20001800100 */
[----:B------:R-:W-:Y:S01]  /*96c0*/  FFMA R7, R6, R7, R9 ;  /* 0x0000000706077223 */ /* 0x000fe20000000009 */
[----:B------:R-:W-:-:S02]  /*96d0*/  FSEL R9, R15, 0.0052134888246655464172, P3 ;  /* 0x3baad5ea0f097808 */ /* 0x000fc40001800000 */
        /* <DEDUP_REMOVED lines=102> */
[C---:B------:R-:W-:Y:S01]  /*9d40*/  FSEL R27, R3.reuse, 0.12837915122509002686, P3 ;  /* 0x3e0375d3031b7808 */ /* 0x040fe20001800000 */
        /* <DEDUP_REMOVED lines=11> */
[----:B------:R-:W-:Y:S01]  /*9e00*/  FMUL R35, R53, 0.70710676908493041992 ;  /* 0x3f3504f335237820 */ /* 0x000fe20000400000 */
[----:B------:R-:W1:Y:S01]  /*9e10*/  @P3 MUFU.EX2 R27, R10 ;  /* 0x0000000a001b3308 */ /* 0x000e620000000800 */
[----:B------:R-:W-:Y:S01]  /*9e20*/  FMUL R29, R33, R33 ;  /* 0x00000021211d7220 */ /* 0x000fe20000400000 */
[----:B------:R-:W-:Y:S01]  /*9e30*/  FFMA R11, R30, R11, R11 ;  /* 0x0000000b1e0b7223 */ /* 0x000fe2000000000b */
[----:B------:R-:W-:Y:S01]  /*9e40*/  FMUL R51, R51, 0.5 ;  /* 0x3f00000033337820 */ /* 0x000fe20000400000 */
[----:B------:R-:W-:-:S04]  /*9e50*/  FMUL R53, R53, 0.5 ;  /* 0x3f00000035357820 */ /* 0x000fc80000400000 */
        /* <DEDUP_REMOVED lines=9> */
[----:B------:R-:W-:Y:S01]  /*9ef0*/  FMUL R37, R55, 0.70710676908493041992 ;  /* 0x3f3504f337257820 */ /* 0x000fe20000400000 */
[----:B------:R-:W-:Y:S01]  /*9f00*/  FSEL R28, R21, 8.4834944573231041431e-05, P3 ;  /* 0x38b1e96a151c7808 */ /* 0x000fe20001800000 */
[----:B------:R-:W-:Y:S01]  /*9f10*/  FMUL R55, R55, 0.5 ;  /* 0x3f00000037377820 */ /* 0x000fe20000400000 */
[----:B------:R-:W-:Y:S01]  /*9f20*/  FSEL R30, -R20, -0.00082130916416645050049, P3 ;  /* 0xba574d20141e7808 */ /* 0x000fe20001800100 */
[----:B------:R-:W-:Y:S01]  /*9f30*/  FADD R11, R11, 1 ;  /* 0x3f8000000b0b7421 */ /* 0x000fe20000000000 */
[----:B------:R-:W-:-:S02]  /*9f40*/  FSETP.GE.AND P4, PT, |R33|, 1.0029599666595458984, PT ;  /* 0x3f8060fe2100780b */ /* 0x000fc40003f86200 */
[----:B------:R-:W-:Y:S01]  /*9f50*/  FSEL R32, -R14, -0.026868773624300956726, P3 ;  /* 0xbcdc1be70e207808 */ /* 0x000fe20001800100 */
[----:B------:R-:W-:Y:S01]  /*9f60*/  FFMA R28, R27, R28, R30 ;  /* 0x0000001c1b1c7223 */ /* 0x000fe2000000001e */
[----:B------:R-:W-:Y:S02]  /*9f70*/  FSEL R30, R15, 0.0052134888246655464172, P3 ;  /* 0x3baad5ea0f1e7808 */ /* 0x000fe40001800000 */
        /* <DEDUP_REMOVED lines=9> */
[C---:B------:R-:W-:Y:S01]  /*a010*/  FSEL R32, R12.reuse, -0.37612664699554443359, P3 ;  /* 0xbec093ac0c207808 */ /* 0x040fe20001800000 */
        /* <DEDUP_REMOVED lines=28> */
[----:B------:R-:W-:-:S02]  /*a1e0*/  FSEL R30, R21, 8.4834944573231041431e-05, P3 ;  /* 0x38b1e96a151e7808 */ /* 0x000fc40001800000 */
[----:B------:R-:W-:Y:S01]  /*a1f0*/  FSEL R32, -R20, -0.00082130916416645050049, P3 ;  /* 0xba574d2014207808 */ /* 0x000fe20001800100 */
[----:B------:R-:W-:Y:S01]  /*a200*/  FADD R28, R28, 1 ;  /* 0x3f8000001c1c7421 */ /* 0x000fe20000000000 */
[----:B------:R-:W-:Y:S02]  /*a210*/  FSETP.GE.AND P4, PT, |R35|, 1.0029599666595458984, PT ;  /* 0x3f8060fe2300780b */ /* 0x000fe40003f86200 */
[----:B------:R-:W-:Y:S01]  /*a220*/  FSEL R34, -R14, -0.026868773624300956726, P3 ;  /* 0xbcdc1be70e227808 */ /* 0x000fe20001800100 */
[----:B------:R-:W-:Y:S01]  /*a230*/  FFMA R30, R29, R30, R32 ;  /* 0x0000001e1d1e7223 */ /* 0x000fe20000000020 */
[----:B------:R-:W-:Y:S01]  /*a240*/  FSEL R32, R15, 0.0052134888246655464172, P3 ;  /* 0x3baad5ea0f207808 */ /* 0x000fe20001800000 */
[----:B------:R-:W-:Y:S01]  /*a250*/  FMUL R51, R28, R51 ;  /* 0x000000331c337220 */ /* 0x000fe20000400000 */
[----:B------:R-:W-:Y:S02]  /*a260*/  FSEL R31, |R35|, R31, P4 ;  /* 0x0000001f231f7208 */ /* 0x000fe40002000200 */
[----:B------:R-:W-:Y:S01]  /*a270*/  FSEL R36, R21, 8.4834944573231041431e-05, P4 ;  /* 0x38b1e96a15247808 */ /* 0x000fe20002000000 */
[----:B------:R-:W-:Y:S01]  /*a280*/  FFMA R30, R29, R30, R32 ;  /* 0x0000001e1d1e7223 */ /* 0x000fe20000000020 */
[----:B------:R-:W-:-:S02]  /*a290*/  FSEL R38, -R20, -0.00082130916416645050049, P4 ;  /* 0xba574d2014267808 */ /* 0x000fc40002000100 */
[----:B------:R-:W-:Y:S01]  /*a2a0*/  FSEL R96, R15, 0.0052134888246655464172, P4 ;  /* 0x3baad5ea0f607808 */ /* 0x000fe20002000000 */
[----:B------:R-:W-:Y:S01]  /*a2b0*/  FFMA R30, R29, R30, R34 ;  /* 0x0000001e1d1e7223 */ /* 0x000fe20000000022 */
[----:B------:R-:W-:Y:S01]  /*a2c0*/  FSEL R32, R13, 0.11284004896879196167, P3 ;  /* 0x3de718af0d207808 */ /* 0x000fe20001800000 */
[C---:B------:R-:W-:Y:S01]  /*a2d0*/  FFMA R36, R31.reuse, R36, R38 ;  /* 0x000000241f247223 */ /* 0x040fe20000000026 */
[----:B------:R-:W-:Y:S02]  /*a2e0*/  FSEL R38, -R14, -0.026868773624300956726, P4 ;  /* 0xbcdc1be70e267808 */ /* 0x000fe40002000100 */
        /* <DEDUP_REMOVED lines=68> */
[----:B--2---:R-:W-:Y:S01]  /*a730*/  @P4 FADD R34, -R34, 1 ;  /* 0x3f80000022224421 */ /* 0x004fe20000000100 */
[----:B------:R-:W-:Y:S01]  /*a740*/  FMUL R100, R39, 0.70710676908493041992 ;  /* 0x3f3504f327647820 */ /* 0x000fe20000400000 */
[----:B------:R-:W-:Y:S01]  /*a750*/  FADD R31, R31, 1 ;  /* 0x3f8000001f1f7421 */ /* 0x000fe20000000000 */
[----:B------:R-:W-:Y:S02]  /*a760*/  FSEL R35, |R102|, R33, P3 ;  /* 0x0000002166237208 */ /* 0x000fe40001800200 */
[----:B------:R-:W-:Y:S01]  /*a770*/  @P4 LOP3.LUT R32, R34, 0x80000000, R37, 0xb8, !PT ;  /* 0x8000000022204812 */ /* 0x000fe200078eb825 */
[----:B------:R-:W-:Y:S01]  /*a780*/  FMUL R33, R100, R100 ;  /* 0x0000006464217220 */ /* 0x000fe20000400000 */
[----:B------:R-:W-:Y:S01]  /*a790*/  FSEL R34, R21, 8.4834944573231041431e-05, P3 ;  /* 0x38b1e96a15227808 */ /* 0x000fe20001800000 */
[----:B------:R-:W-:Y:S01]  /*a7a0*/  FMUL R31, R31, R54 ;  /* 0x000000361f1f7220 */ /* 0x000fe20000400000 */
[----:B------:R-:W-:Y:S01]  /*a7b0*/  FSEL R36, -R20, -0.00082130916416645050049, P3 ;  /* 0xba574d2014247808 */ /* 0x000fe20001800100 */
[----:B------:R-:W-:Y:S01]  /*a7c0*/  FADD R32, R32, 1 ;  /* 0x3f80000020207421 */ /* 0x000fe20000000000 */
[----:B------:R-:W-:-:S02]  /*a7d0*/  FSETP.GE.AND P4, PT, |R100|, 1.0029599666595458984, PT ;  /* 0x3f8060fe6400780b */ /* 0x000fc40003f86200 */
[----:B------:R-:W-:Y:S01]  /*a7e0*/  FSEL R40, R15, 0.0052134888246655464172, P3 ;  /* 0x3baad5ea0f287808 */ /* 0x000fe20001800000 */
[----:B------:R-:W-:Y:S01]  /*a7f0*/  FFMA R38, R35, R34, R36 ;  /* 0x0000002223267223 */ /* 0x000fe20000000024 */
[----:B------:R-:W-:Y:S01]  /*a800*/  FSEL R33, |R100|, R33, P4 ;  /* 0x0000002164217208 */ /* 0x000fe20002000200 */
[----:B------:R-:W-:Y:S01]  /*a810*/  FMUL R32, R32, R55 ;  /* 0x0000003720207220 */ /* 0x000fe20000400000 */
[----:B------:R-:W-:Y:S01]  /*a820*/  FSEL R34, R21, 8.4834944573231041431e-05, P4 ;  /* 0x38b1e96a15227808 */ /* 0x000fe20002000000 */
[----:B------:R-:W-:Y:S01]  /*a830*/  FFMA R40, R35, R38, R40 ;  /* 0x0000002623287223 */ /* 0x000fe20000000028 */
[----:B------:R-:W-:Y:S02]  /*a840*/  FSEL R36, -R20, -0.00082130916416645050049, P4 ;  /* 0xba574d2014247808 */ /* 0x000fe40002000100 */
[C---:B------:R-:W-:Y:S02]  /*a850*/  FSEL R96, -R14.reuse, -0.026868773624300956726, P3 ;  /* 0xbcdc1be70e607808 */ /* 0x040fe40001800100 */
[----:B------:R-:W-:Y:S01]  /*a860*/  FSEL R38, R15, 0.0052134888246655464172, P4 ;  /* 0x3baad5ea0f267808 */ /* 0x000fe20002000000 */
        /* <DEDUP_REMOVED lines=29> */
[----:B------:R-:W-:Y:S01]  /*aa40*/  FMUL R37, R8, R5 ;  /* 0x0000000508257220 */ /* 0x000fe20000400000 */
[----:B------:R-:W-:Y:S01]  /*aa50*/  FMUL R5, R39, 0.5 ;  /* 0x3f00000027057820 */ /* 0x000fe20000400000 */
[----:B-1----:R-:W-:-:S05]  /*aa60*/  @P3 FADD R35, -R35, 1 ;  /* 0x3f80000023233421 */ /* 0x002fca0000000100 */
[----:B------:R-:W-:Y:S01]  /*aa70*/  @P3 LOP3.LUT R40, R35, 0x80000000, R102, 0xb8, !PT ;  /* 0x8000000023283812 */ /* 0x000fe200078eb866 */
[----:B------:R-:W-:Y:S01]  /*aa80*/  FMUL R35, R44, 0.5 ;  /* 0x3f0000002c237820 */ /* 0x000fe20000400000 */
[----:B--2---:R-:W-:-:S03]  /*aa90*/  @P4 FADD R33, -R33, 1 ;  /* 0x3f80000021214421 */ /* 0x004fc60000000100 */
        /* <DEDUP_REMOVED lines=10> */
[----:B------:R-:W-:Y:S01]  /*ab40*/  FADD R34, R34, 1 ;  /* 0x3f80000022227421 */ /* 0x000fe20000000000 */
        /* <DEDUP_REMOVED lines=25> */
[----:B------:R-:W-:Y:S02]  /*ace0*/  UIADD3 UR8, UR47, 0x6200, URZ ;  /* 0x000062002f087890 */ /* 0x000fe4000fffe03f */
[----:B------:R-:W-:Y:S01]  /*acf0*/  UIADD3.X UR7, URZ, UR45, URZ, UP0, !UPT ;  /* 0x0000002d3f077290 */ /* 0x000fe200087fe43f */
[----:B------:R-:W-:-:S08]  /*ad00*/  UMOV UR11, UR51 ;  /* 0x00000033000b7c82 */ /* 0x000fd00008000000 */
[----:B------:R2:W-:Y:S01]  /*ad10*/  UTMASTG.3D [UR8], [UR6] ;  /* 0x00000008060073b5 */ /* 0x0005e20008010000 */
[----:B------:R0:W-:Y:S01]  /*ad20*/  UTMACMDFLUSH ;  /* 0x00000000000079b7 */ /* 0x0001e20000000000 */
[----:B--2---:R-:W-:-:S04]  /*ad30*/  DEPBAR.LE SB0, 0x1 ;  /* 0x000080400000791a */ /* 0x004fc80000000000 */
.L_x_89:
[----:B------:R-:W-:Y:S05]  /*ad40*/  BSYNC B0 ;  /* 0x0000000000007941 */ /* 0x000fea0003800000 */
.L_x_88:
[----:B------:R-:W-:Y:S01]  /*ad50*/  IADD3 R27, R101, 0x6200, RZ ;  /* 0x00006200651b7810 */ /* 0x000fe20007ffe0ff */
[----:B------:R-:W-:Y:S04]  /*ad60*/  BAR.SYNC.DEFER_BLOCKING 0x1, 0x100 ;  /* 0x0044000000007b1d */ /* 0x000fe80000010000 */
[----:B------:R-:W-:Y:S02]  /*ad70*/  IMAD R27, R158, 0x2, R27 ;  /* 0x000000029e1b7824 */ /* 0x000fe400078e021b */
[----:B------:R-:W-:Y:S04]  /*ad80*/  BSSY B0, `(.L_x_90) ;  /* 0x0000009000007945 */ /* 0x000fe80003800000 */
[----:B------:R-:W-:Y:S05]  /*ad90*/  @P0 BRA `(.L_x_91) ;  /* 0x00000000001c0947 */ /* 0x000fea0003800000 */
[----:B------:R-:W-:-:S13]  /*ada0*/  ISETP.NE.AND P3, PT, R162, 0x3, PT ;  /* 0x00000003a200780c */ /* 0x000fda0003f65270 */
[----:B------:R-:W-:Y:S05]  /*adb0*/  @!P3 BRA `(.L_x_92) ;  /* 0x000000000004b947 */ /* 0x000fea0003800000 */
[----:B------:R-:W-:Y:S01]  /*adc0*/  BPT.TRAP 0x1 ;  /* 0x000000040000795c */ /* 0x000fe20000300000 */
.L_x_92:
[----:B------:R-:W-:-:S04]  /*add0*/  ULEA UR4, UR5, UR47, 0x3 ;  /* 0x0000002f05047291 */ /* 0x000fc8000f8e183f */
[----:B------:R-:W-:-:S04]  /*ade0*/  UIADD3 UR4, UR4, 0x60, URZ ;  /* 0x0000006004047890 */ /* 0x000fc8000fffe03f */
[----:B------:R-:W-:-:S09]  /*adf0*/  UPRMT UR4, UR52, 0x654, UR4 ;  /* 0x0000065434047896 */ /* 0x000fd20008000004 */
[----:B------:R-:W-:Y:S03]  /*ae00*/  SYNCS.ARRIVE.TRANS64.RED.A1T0 RZ, [UR4], RZ ;  /* 0x000000ffffff79a7 */ /* 0x000fe60008100404 */
.L_x_91:
[----:B------:R-:W-:Y:S05]  /*ae10*/  BSYNC B0 ;  /* 0x0000000000007941 */ /* 0x000fea0003800000 */
.L_x_90:
        /* <DEDUP_REMOVED lines=8> */
.L_x_95:
[C---:B-1----:R-:W-:Y:S01]  /*aea0*/  LEA R4, R0.reuse, UR47, 0x3 ;  /* 0x0000002f00047c11 */ /* 0x042fe2000f8e18ff */
[----:B------:R-:W-:Y:S01]  /*aeb0*/  BSSY B1, `(.L_x_96) ;  /* 0x0000007000017945 */ /* 0x000fe20003800000 */
[----:B------:R-:W-:Y:S02]  /*aec0*/  SHF.L.U32 R5, R25, 0x1f, RZ ;  /* 0x0000001f19057819 */ /* 0x000fe400000006ff */
[----:B------:R-:W-:Y:S02]  /*aed0*/  IADD3 R29, R0, 0x1, RZ ;  /* 0x00000001001d7810 */ /* 0x000fe40007ffe0ff */
[----:B------:R-:W1:Y:S02]  /*aee0*/  SYNCS.PHASECHK.TRANS64.TRYWAIT P4, [R4+URZ+0x40], R5 ;  /* 0x00004005040075a7 */ /* 0x000e64000808017f */
[----:B------:R-:W-:-:S04]  /*aef0*/  ISETP.NE.AND P3, PT, R29, 0x4, PT ;  /* 0x000000041d00780c */ /* 0x000fc80003f65270 */
[----:B------:R-:W-:Y:S01]  /*af00*/  SEL R48, RZ, 0x1, P3 ;  /* 0x00000001ff307807 */ /* 0x000fe20001800000 */
[----:B-1----:R-:W-:Y:S08]  /*af10*/  @!P4 BRA `(.L_x_97) ;  /* 0x000000b80010c947 */ /* 0x002ff00003800000 */
.L_x_240:
[----:B------:R-:W-:Y:S05]  /*af20*/  BSYNC B1 ;  /* 0x0000000000017941 */ /* 0x000fea0003800000 */
.L_x_96:
        /* <DEDUP_REMOVED lines=38> */
.L_x_98:
[----:B------:R-:W-:Y:S02]  /*b190*/  LOP3.LUT R25, R25, R48, RZ, 0x3c, !PT ;  /* 0x0000003019197212 */ /* 0x000fe400078e3cff */
[----:B------:R-:W-:-:S07]  /*b1a0*/  SEL R0, R29, RZ, P3 ;  /* 0x000000ff1d007207 */ /* 0x000fce0001800000 */
.L_x_94:
[----:B------:R-:W-:Y:S05]  /*b1b0*/  BSYNC B0 ;  /* 0x0000000000007941 */ /* 0x000fea0003800000 */
.L_x_93:
[C---:B------:R-:W-:Y:S01]  /*b1c0*/  FFMA R122, R156.reuse, R122, R23 ;  /* 0x0000007a9c7a7223 */ /* 0x040fe20000000017 */
[C---:B------:R-:W-:Y:S01]  /*b1d0*/  FFMA R123, R156.reuse, R123, R90 ;  /* 0x0000007b9c7b7223 */ /* 0x040fe2000000005a */
[C---:B------:R-:W-:Y:S01]  /*b1e0*/  FFMA R124, R156.reuse, R124, R165 ;  /* 0x0000007c9c7c7223 */ /* 0x040fe200000000a5 */
[----:B------:R-:W-:Y:S01]  /*b1f0*/  FFMA R125, R156, R125, R163 ;  /* 0x0000007d9c7d7223 */ /* 0x000fe200000000a3 */
[----:B------:R-:W-:Y:S01]  /*b200*/  FMUL R33, R122, 0.70710676908493041992 ;  /* 0x3f3504f37a217820 */ /* 0x000fe20000400000 */
[----:B-1----:R-:W-:Y:S01]  /*b210*/  FMUL R10, R123, 0.70710676908493041992 ;  /* 0x3f3504f37b0a7820 */ /* 0x002fe20000400000 */
[----:B------:R-:W-:Y:S01]  /*b220*/  FMUL R35, R124, 0.70710676908493041992 ;  /* 0x3f3504f37c237820 */ /* 0x000fe20000400000 */
[----:B------:R-:W-:Y:S01]  /*b230*/  FMUL R28, R125, 0.70710676908493041992 ;  /* 0x3f3504f37d1c7820 */ /* 0x000fe20000400000 */
[C---:B------:R-:W-:Y:S01]  /*b240*/  FMUL R4, R33.reuse, R33 ;  /* 0x0000002121047220 */ /* 0x040fe20000400000 */
        /* <DEDUP_REMOVED lines=379> */
[----:B------:R-:W-:Y:S01]  /*ca00*/  FMUL R43, R11, R6 ;  /* 0x000000060b2b7220 */ /* 0x000fe20000400000 */
[----:B------:R-:W-:Y:S01]  /*ca10*/  FMUL R4, R131, 0.5 ;  /* 0x3f00000083047820 */ /* 0x000fe20000400000 */
[----:B------:R-:W-:-:S03]  /*ca20*/  FMUL R6, R133, 0.5 ;  /* 0x3f00000085067820 */ /* 0x000fc60000400000 */
[----:B------:R-:W-:Y:S01]  /*ca30*/  FMUL R29, R29, R4 ;  /* 0x000000041d1d7220 */ /* 0x000fe20000400000 */
[----:B------:R-:W-:Y:S01]  /*ca40*/  FMUL R31, R31, R6 ;  /* 0x000000061f1f7220 */ /* 0x000fe20000400000 */
[----:B-1----:R-:W-:Y:S01]  /*ca50*/  @P3 FADD R34, -R34, 1 ;  /* 0x3f80000022223421 */ /* 0x002fe20000000100 */
[----:B------:R-:W-:Y:S01]  /*ca60*/  FMUL R6, R121, 0.5 ;  /* 0x3f00000079067820 */ /* 0x000fe20000400000 */
[----:B------:R-:W-:-:S03]  /*ca70*/  FMUL R4, R120, 0.5 ;  /* 0x3f00000078047820 */ /* 0x000fc60000400000 */
        /* <DEDUP_REMOVED lines=17> */
[----:B------:R-:W-:Y:S01]  /*cb90*/  FMUL R5, R130, 0.5 ;  /* 0x3f00000082057820 */ /* 0x000fe20000400000 */
[----:B------:R-:W-:Y:S01]  /*cba0*/  FMUL R8, R33, R4 ;  /* 0x0000000421087220 */ /* 0x000fe20000400000 */
[----:B------:R-:W-:-:S02]  /*cbb0*/  F2FP.BF16.F32.PACK_AB R9, R32, R35 ;  /* 0x000000232009723e */ /* 0x000fc400000010ff */
[----:B------:R-:W-:Y:S01]  /*cbc0*/  FMUL R28, R28, R5 ;  /* 0x000000051c1c7220 */ /* 0x000fe20000400000 */
[----:B------:R-:W-:Y:S01]  /*cbd0*/  FMUL R5, R134, 0.5 ;  /* 0x3f00000086057820 */ /* 0x000fe20000400000 */
[----:B------:R-:W-:Y:S02]  /*cbe0*/  F2FP.BF16.F32.PACK_AB R10, R34, R37 ;  /* 0x00000025220a723e */ /* 0x000fe400000010ff */
[----:B------:R-:W-:Y:S01]  /*cbf0*/  F2FP.BF16.F32.PACK_AB R11, R41, R36 ;  /* 0x00000024290b723e */ /* 0x000fe200000010ff */
[----:B------:R-:W-:Y:S01]  /*cc00*/  FMUL R38, R38, R5 ;  /* 0x0000000526267220 */ /* 0x000fe20000400000 */
[----:B------:R-:W-:Y:S02]  /*cc10*/  F2FP.BF16.F32.PACK_AB R8, R39, R8 ;  /* 0x000000082708723e */ /* 0x000fe400000010ff */
[----:B------:R-:W-:Y:S02]  /*cc20*/  F2FP.BF16.F32.PACK_AB R4, R43, R42 ;  /* 0x0000002a2b04723e */ /* 0x000fe400000010ff */
[----:B------:R-:W-:Y:S01]  /*cc30*/  F2FP.BF16.F32.PACK_AB R5, R29, R28 ;  /* 0x0000001c1d05723e */ /* 0x000fe200000010ff */
[----:B------:R1:W-:Y:S01]  /*cc40*/  STSM.16.M88.4 [R101+0x200], R8 ;  /* 0x0002000865007844 */ /* 0x0003e20000000200 */
[----:B------:R-:W-:-:S02]  /*cc50*/  F2FP.BF16.F32.PACK_AB R6, R31, R30 ;  /* 0x0000001e1f06723e */ /* 0x000fc400000010ff */
[----:B------:R-:W-:-:S05]  /*cc60*/  F2FP.BF16.F32.PACK_AB R7, R7, R38 ;  /* 0x000000260707723e */ /* 0x000fca00000010ff */
[----:B------:R1:W-:Y:S01]  /*cc70*/  STSM.16.M88.4 [R88], R4 ;  /* 0x0000000458007844 */ /* 0x0003e20000000200 */
        /* <DEDUP_REMOVED lines=17> */
.L_x_100:
[----:B------:R-:W-:Y:S05]  /*cd90*/  BSYNC B0 ;  /* 0x0000000000007941 */ /* 0x000fea0003800000 */
.L_x_99:
[----:B------:R-:W-:Y:S06]  /*cda0*/  BAR.SYNC.DEFER_BLOCKING 0x1, 0x100 ;  /* 0x0044000000007b1d */ /* 0x000fec0000010000 */
[----:B------:R-:W-:Y:S04]  /*cdb0*/  BSSY B0, `(.L_x_101) ;  /* 0x0000009000007945 */ /* 0x000fe80003800000 */
[----:B------:R-:W-:Y:S05]  /*cdc0*/  @P0 BRA `(.L_x_102) ;  /* 0x00000000001c0947 */ /* 0x000fea0003800000 */
[----:B------:R-:W-:-:S13]  /*cdd0*/  ISETP.NE.AND P3, PT, R162, 0x3, PT ;  /* 0x00000003a200780c */ /* 0x000fda0003f65270 */
[----:B------:R-:W-:Y:S05]  /*cde0*/  @!P3 BRA `(.L_x_103) ;  /* 0x000000000004b947 */ /* 0x000fea0003800000 */
[----:B------:R-:W-:Y:S01]  /*cdf0*/  BPT.TRAP 0x1 ;  /* 0x000000040000795c */ /* 0x000fe20000300000 */
.L_x_103:
[----:B------:R-:W-:-:S04]  /*ce00*/  ULEA UR4, UR5, UR47, 0x3 ;  /* 0x0000002f05047291 */ /* 0x000fc8000f8e183f */
[----:B------:R-:W-:-:S04]  /*ce10*/  UIADD3 UR4, UR4, 0x60, URZ ;  /* 0x0000006004047890 */ /* 0x000fc8000fffe03f */
[----:B------:R-:W-:-:S09]  /*ce20*/  UPRMT UR4, UR52, 0x654, UR4 ;  /* 0x0000065434047896 */ /* 0x000fd20008000004 */
[----:B------:R-:W-:Y:S03]  /*ce30*/  SYNCS.ARRIVE.TRANS64.RED.A1T0 RZ, [UR4], RZ ;  /* 0x000000ffffff79a7 */ /* 0x000fe60008100404 */
.L_x_102:
[----:B------:R-:W-:Y:S05]  /*ce40*/  BSYNC B0 ;  /* 0x0000000000007941 */ /* 0x000fea0003800000 */
.L_x_101:
        /* <DEDUP_REMOVED lines=8> */
.L_x_106:
[C---:B-1----:R-:W-:Y:S01]  /*ced0*/  LEA R4, R0.reuse, UR47, 0x3 ;  /* 0x0000002f00047c11 */ /* 0x042fe2000f8e18ff */
[----:B------:R-:W-:Y:S01]  /*cee0*/  VIADD R29, R0, 0x1 ;  /* 0x00000001001d7836 */ /* 0x000fe20000000000 */
[----:B------:R-:W-:Y:S01]  /*cef0*/  SHF.L.U32 R5, R25, 0x1f, RZ ;  /* 0x0000001f19057819 */ /* 0x000fe200000006ff */
[----:B------:R-:W-:Y:S03]  /*cf00*/  BSSY B1, `(.L_x_107) ;  /* 0x0000005000017945 */ /* 0x000fe60003800000 */
[----:B------:R-:W1:Y:S01]  /*cf10*/  SYNCS.PHASECHK.TRANS64.TRYWAIT P4, [R4+URZ+0x40], R5 ;  /* 0x00004005040075a7 */ /* 0x000e62000808017f */
[----:B------:R-:W-:-:S04]  /*cf20*/  ISETP.NE.AND P3, PT, R29, 0x4, PT ;  /* 0x000000041d00780c */ /* 0x000fc80003f65270 */
[----:B------:R-:W-:Y:S01]  /*cf30*/  SEL R48, RZ, 0x1, P3 ;  /* 0x00000001ff307807 */ /* 0x000fe20001800000 */
[----:B-1----:R-:W-:Y:S08]  /*cf40*/  @!P4 BRA `(.L_x_108) ;  /* 0x000000980018c947 */ /* 0x002ff00003800000 */
.L_x_241:
[----:B------:R-:W-:Y:S05]  /*cf50*/  BSYNC B1 ;  /* 0x0000000000017941 */ /* 0x000fea0003800000 */
.L_x_107:
[----:B------:R-:W-:Y:S05]  /*cf60*/  @P2 BRA `(.L_x_109) ;  /* 0x0000000000942947 */ /* 0x000fea0003800000 */
[----:B------:R-:W-:Y:S01]  /*cf70*/  LEA R23, R0, R103, 0xd ;  /* 0x0000006700177211 */ /* 0x000fe200078e68ff */
[----:B------:R-:W-:Y:S05]  /*cf80*/  WARPSYNC.ALL ;  /* 0x0000000000007948 */ /* 0x000fea0003800000 */
[----:B-1----:R-:W-:Y:S01]  /*cf90*/  IMAD R5, R158, 0x2, R23 ;  /* 0x000000029e057824 */ /* 0x002fe200078e0217 */
[----:B------:R-:W1:Y:S05]  /*cfa0*/  LDSM.16.M88.4 R8, [R23] ;  /* 0x000000001708783b */ /* 0x000e6a0000000200 */
        /* <DEDUP_REMOVED lines=33> */
.L_x_109:
[----:B------:R-:W-:Y:S02]  /*d1c0*/  LOP3.LUT R25, R25, R48, RZ, 0x3c, !PT ;  /* 0x0000003019197212 */ /* 0x000fe400078e3cff */
[----:B------:R-:W-:-:S07]  /*d1d0*/  SEL R0, R29, RZ, P3 ;  /* 0x000000ff1d007207 */ /* 0x000fce0001800000 */
.L_x_105:
[----:B------:R-:W-:Y:S05]  /*d1e0*/  BSYNC B0 ;  /* 0x0000000000007941 */ /* 0x000fea0003800000 */
.L_x_104:
        /* <DEDUP_REMOVED lines=445> */
.L_x_111:
[----:B------:R-:W-:Y:S05]  /*edc0*/  BSYNC B0 ;  /* 0x0000000000007941 */ /* 0x000fea0003800000 */
.L_x_110:
[----:B------:R-:W-:Y:S06]  /*edd0*/  BAR.SYNC.DEFER_BLOCKING 0x1, 0x100 ;  /* 0x0044000000007b1d */ /* 0x000fec0000010000 */
[----:B------:R-:W-:Y:S04]  /*ede0*/  BSSY B0, `(.L_x_112) ;  /* 0x0000009000007945 */ /* 0x000fe80003800000 */
[----:B------:R-:W-:Y:S05]  /*edf0*/  @P0 BRA `(.L_x_113) ;  /* 0x00000000001c0947 */ /* 0x000fea0003800000 */
[----:B------:R-:W-:-:S13]  /*ee00*/  ISETP.NE.AND P3, PT, R162, 0x3, PT ;  /* 0x00000003a200780c */ /* 0x000fda0003f65270 */
[----:B------:R-:W-:Y:S05]  /*ee10*/  @!P3 BRA `(.L_x_114) ;  /* 0x000000000004b947 */ /* 0x000fea0003800000 */
[----:B------:R-:W-:Y:S01]  /*ee20*/  BPT.TRAP 0x1 ;  /* 0x000000040000795c */ /* 0x000fe20000300000 */
.L_x_114:
[----:B------:R-:W-:-:S04]  /*ee30*/  ULEA UR4, UR5, UR47, 0x3 ;  /* 0x0000002f05047291 */ /* 0x000fc8000f8e183f */
[----:B------:R-:W-:-:S04]  /*ee40*/  UIADD3 UR4, UR4, 0x60, URZ ;  /* 0x0000006004047890 */ /* 0x000fc8000fffe03f */
[----:B------:R-:W-:-:S09]  /*ee50*/  UPRMT UR4, UR52, 0x654, UR4 ;  /* 0x0000065434047896 */ /* 0x000fd20008000004 */
[----:B------:R-:W-:Y:S03]  /*ee60*/  SYNCS.ARRIVE.TRANS64.RED.A1T0 RZ, [UR4], RZ ;  /* 0x000000ffffff79a7 */ /* 0x000fe60008100404 */
.L_x_113:
[----:B------:R-:W-:Y:S05]  /*ee70*/  BSYNC B0 ;  /* 0x0000000000007941 */ /* 0x000fea0003800000 */
.L_x_112:
        /* <DEDUP_REMOVED lines=8> */
.L_x_117:
        /* <DEDUP_REMOVED lines=8> */
.L_x_242:
[----:B------:R-:W-:Y:S05]  /*ef80*/  BSYNC B1 ;  /* 0x0000000000017941 */ /* 0x000fea0003800000 */
.L_x_118:
[----:B------:R-:W-:Y:S05]  /*ef90*/  @P2 BRA `(.L_x_120) ;  /* 0x0000000000942947 */ /* 0x000fea0003800000 */
[----:B------:R-:W-:Y:S01]  /*efa0*/  IMAD R23, R0, 0x2000, R103 ;  /* 0x0000200000177824 */ /* 0x000fe200078e0267 */
[----:B------:R-:W-:Y:S05]  /*efb0*/  WARPSYNC.ALL ;  /* 0x0000000000007948 */ /* 0x000fea0003800000 */
[----:B-1----:R-:W-:Y:S01]  /*efc0*/  LEA R5, R158, R23, 0x1 ;  /* 0x000000179e057211 */ /* 0x002fe200078e08ff */
[----:B------:R-:W1:Y:S05]  /*efd0*/  LDSM.16.M88.4 R8, [R23] ;  /* 0x000000001708783b */ /* 0x000e6a0000000200 */
        /* <DEDUP_REMOVED lines=33> */
.L_x_120:
[----:B------:R-:W-:Y:S02]  /*f1f0*/  LOP3.LUT R25, R25, R46, RZ, 0x3c, !PT ;  /* 0x0000002e19197212 */ /* 0x000fe400078e3cff */
[----:B------:R-:W-:-:S07]  /*f200*/  SEL R0, R29, RZ, P3 ;  /* 0x000000ff1d007207 */ /* 0x000fce0001800000 */
.L_x_116:
[----:B------:R-:W-:Y:S05]  /*f210*/  BSYNC B0 ;  /* 0x0000000000007941 */ /* 0x000fea0003800000 */
.L_x_115:
        /* <DEDUP_REMOVED lines=67> */
[----:B------:R-:W-:Y:S05]  /*f650*/  WARPSYNC.ALL ;  /* 0x0000000000007948 */ /* 0x000fea0003800000 */
[----:B-1----:R-:W-:Y:S01]  /*f660*/  @P3 FADD R6, -R6, 1 ;  /* 0x3f80000006063421 */ /* 0x002fe20000000100 */
[----:B------:R-:W-:Y:S01]  /*f670*/  FMUL R44, R137, 0.70710676908493041992 ;  /* 0x3f3504f3892c7820 */ /* 0x000fe20000400000 */
[----:B------:R-:W-:Y:S01]  /*f680*/  BSSY B0, `(.L_x_121) ;  /* 0x0000177000007945 */ /* 0x000fe20003800000 */
[----:B--2---:R-:W-:-:S02]  /*f690*/  @P4 FADD R7, -R7, 1 ;  /* 0x3f80000007074421 */ /* 0x004fc40000000100 */
        /* <DEDUP_REMOVED lines=97> */
[C---:B------:R-:W-:Y:S02]  /*fcb0*/  FSETP.GE.AND P4, PT, |R41|.reuse, 1.0029599666595458984, PT ;  /* 0x3f8060fe2900780b */ /* 0x040fe40003f86200 */
[----:B------:R-:W-:Y:S01]  /*fcc0*/  FSEL R31, -R14, -0.026868773624300956726, P3 ;  /* 0xbcdc1be70e1f7808 */ /* 0x000fe20001800100 */
[----:B------:R-:W-:Y:S01]  /*fcd0*/  FFMA R11, R10, R11, R29 ;  /* 0x0000000b0a0b7223 */ /* 0x000fe2000000001d */
[----:B------:R-:W-:Y:S02]  /*fce0*/  FSEL R24, |R41|, R24, P4 ;  /* 0x0000001829187208 */ /* 0x000fe40002000200 */
[----:B------:R-:W-:Y:S02]  /*fcf0*/  FSEL R33, R21, 8.4834944573231041431e-05, P4 ;  /* 0x38b1e96a15217808 */ /* 0x000fe40002000000 */
[----:B------:R-:W-:-:S02]  /*fd00*/  FSEL R35, -R20, -0.00082130916416645050049, P4 ;  /* 0xba574d2014237808 */ /* 0x000fc40002000100 */
[C---:B------:R-:W-:Y:S02]  /*fd10*/  FSEL R29, R15.reuse, 0.0052134888246655464172, P3 ;  /* 0x3baad5ea0f1d7808 */ /* 0x040fe40001800000 */
        /* <DEDUP_REMOVED lines=37> */
[C---:B------:R-:W-:Y:S01]  /*ff70*/  FMUL R28, R41.reuse, R41 ;  /* 0x00000029291c7220 */ /* 0x040fe20000400000 */
[----:B------:R-:W-:Y:S01]  /*ff80*/  FSETP.GE.AND P4, PT, |R41|, 1.0029599666595458984, PT ;  /* 0x3f8060fe2900780b */ /* 0x000fe20003f86200 */
[----:B------:R-:W-:Y:S01]  /*ff90*/  FADD R11, R11, 1 ;  /* 0x3f8000000b0b7421 */ /* 0x000fe20000000000 */
        /* <DEDUP_REMOVED lines=28> */
[----:B------:R-:W-:-:S02]  /*10160*/  FFMA R28, R28, R35, R30 ;  /* 0x000000231c1c7223 */ /* 0x000fc4000000001e */
        /* <DEDUP_REMOVED lines=103> */
[----:B------:R-:W-:-:S02]  /*107e0*/  FSEL R30, R21, 8.4834944573231041431e-05, P3 ;  /* 0x38b1e96a151e7808 */ /* 0x000fc40001800000 */
[----:B------:R-:W-:Y:S01]  /*107f0*/  FSEL R32, -R20, -0.00082130916416645050049, P3 ;  /* 0xba574d2014207808 */ /* 0x000fe20001800100 */
[C---:B------:R-:W-:Y:S01]  /*10800*/  FMUL R29, R42.reuse, R42 ;  /* 0x0000002a2a1d7220 */ /* 0x040fe20000400000 */
[C---:B------:R-:W-:Y:S01]  /*10810*/  FSETP.GE.AND P4, PT, |R42|.reuse, 1.0029599666595458984, PT ;  /* 0x3f8060fe2a00780b */ /* 0x040fe20003f86200 */
[----:B------:R-:W-:Y:S01]  /*10820*/  FADD R41, R41, 1 ;  /* 0x3f80000029297421 */ /* 0x000fe20000000000 */
[----:B------:R-:W-:Y:S01]  /*10830*/  FSEL R36, R15, 0.0052134888246655464172, P3 ;  /* 0x3baad5ea0f247808 */ /* 0x000fe20001800000 */
[----:B------:R-:W-:Y:S01]  /*10840*/  FFMA R34, R31, R30, R32 ;  /* 0x0000001e1f227223 */ /* 0x000fe20000000020 */
[----:B------:R-:W-:Y:S02]  /*10850*/  FSEL R29, |R42|, R29, P4 ;  /* 0x0000001d2a1d7208 */ /* 0x000fe40002000200 */
[----:B------:R-:W-:Y:S01]  /*10860*/  FSEL R30, R21, 8.4834944573231041431e-05, P4 ;  /* 0x38b1e96a151e7808 */ /* 0x000fe20002000000 */
[----:B------:R-:W-:Y:S01]  /*10870*/  FFMA R36, R31, R34, R36 ;  /* 0x000000221f247223 */ /* 0x000fe20000000024 */
[----:B------:R-:W-:-:S02]  /*10880*/  FSEL R32, -R20, -0.00082130916416645050049, P4 ;  /* 0xba574d2014207808 */ /* 0x000fc40002000100 */
        /* <DEDUP_REMOVED lines=23> */
[----:B------:R-:W-:Y:S01]  /*10a00*/  FMUL R32, R5, R32 ;  /* 0x0000002005207220 */ /* 0x000fe20000400000 */
[----:B------:R-:W1:Y:S01]  /*10a10*/  @P3 MUFU.EX2 R31, R36 ;  /* 0x00000024001f3308 */ /* 0x000e620000000800 */
[----:B------:R-:W-:Y:S01]  /*10a20*/  FMUL R34, R141, 0.5 ;  /* 0x3f0000008d227820 */ /* 0x000fe20000400000 */
[----:B------:R-:W-:Y:S01]  /*10a30*/  FFMA R30, R30, R33, R33 ;  /* 0x000000211e1e7223 */ /* 0x000fe20000000021 */
[----:B------:R-:W-:-:S02]  /*10a40*/  FMUL R5, R142, 0.5 ;  /* 0x3f0000008e057820 */ /* 0x000fc40000400000 */
[----:B------:R-:W-:Y:S01]  /*10a50*/  FMUL R34, R7, R34 ;  /* 0x0000002207227220 */ /* 0x000fe20000400000 */
[----:B------:R-:W-:Y:S01]  /*10a60*/  FMUL R7, R144, 0.5 ;  /* 0x3f00000090077820 */ /* 0x000fe20000400000 */
[----:B------:R-:W-:Y:S01]  /*10a70*/  FMUL R8, R8, R5 ;  /* 0x0000000508087220 */ /* 0x000fe20000400000 */
[----:B------:R-:W2:Y:S01]  /*10a80*/  @P4 MUFU.EX2 R29, R30 ;  /* 0x0000001e001d4308 */ /* 0x000ea20000000800 */
[----:B------:R-:W-:Y:S01]  /*10a90*/  FMUL R5, R146, 0.5 ;  /* 0x3f00000092057820 */ /* 0x000fe20000400000 */
[----:B------:R-:W-:Y:S01]  /*10aa0*/  FMUL R10, R10, R7 ;  /* 0x000000070a0a7220 */ /* 0x000fe20000400000 */
[----:B------:R-:W-:Y:S02]  /*10ab0*/  FMUL R7, R137, 0.5 ;  /* 0x3f00000089077820 */ /* 0x000fe40000400000 */
        /* <DEDUP_REMOVED lines=12> */
[----:B------:R-:W-:Y:S02]  /*10b80*/  FMUL R6, R151, 0.5 ;  /* 0x3f00000097067820 */ /* 0x000fe40000400000 */
[----:B------:R-:W-:Y:S01]  /*10b90*/  FMUL R33, R4, R29 ;  /* 0x0000001d04217220 */ /* 0x000fe20000400000 */
[----:B------:R-:W-:Y:S01]  /*10ba0*/  FMUL R4, R143, 0.5 ;  /* 0x3f0000008f047820 */ /* 0x000fe20000400000 */
[----:B------:R-:W-:Y:S01]  /*10bb0*/  FADD R30, R30, 1 ;  /* 0x3f8000001e1e7421 */ /* 0x000fe20000000000 */
[----:B------:R-:W-:Y:S01]  /*10bc0*/  FMUL R29, R36, R7 ;  /* 0x00000007241d7220 */ /* 0x000fe20000400000 */
[----:B------:R-:W-:Y:S01]  /*10bd0*/  FMUL R11, R41, R6 ;  /* 0x00000006290b7220 */ /* 0x000fe20000400000 */
[----:B------:R-:W-:Y:S01]  /*10be0*/  FMUL R9, R9, R4 ;  /* 0x0000000409097220 */ /* 0x000fe20000400000 */
[----:B------:R-:W-:Y:S01]  /*10bf0*/  FMUL R4, R149, 0.5 ;  /* 0x3f00000095047820 */ /* 0x000fe20000400000 */
[----:B------:R-:W-:-:S03]  /*10c00*/  F2FP.BF16.F32.PACK_AB R6, R34, R31 ;  /* 0x0000001f2206723e */ /* 0x000fc600000010ff */
[----:B------:R-:W-:Y:S01]  /*10c10*/  FMUL R28, R37, R4 ;  /* 0x00000004251c7220 */ /* 0x000fe20000400000 */
[----:B------:R-:W-:Y:S01]  /*10c20*/  FMUL R4, R150, 0.5 ;  /* 0x3f00000096047820 */ /* 0x000fe20000400000 */
[----:B------:R-:W-:Y:S02]  /*10c30*/  F2FP.BF16.F32.PACK_AB R7, R9, R8 ;  /* 0x000000080907723e */ /* 0x000fe400000010ff */
[----:B------:R-:W-:Y:S01]  /*10c40*/  F2FP.BF16.F32.PACK_AB R8, R43, R10 ;  /* 0x0000000a2b08723e */ /* 0x000fe200000010ff */
[----:B------:R-:W-:Y:S01]  /*10c50*/  FMUL R38, R39, R4 ;  /* 0x0000000427267220 */ /* 0x000fe20000400000 */
[----:B------:R-:W-:Y:S01]  /*10c60*/  FMUL R4, R30, R5 ;  /* 0x000000051e047220 */ /* 0x000fe20000400000 */
[----:B------:R-:W-:Y:S02]  /*10c70*/  F2FP.BF16.F32.PACK_AB R5, R32, R33 ;  /* 0x000000212005723e */ /* 0x000fe400000010ff */
[----:B------:R-:W-:Y:S02]  /*10c80*/  F2FP.BF16.F32.PACK_AB R9, R147, R24 ;  /* 0x000000189309723e */ /* 0x000fe400000010ff */
[----:B------:R-:W-:-:S02]  /*10c90*/  F2FP.BF16.F32.PACK_AB R4, R29, R4 ;  /* 0x000000041d04723e */ /* 0x000fc400000010ff */
[----:B------:R-:W-:Y:S02]  /*10ca0*/  F2FP.BF16.F32.PACK_AB R10, R28, R35 ;  /* 0x000000231c0a723e */ /* 0x000fe400000010ff */
[----:B------:R-:W-:Y:S01]  /*10cb0*/  F2FP.BF16.F32.PACK_AB R11, R11, R38 ;  /* 0x000000260b0b723e */ /* 0x000fe200000010ff */
[----:B------:R1:W-:Y:S04]  /*10cc0*/  STSM.16.M88.4 [R101+0x4200], R4 ;  /* 0x0042000465007844 */ /* 0x0003e80000000200 */
        /* <DEDUP_REMOVED lines=18> */
.L_x_122:
[----:B------:R-:W-:Y:S05]  /*10df0*/  BSYNC B0 ;  /* 0x0000000000007941 */ /* 0x000fea0003800000 */
.L_x_121:
[----:B------:R-:W-:Y:S06]  /*10e00*/  BAR.SYNC.DEFER_BLOCKING 0x1, 0x100 ;  /* 0x0044000000007b1d */ /* 0x000fec0000010000 */
[----:B------:R-:W-:Y:S04]  /*10e10*/  BSSY B0, `(.L_x_123) ;  /* 0x0000009000007945 */ /* 0x000fe80003800000 */
[----:B------:R-:W-:Y:S05]  /*10e20*/  @P0 BRA `(.L_x_124) ;  /* 0x00000000001c0947 */ /* 0x000fea0003800000 */
[----:B------:R-:W-:-:S13]  /*10e30*/  ISETP.NE.AND P3, PT, R162, 0x3, PT ;  /* 0x00000003a200780c */ /* 0x000fda0003f65270 */
[----:B------:R-:W-:Y:S05]  /*10e40*/  @!P3 BRA `(.L_x_125) ;  /* 0x000000000004b947 */ /* 0x000fea0003800000 */
[----:B------:R-:W-:Y:S01]  /*10e50*/  BPT.TRAP 0x1 ;  /* 0x000000040000795c */ /* 0x000fe20000300000 */
.L_x_125:
[----:B------:R-:W-:-:S04]  /*10e60*/  ULEA UR4, UR5, UR47, 0x3 ;  /* 0x0000002f05047291 */ /* 0x000fc8000f8e183f */
[----:B------:R-:W-:-:S04]  /*10e70*/  UIADD3 UR4, UR4, 0x60, URZ ;  /* 0x0000006004047890 */ /* 0x000fc8000fffe03f */
[----:B------:R-:W-:-:S09]  /*10e80*/  UPRMT UR4, UR52, 0x654, UR4 ;  /* 0x0000065434047896 */ /* 0x000fd20008000004 */
[----:B------:R-:W-:Y:S03]  /*10e90*/  SYNCS.ARRIVE.TRANS64.RED.A1T0 RZ, [UR4], RZ ;  /* 0x000000ffffff79a7 */ /* 0x000fe60008100404 */
.L_x_124:
[----:B------:R-:W-:Y:S05]  /*10ea0*/  BSYNC B0 ;  /* 0x0000000000007941 */ /* 0x000fea0003800000 */
.L_x_123:
        /* <DEDUP_REMOVED lines=8> */
.L_x_128:
[----:B------:R-:W-:Y:S01]  /*10f30*/  SHF.L.U32 R25, R25, 0x1f, RZ ;  /* 0x0000001f19197819 */ /* 0x000fe200000006ff */
[----:B------:R-:W-:Y:S01]  /*10f40*/  BSSY B1, `(.L_x_129) ;  /* 0x0000004000017945 */ /* 0x000fe20003800000 */
[----:B-1----:R-:W-:-:S04]  /*10f50*/  LEA R4, R0, UR47, 0x3 ;  /* 0x0000002f00047c11 */ /* 0x002fc8000f8e18ff */
[----:B------:R-:W1:Y:S02]  /*10f60*/  SYNCS.PHASECHK.TRANS64.TRYWAIT P3, [R4+URZ+0x40], R25 ;  /* 0x00004019040075a7 */ /* 0x000e64000806017f */
[----:B-1----:R-:W-:Y:S05]  /*10f70*/  @!P3 BRA `(.L_x_130) ;  /* 0x000000580034b947 */ /* 0x002fea0003800000 */
.L_x_243:
[----:B------:R-:W-:Y:S05]  /*10f80*/  BSYNC B1 ;  /* 0x0000000000017941 */ /* 0x000fea0003800000 */
.L_x_129:
[----:B------:R-:W-:Y:S05]  /*10f90*/  @P2 BRA `(.L_x_127) ;  /* 0x0000000000942947 */ /* 0x000fea0003800000 */
[----:B------:R-:W-:Y:S01]  /*10fa0*/  IMAD R103, R0, 0x2000, R103 ;  /* 0x0000200000677824 */ /* 0x000fe200078e0267 */
[----:B------:R-:W-:Y:S05]  /*10fb0*/  WARPSYNC.ALL ;  /* 0x0000000000007948 */ /* 0x000fea0003800000 */
[----:B------:R-:W-:Y:S01]  /*10fc0*/  LEA R0, R158, R103, 0x1 ;  /* 0x000000679e007211 */ /* 0x000fe200078e08ff */
[----:B-1----:R-:W1:Y:S04]  /*10fd0*/  LDSM.16.M88.4 R4, [R103] ;  /* 0x000000006704783b */ /* 0x002e680000000200 */
[----:B------:R-:W2:Y:S01]  /*10fe0*/  LDSM.16.M88.4 R32, [R0] ;  /* 0x000000000020783b */ /* 0x000ea20000000200 */
[C---:B-1----:R-:W-:Y:S01]  /*10ff0*/  IMAD.U32 R8, R4.reuse, 0x10000, RZ ;  /* 0x0001000004087824 */ /* 0x042fe200078e00ff */
[----:B------:R-:W-:Y:S01]  /*11000*/  LOP3.LUT R4, R4, 0xffff0000, RZ, 0xc0, !PT ;  /* 0xffff000004047812 */ /* 0x000fe200078ec0ff */
[----:B------:R-:W-:Y:S01]  /*11010*/  IMAD.U32 R24, R6, 0x10000, RZ ;  /* 0x0001000006187824 */ /* 0x000fe200078e00ff */
[C---:B------:R-:W-:Y:S01]  /*11020*/  SHF.L.U32 R10, R5.reuse, 0x10, RZ ;  /* 0x00000010050a7819 */ /* 0x040fe200000006ff */
        /* <DEDUP_REMOVED lines=28> */
.L_x_127:
[----:B------:R-:W-:Y:S05]  /*111f0*/  BSYNC B0 ;  /* 0x0000000000007941 */ /* 0x000fea0003800000 */
.L_x_126:
[C---:B------:R-:W-:Y:S01]  /*11200*/  FFMA R87, R156.reuse, R87, R99 ;  /* 0x000000579c577223 */ /* 0x040fe20000000063 */
[C---:B------:R-:W-:Y:S01]  /*11210*/  FFMA R23, R156.reuse, R74, R23 ;  /* 0x0000004a9c177223 */ /* 0x040fe20000000017 */
[C---:B------:R-:W-:Y:S01]  /*11220*/  FFMA R75, R156.reuse, R75, R90 ;  /* 0x0000004b9c4b7223 */ /* 0x040fe2000000005a */
[----:B------:R-:W-:Y:S01]  /*11230*/  FFMA R76, R156, R76, R165 ;  /* 0x0000004c9c4c7223 */ /* 0x000fe200000000a5 */
[----:B-1----:R-:W-:Y:S01]  /*11240*/  FMUL R9, R87, 0.70710676908493041992 ;  /* 0x3f3504f357097820 */ /* 0x002fe20000400000 */
[----:B------:R-:W-:Y:S01]  /*11250*/  FMUL R24, R23, 0.70710676908493041992 ;  /* 0x3f3504f317187820 */ /* 0x000fe20000400000 */
[----:B------:R-:W-:Y:S01]  /*11260*/  FMUL R35, R75, 0.70710676908493041992 ;  /* 0x3f3504f34b237820 */ /* 0x000fe20000400000 */
[----:B------:R-:W-:Y:S01]  /*11270*/  FMUL R26, R76, 0.70710676908493041992 ;  /* 0x3f3504f34c1a7820 */ /* 0x000fe20000400000 */
[C---:B------:R-:W-:Y:S01]  /*11280*/  FMUL R0, R9.reuse, R9 ;  /* 0x0000000909007220 */ /* 0x040fe20000400000 */
[----:B------:R-:W-:Y:S01]  /*11290*/  FSETP.GE.AND P2, PT, |R9|, 1.0029599666595458984, PT ;  /* 0x3f8060fe0900780b */ /* 0x000fe20003f46200 */
[----:B------:R-:W-:Y:S01]  /*112a0*/  FFMA R77, R156, R77, R163 ;  /* 0x0000004d9c4d7223 */ /* 0x000fe200000000a3 */
[----:B------:R-:W-:Y:S01]  /*112b0*/  FSETP.GE.AND P3, PT, |R35|, 1.0029599666595458984, PT ;  /* 0x3f8060fe2300780b */ /* 0x000fe20003f66200 */
[----:B------:R-:W-:Y:S01]  /*112c0*/  FMUL R8, R26, R26 ;  /* 0x0000001a1a087220 */ /* 0x000fe20000400000 */
[----:B------:R-:W-:Y:S01]  /*112d0*/  FSEL R0, |R9|, R0, P2 ;  /* 0x0000000009007208 */ /* 0x000fe20001000200 */
[C---:B------:R-:W-:Y:S01]  /*112e0*/  FFMA R78, R156.reuse, R78, R167 ;  /* 0x0000004e9c4e7223 */ /* 0x040fe200000000a7 */
[----:B------:R-:W-:Y:S01]  /*112f0*/  FSEL R5, R21, 8.4834944573231041431e-05, P2 ;  /* 0x38b1e96a15057808 */ /* 0x000fe20001000000 */
[----:B------:R-:W-:Y:S01]  /*11300*/  FFMA R79, R156, R79, R93 ;  /* 0x0000004f9c4f7223 */ /* 0x000fe2000000005d */
[----:B------:R-:W-:Y:S01]  /*11310*/  FSEL R7, -R20, -0.00082130916416645050049, P2 ;  /* 0xba574d2014077808 */ /* 0x000fe20001000100 */
[----:B------:R-:W-:Y:S01]  /*11320*/  FMUL R36, R78, 0.70710676908493041992 ;  /* 0x3f3504f34e247820 */ /* 0x000fe20000400000 */
[----:B------:R-:W-:Y:S01]  /*11330*/  FSEL R4, R15, 0.0052134888246655464172, P2 ;  /* 0x3baad5ea0f047808 */ /* 0x000fe20001000000 */
[----:B------:R-:W-:Y:S01]  /*11340*/  FFMA R80, R156, R80, R169 ;  /* 0x000000509c507223 */ /* 0x000fe200000000a9 */
[----:B------:R-:W-:Y:S01]  /*11350*/  FSEL R6, -R14, -0.026868773624300956726, P2 ;  /* 0xbcdc1be70e067808 */ /* 0x000fe20001000100 */
[----:B------:R-:W-:Y:S01]  /*11360*/  FFMA R5, R0, R5, R7 ;  /* 0x0000000500057223 */ /* 0x000fe20000000007 */
[----:B------:R-:W-:Y:S01]  /*11370*/  FSEL R7, -|R9|, R9, P2 ;  /* 0x0000000909077208 */ /* 0x000fe20001000300 */
[----:B------:R-:W-:Y:S01]  /*11380*/  FFMA R81, R156, R81, R95 ;  /* 0x000000519c517223 */ /* 0x000fe2000000005f */
[----:B------:R-:W-:Y:S01]  /*11390*/  FSEL R11, -R20, -0.00082130916416645050049, P3 ;  /* 0xba574d20140b7808 */ /* 0x000fe20001800100 */
[----:B------:R-:W-:Y:S01]  /*113a0*/  FFMA R5, R0, R5, R4 ;  /* 0x0000000500057223 */ /* 0x000fe20000000004 */
[----:B------:R-:W-:Y:S01]  /*113b0*/  FSEL R4, R13, 0.11284004896879196167, P2 ;  /* 0x3de718af0d047808 */ /* 0x000fe20001000000 */
[----:B------:R-:W-:Y:S01]  /*113c0*/  FMUL R41, R80, 0.70710676908493041992 ;  /* 0x3f3504f350297820 */ /* 0x000fe20000400000 */
[----:B------:R-:W-:Y:S01]  /*113d0*/  FSETP.GE.AND P4, PT, |R26|, 1.0029599666595458984, PT ;  /* 0x3f8060fe1a00780b */ /* 0x000fe20003f86200 */
[----:B------:R-:W-:Y:S01]  /*113e0*/  FFMA R5, R0, R5, R6 ;  /* 0x0000000500057223 */ /* 0x000fe20000000006 */
[----:B------:R-:W-:Y:S01]  /*113f0*/  FSEL R6, R12, -0.37612664699554443359, P2 ;  /* 0xbec093ac0c067808 */ /* 0x000fe20001000000 */
[----:B------:R-:W-:Y:S01]  /*11400*/  FFMA R82, R156, R82, R173 ;  /* 0x000000529c527223 */ /* 0x000fe200000000ad */
[----:B------:R-:W-:Y:S01]  /*11410*/  FSEL R8, |R26|, R8, P4 ;  /* 0x000000081a087208 */ /* 0x000fe20002000200 */
[----:B------:R-:W-:Y:S01]  /*11420*/  FFMA R5, R0, R5, R4 ;  /* 0x0000000500057223 */ /* 0x000fe20000000004 */
[----:B------:R-:W-:Y:S01]  /*11430*/  FSEL R4, R3, 0.12837915122509002686, P2 ;  /* 0x3e0375d303047808 */ /* 0x000fe20001000000 */
[----:B------:R-:W-:Y:S01]  /*11440*/  FMUL R43, R82, 0.70710676908493041992 ;  /* 0x3f3504f3522b7820 */ /* 0x000fe20000400000 */
[----:B------:R-:W-:Y:S01]  /*11450*/  FSEL R29, R21, 8.4834944573231041431e-05, P4 ;  /* 0x38b1e96a151d7808 */ /* 0x000fe20002000000 */
[----:B------:R-:W-:Y:S01]  /*11460*/  FFMA R5, R0, R5, R6 ;  /* 0x0000000500057223 */ /* 0x000fe20000000006 */
[----:B------:R-:W-:Y:S01]  /*11470*/  FMUL R6, R35, R35 ;  /* 0x0000002323067220 */ /* 0x000fe20000400000 */
[----:B------:R-:W-:Y:S01]  /*11480*/  FSEL R31, -R20, -0.00082130916416645050049, P4 ;  /* 0xba574d20141f7808 */ /* 0x000fe20002000100 */
[----:B------:R-:W-:Y:S01]  /*11490*/  FFMA R83, R156, R83, R97 ;  /* 0x000000539c537223 */ /* 0x000fe20000000061 */
[----:B------:R-:W-:Y:S01]  /*114a0*/  FFMA R0, R0, R5, R4 ;  /* 0x0000000500007223 */ /* 0x000fe20000000004 */
[----:B------:R-:W-:Y:S01]  /*114b0*/  FSEL R25, R15, 0.0052134888246655464172, P3 ;  /* 0x3baad5ea0f197808 */ /* 0x000fe20001800000 */
[----:B------:R-:W-:Y:S01]  /*114c0*/  FFMA R84, R156, R84, R89 ;  /* 0x000000549c547223 */ /* 0x000fe20000000059 */
[----:B------:R-:W-:Y:S01]  /*114d0*/  FSEL R6, |R35|, R6, P3 ;  /* 0x0000000623067208 */ /* 0x000fe20001800200 */
[----:B------:R-:W-:Y:S01]  /*114e0*/  FFMA R0, R0, R7, R7 ;  /* 0x0000000700007223 */ /* 0x000fe20000000007 */
[----:B------:R-:W-:Y:S01]  /*114f0*/  FSEL R33, R15, 0.0052134888246655464172, P4 ;  /* 0x3baad5ea0f217808 */ /* 0x000fe20002000000 */
[----:B------:R-:W-:Y:S01]  /*11500*/  FFMA R29, R8, R29, R31 ;  /* 0x0000001d081d7223 */ /* 0x000fe2000000001f */
[----:B------:R-:W-:Y:S01]  /*11510*/  FSEL R31, -R14, -0.026868773624300956726, P4 ;  /* 0xbcdc1be70e1f7808 */ /* 0x000fe20002000100 */
[----:B------:R-:W1:Y:S01]  /*11520*/  @P2 MUFU.EX2 R4, R0 ;  /* 0x0000000000042308 */ /* 0x000e620000000800 */
[----:B------:R-:W-:Y:S01]  /*11530*/  FSEL R10, R3, 0.12837915122509002686, P4 ;  /* 0x3e0375d3030a7808 */ /* 0x000fe20002000000 */
[----:B------:R-:W-:Y:S01]  /*11540*/  FFMA R33, R8, R29, R33 ;  /* 0x0000001d08217223 */ /* 0x000fe20000000021 */
[----:B------:R-:W-:Y:S01]  /*11550*/  FSEL R29, R13, 0.11284004896879196167, P3 ;  /* 0x3de718af0d1d7808 */ /* 0x000fe20001800000 */
[C---:B------:R-:W-:Y:S01]  /*11560*/  FFMA R85, R156.reuse, R85, R177 ;  /* 0x000000559c557223 */ /* 0x040fe200000000b1 */
[----:B------:R-:W-:Y:S01]  /*11570*/  FFMA R86, R156, R86, R175 ;  /* 0x000000569c567223 */ /* 0x000fe200000000af */
[----:B------:R-:W-:Y:S01]  /*11580*/  FFMA R31, R8, R33, R31 ;  /* 0x00000021081f7223 */ /* 0x000fe2000000001f */
[C---:B------:R-:W-:Y:S01]  /*11590*/  FFMA R73, R156.reuse, R73, R171 ;  /* 0x000000499c497223 */ /* 0x040fe200000000ab */
[----:B------:R-:W-:Y:S01]  /*115a0*/  FFMA R72, R156, R72, R91 ;  /* 0x000000489c487223 */ /* 0x000fe2000000005b */
[----:B------:R-:W-:Y:S01]  /*115b0*/  FMUL R87, R87, 0.5 ;  /* 0x3f00000057577820 */ /* 0x000fe20000400000 */
[----:B------:R-:W-:Y:S01]  /*115c0*/  FMUL R23, R23, 0.5 ;  /* 0x3f00000017177820 */ /* 0x000fe20000400000 */
[----:B------:R-:W-:Y:S05]  /*115d0*/  WARPSYNC.ALL ;  /* 0x0000000000007948 */ /* 0x000fea0003800000 */
[----:B------:R-:W-:Y:S01]  /*115e0*/  BSSY B0, `(.L_x_131) ;  /* 0x000017f000007945 */ /* 0x000fe20003800000 */
[----:B-1----:R-:W-:-:S05]  /*115f0*/  @P2 FADD R4, -R4, 1 ;  /* 0x3f80000004042421 */ /* 0x002fca0000000100 */
[----:B------:R-:W-:Y:S01]  /*11600*/  @P2 LOP3.LUT R0, R4, 0x80000000, R9, 0xb8, !PT ;  /* 0x8000000004002812 */ /* 0x000fe200078eb809 */
[C---:B------:R-:W-:Y:S01]  /*11610*/  FMUL R4, R24.reuse, R24 ;  /* 0x0000001818047220 */ /* 0x040fe20000400000 */
[----:B------:R-:W-:Y:S02]  /*11620*/  FSETP.GE.AND P2, PT, |R24|, 1.0029599666595458984, PT ;  /* 0x3f8060fe1800780b */ /* 0x000fe40003f46200 */
[C---:B------:R-:W-:Y:S01]  /*11630*/  FSEL R9, R21.reuse, 8.4834944573231041431e-05, P3 ;  /* 0x38b1e96a15097808 */ /* 0x040fe20001800000 */
[----:B------:R-:W-:Y:S01]  /*11640*/  FADD R0, R0, 1 ;  /* 0x3f80000000007421 */ /* 0x000fe20000000000 */
[----:B------:R-:W-:Y:S02]  /*11650*/  FSEL R4, |R24|, R4, P2 ;  /* 0x0000000418047208 */ /* 0x000fe40001000200 */
[----:B------:R-:W-:Y:S01]  /*11660*/  FSEL R5, R21, 8.4834944573231041431e-05, P2 ;  /* 0x38b1e96a15057808 */ /* 0x000fe20001000000 */
[----:B------:R-:W-:Y:S01]  /*11670*/  FFMA R11, R6, R9, R11 ;  /* 0x00000009060b7223 */ /* 0x000fe2000000000b */
[----:B------:R-:W-:Y:S01]  /*11680*/  FSEL R7, -R20, -0.00082130916416645050049, P2 ;  /* 0xba574d2014077808 */ /* 0x000fe20001000100 */
[----:B------:R-:W-:Y:S01]  /*11690*/  FMUL R87, R0, R87 ;  /* 0x0000005700577220 */ /* 0x000fe20000400000 */
[----:B------:R-:W-:Y:S01]  /*116a0*/  FSEL R9, -R14, -0.026868773624300956726, P2 ;  /* 0xbcdc1be70e097808 */ /* 0x000fe20001000100 */
[----:B------:R-:W-:Y:S01]  /*116b0*/  FFMA R11, R6, R11, R25 ;  /* 0x0000000b060b7223 */ /* 0x000fe20000000019 */
[----:B------:R-:W-:Y:S01]  /*116c0*/  FSEL R25, -R14, -0.026868773624300956726, P3 ;  /* 0xbcdc1be70e197808 */ /* 0x000fe20001800100 */
[----:B------:R-:W-:Y:S01]  /*116d0*/  FFMA R5, R4, R5, R7 ;  /* 0x0000000504057223 */ /* 0x000fe20000000007 */
[----:B------:R-:W-:Y:S01]  /*116e0*/  FSEL R7, R15, 0.0052134888246655464172, P2 ;  /* 0x3baad5ea0f077808 */ /* 0x000fe20001000000 */
[----:B------:R-:W-:-:S02]  /*116f0*/  FMUL R0, R77, 0.5 ;  /* 0x3f0000004d007820 */ /* 0x000fc40000400000 */
[----:B------:R-:W-:Y:S01]  /*11700*/  FFMA R11, R6, R11, R25 ;  /* 0x0000000b060b7223 */ /* 0x000fe20000000019 */
[----:B------:R-:W-:Y:S01]  /*11710*/  FSEL R25, R12, -0.37612664699554443359, P3 ;  /* 0xbec093ac0c197808 */ /* 0x000fe20001800000 */
[----:B------:R-:W-:Y:S01]  /*11720*/  FFMA R5, R4, R5, R7 ;  /* 0x0000000504057223 */ /* 0x000fe20000000007 */
[C---:B------:R-:W-:Y:S01]  /*11730*/  FSEL R7, R13.reuse, 0.11284004896879196167, P2 ;  /* 0x3de718af0d077808 */ /* 0x040fe20001000000 */
[----:B------:R-:W-:Y:S01]  /*11740*/  FFMA R11, R6, R11, R29 ;  /* 0x0000000b060b7223 */ /* 0x000fe2000000001d */
[----:B------:R-:W-:Y:S01]  /*11750*/  FSEL R29, R13, 0.11284004896879196167, P4 ;  /* 0x3de718af0d1d7808 */ /* 0x000fe20002000000 */
[----:B------:R-:W-:Y:S01]  /*11760*/  FFMA R5, R4, R5, R9 ;  /* 0x0000000504057223 */ /* 0x000fe20000000009 */
[----:B------:R-:W-:Y:S01]  /*11770*/  FSEL R9, R12, -0.37612664699554443359, P2 ;  /* 0xbec093ac0c097808 */ /* 0x000fe20001000000 */
[----:B------:R-:W-:Y:S02]  /*11780*/  FFMA R11, R6, R11, R25 ;  /* 0x0000000b060b7223 */ /* 0x000fe40000000019 */
[----:B------:R-:W-:Y:S01]  /*11790*/  FFMA R5, R4, R5, R7 ;  /* 0x0000000504057223 */ /* 0x000fe20000000007 */
[----:B------:R-:W-:Y:S01]  /*117a0*/  FSEL R7, R3, 0.12837915122509002686, P2 ;  /* 0x3e0375d303077808 */ /* 0x000fe20001000000 */
[----:B------:R-:W-:Y:S01]  /*117b0*/  FFMA R29, R8, R31, R29 ;  /* 0x0000001f081d7223 */ /* 0x000fe2000000001d */
[----:B------:R-:W-:Y:S01]  /*117c0*/  FMUL R31, R79, 0.70710676908493041992 ;  /* 0x3f3504f34f1f7820 */ /* 0x000fe20000400000 */
[----:B------:R-:W-:Y:S01]  /*117d0*/  FFMA R5, R4, R5, R9 ;  /* 0x0000000504057223 */ /* 0x000fe20000000009 */
[----:B------:R-:W-:-:S03]  /*117e0*/  FSEL R9, -|R24|, R24, P2 ;  /* 0x0000001818097208 */ /* 0x000fc60001000300 */
[----:B------:R-:W-:Y:S01]  /*117f0*/  FFMA R4, R4, R5, R7 ;  /* 0x0000000504047223 */ /* 0x000fe20000000007 */
[----:B------:R-:W-:-:S03]  /*11800*/  FSEL R5, R3, 0.12837915122509002686, P3 ;  /* 0x3e0375d303057808 */ /* 0x000fc60001800000 */
[----:B------:R-:W-:Y:S01]  /*11810*/  FFMA R4, R4, R9, R9 ;  /* 0x0000000904047223 */ /* 0x000fe20000000009 */
[----:B------:R-:W-:Y:S01]  /*11820*/  FSEL R9, R12, -0.37612664699554443359, P4 ;  /* 0xbec093ac0c097808 */ /* 0x000fe20002000000 */
[----:B------:R-:W-:Y:S01]  /*11830*/  FFMA R5, R6, R11, R5 ;  /* 0x0000000b06057223 */ /* 0x000fe20000000005 */
[----:B------:R-:W-:Y:S01]  /*11840*/  FSEL R6, -|R35|, R35, P3 ;  /* 0x0000002323067208 */ /* 0x000fe20001800300 */
[----:B------:R-:W1:Y:S01]  /*11850*/  @P2 MUFU.EX2 R7, R4 ;  /* 0x0000000400072308 */ /* 0x000e620000000800 */
[----:B------:R-:W-:Y:S01]  /*11860*/  FMUL R11, R31, R31 ;  /* 0x0000001f1f0b7220 */ /* 0x000fe20000400000 */
[----:B------:R-:W-:Y:S01]  /*11870*/  FFMA R9, R8, R29, R9 ;  /* 0x0000001d08097223 */ /* 0x000fe20000000009 */
[----:B------:R-:W-:Y:S01]  /*11880*/  FMUL R29, R77, 0.70710676908493041992 ;  /* 0x3f3504f34d1d7820 */ /* 0x000fe20000400000 */
[----:B------:R-:W-:Y:S01]  /*11890*/  FFMA R5, R5, R6, R6 ;  /* 0x0000000605057223 */ /* 0x000fe20000000006 */
[----:B------:R-:W-:Y:S01]  /*118a0*/  FSEL R6, -|R26|, R26, P4 ;  /* 0x0000001a1a067208 */ /* 0x000fe20002000300 */
[----:B------:R-:W-:-:S02]  /*118b0*/  FFMA R9, R8, R9, R10 ;  /* 0x0000000908097223 */ /* 0x000fc4000000000a */
[----:B------:R-:W2:Y:S02]  /*118c0*/  @P3 MUFU.EX2 R8, R5 ;  /* 0x0000000500083308 */ /* 0x000ea40000000800 */
[----:B------:R-:W-:-:S06]  /*118d0*/  FFMA R6, R9, R6, R6 ;  /* 0x0000000609067223 */ /* 0x000fcc0000000006 */
[----:B------:R-:W3:Y:S01]  /*118e0*/  @P4 MUFU.EX2 R9, R6 ;  /* 0x0000000600094308 */ /* 0x000ee20000000800 */
[----:B-1----:R-:W-:-:S05]  /*118f0*/  @P2 FADD R7, -R7, 1 ;  /* 0x3f80000007072421 */ /* 0x002fca0000000100 */
[----:B------:R-:W-:Y:S01]  /*11900*/  @P2 LOP3.LUT R4, R7, 0x80000000, R24, 0xb8, !PT ;  /* 0x8000000007042812 */ /* 0x000fe200078eb818 */
[C---:B------:R-:W-:Y:S01]  /*11910*/  FMUL R7, R29.reuse, R29 ;  /* 0x0000001d1d077220 */ /* 0x040fe20000400000 */
[C---:B------:R-:W-:Y:S01]  /*11920*/  FSETP.GE.AND P2, PT, |R29|.reuse, 1.0029599666595458984, PT ;  /* 0x3f8060fe1d00780b */ /* 0x040fe20003f46200 */
[----:B--2---:R-:W-:Y:S02]  /*11930*/  @P3 FADD R8, -R8, 1 ;  /* 0x3f80000008083421 */ /* 0x004fe40000000100 */
[----:B------:R-:W-:Y:S01]  /*11940*/  FADD R4, R4, 1 ;  /* 0x3f80000004047421 */ /* 0x000fe20000000000 */
[----:B------:R-:W-:Y:S02]  /*11950*/  FSEL R7, |R29|, R7, P2 ;  /* 0x000000071d077208 */ /* 0x000fe40001000200 */
[----:B------:R-:W-:Y:S01]  /*11960*/  @P3 LOP3.LUT R5, R8, 0x80000000, R35, 0xb8, !PT ;  /* 0x8000000008053812 */ /* 0x000fe200078eb823 */
[----:B------:R-:W-:Y:S01]  /*11970*/  FMUL R23, R4, R23 ;  /* 0x0000001704177220 */ /* 0x000fe20000400000 */
[----:B------:R-:W-:Y:S01]  /*11980*/  FSETP.GE.AND P3, PT, |R36|, 1.0029599666595458984, PT ;  /* 0x3f8060fe2400780b */ /* 0x000fe20003f66200 */
[----:B---3--:R-:W-:Y:S01]  /*11990*/  @P4 FADD R9, -R9, 1 ;  /* 0x3f80000009094421 */ /* 0x008fe20000000100 */
[----:B------:R-:W-:Y:S01]  /*119a0*/  FSEL R8, R21, 8.4834944573231041431e-05, P2 ;  /* 0x38b1e96a15087808 */ /* 0x000fe20001000000 */
[----:B------:R-:W-:Y:S01]  /*119b0*/  FADD R5, R5, 1 ;  /* 0x3f80000005057421 */ /* 0x000fe20000000000 */
[----:B------:R-:W-:Y:S01]  /*119c0*/  FSEL R10, -R20, -0.00082130916416645050049, P2 ;  /* 0xba574d20140a7808 */ /* 0x000fe20001000100 */
[----:B------:R-:W-:Y:S01]  /*119d0*/  FMUL R4, R79, 0.5 ;  /* 0x3f0000004f047820 */ /* 0x000fe20000400000 */
[----:B------:R-:W-:Y:S01]  /*119e0*/  @P4 LOP3.LUT R6, R9, 0x80000000, R26, 0xb8, !PT ;  /* 0x8000000009064812 */ /* 0x000fe200078eb81a */
[----:B------:R-:W-:Y:S01]  /*119f0*/  FMUL R9, R36, R36 ;  /* 0x0000002424097220 */ /* 0x000fe20000400000 */
[----:B------:R-:W-:Y:S01]  /*11a00*/  FSEL R24, R21, 8.4834944573231041431e-05, P3 ;  /* 0x38b1e96a15187808 */ /* 0x000fe20001800000 */
[----:B------:R-:W-:Y:S01]  /*11a10*/  FFMA R8, R7, R8, R10 ;  /* 0x0000000807087223 */ /* 0x000fe2000000000a */
[----:B------:R-:W-:Y:S01]  /*11a20*/  FSEL R26, -R20, -0.00082130916416645050049, P3 ;  /* 0xba574d20141a7808 */ /* 0x000fe20001800100 */
[----:B------:R-:W-:Y:S01]  /*11a30*/  FADD R6, R6, 1 ;  /* 0x3f80000006067421 */ /* 0x000fe20000000000 */
[----:B------:R-:W-:-:S02]  /*11a40*/  FSEL R9, |R36|, R9, P3 ;  /* 0x0000000924097208 */ /* 0x000fc40001800200 */
[----:B------:R-:W-:Y:S02]  /*11a50*/  FSETP.GE.AND P4, PT, |R31|, 1.0029599666595458984, PT ;  /* 0x3f8060fe1f00780b */ /* 0x000fe40003f86200 */
[----:B------:R-:W-:Y:S01]  /*11a60*/  FSEL R10, R15, 0.0052134888246655464172, P2 ;  /* 0x3baad5ea0f0a7808 */ /* 0x000fe20001000000 */
[----:B------:R-:W-:Y:S01]  /*11a70*/  FFMA R26, R9, R24, R26 ;  /* 0x00000018091a7223 */ /* 0x000fe2000000001a */
[----:B------:R-:W-:Y:S02]  /*11a80*/  FSEL R11, |R31|, R11, P4 ;  /* 0x0000000b1f0b7208 */ /* 0x000fe40002000200 */
[----:B------:R-:W-:Y:S01]  /*11a90*/  FSEL R30, R21, 8.4834944573231041431e-05, P4 ;  /* 0x38b1e96a151e7808 */ /* 0x000fe20002000000 */
[----:B------:R-:W-:Y:S01]  /*11aa0*/  FFMA R8, R7, R8, R10 ;  /* 0x0000000807087223 */ /* 0x000fe2000000000a */
[----:B------:R-:W-:Y:S02]  /*11ab0*/  FSEL R32, -R20, -0.00082130916416645050049, P4 ;  /* 0xba574d2014207808 */ /* 0x000fe40002000100 */
[----:B------:R-:W-:-:S02]  /*11ac0*/  FSEL R28, R15, 0.0052134888246655464172, P3 ;  /* 0x3baad5ea0f1c7808 */ /* 0x000fc40001800000 */
        /* <DEDUP_REMOVED lines=14> */
[----:B------:R-:W-:Y:S01]  /*11bb0*/  FSEL R32, -R14, -0.026868773624300956726, P4 ;  /* 0xbcdc1be70e207808 */ /* 0x000fe20002000100 */
[----:B------:R-:W-:Y:S01]  /*11bc0*/  FFMA R26, R9, R26, R30 ;  /* 0x0000001a091a7223 */ /* 0x000fe2000000001e */
[C---:B------:R-:W-:Y:S01]  /*11bd0*/  FSEL R28, R12.reuse, -0.37612664699554443359, P3 ;  /* 0xbec093ac0c1c7808 */ /* 0x040fe20001800000 */
        /* <DEDUP_REMOVED lines=14> */
[----:B------:R-:W-:Y:S01]  /*11cc0*/  FMUL R34, R81, 0.70710676908493041992 ;  /* 0x3f3504f351227820 */ /* 0x000fe20000400000 */
[----:B------:R-:W-:Y:S01]  /*11cd0*/  FMUL R26, R43, R43 ;  /* 0x0000002b2b1a7220 */ /* 0x000fe20000400000 */
[----:B------:R-:W-:Y:S01]  /*11ce0*/  FFMA R8, R8, R9, R9 ;  /* 0x0000000908087223 */ /* 0x000fe20000000009 */
[----:B------:R-:W-:Y:S01]  /*11cf0*/  FSEL R9, -|R31|, R31, P4 ;  /* 0x0000001f1f097208 */ /* 0x000fe20002000300 */
[----:B------:R-:W-:Y:S01]  /*11d00*/  FFMA R24, R11, R24, R25 ;  /* 0x000000180b187223 */ /* 0x000fe20000000019 */
[----:B------:R-:W-:-:S02]  /*11d10*/  FMUL R81, R81, 0.5 ;  /* 0x3f00000051517820 */ /* 0x000fc40000400000 */
[----:B------:R-:W2:Y:S01]  /*11d20*/  @P3 MUFU.EX2 R11, R8 ;  /* 0x00000008000b3308 */ /* 0x000ea20000000800 */
[----:B------:R-:W-:-:S07]  /*11d30*/  FFMA R9, R24, R9, R9 ;  /* 0x0000000918097223 */ /* 0x000fce0000000009 */
[----:B------:R-:W3:Y:S01]  /*11d40*/  @P4 MUFU.EX2 R24, R9 ;  /* 0x0000000900184308 */ /* 0x000ee20000000800 */
        /* <DEDUP_REMOVED lines=8> */
[----:B------:R-:W-:Y:S01]  /*11dd0*/  FSETP.GE.AND P3, PT, |R34|, 1.0029599666595458984, PT ;  /* 0x3f8060fe2200780b */ /* 0x000fe20003f66200 */
[----:B---3--:R-:W-:Y:S01]  /*11de0*/  @P4 FADD R24, -R24, 1 ;  /* 0x3f80000018184421 */ /* 0x008fe20000000100 */
[----:B------:R-:W-:Y:S01]  /*11df0*/  FSEL R11, R21, 8.4834944573231041431e-05, P2 ;  /* 0x38b1e96a150b7808 */ /* 0x000fe20001000000 */
[----:B------:R-:W-:Y:S01]  /*11e00*/  FADD R8, R8, 1 ;  /* 0x3f80000008087421 */ /* 0x000fe20000000000 */
[----:B------:R-:W-:-:S02]  /*11e10*/  FSEL R25, -R20, -0.00082130916416645050049, P2 ;  /* 0xba574d2014197808 */ /* 0x000fc40001000100 */
[----:B------:R-:W-:Y:S01]  /*11e20*/  @P4 LOP3.LUT R9, R24, 0x80000000, R31, 0xb8, !PT ;  /* 0x8000000018094812 */ /* 0x000fe200078eb81f */
[----:B------:R-:W-:Y:S01]  /*11e30*/  FMUL R24, R34, R34 ;  /* 0x0000002222187220 */ /* 0x000fe20000400000 */
[----:B------:R-:W-:Y:S01]  /*11e40*/  FSEL R29, R21, 8.4834944573231041431e-05, P3 ;  /* 0x38b1e96a151d7808 */ /* 0x000fe20001800000 */
[----:B------:R-:W-:Y:S01]  /*11e50*/  FFMA R11, R10, R11, R25 ;  /* 0x0000000b0a0b7223 */ /* 0x000fe20000000019 */
[----:B------:R-:W-:Y:S01]  /*11e60*/  FSEL R31, -R20, -0.00082130916416645050049, P3 ;  /* 0xba574d20141f7808 */ /* 0x000fe20001800100 */
[----:B------:R-:W-:Y:S01]  /*11e70*/  FADD R9, R9, 1 ;  /* 0x3f80000009097421 */ /* 0x000fe20000000000 */
[----:B------:R-:W-:Y:S02]  /*11e80*/  FSEL R28, |R34|, R24, P3 ;  /* 0x00000018221c7208 */ /* 0x000fe40001800200 */
[----:B------:R-:W-:Y:S01]  /*11e90*/  FSEL R25, R15, 0.0052134888246655464172, P2 ;  /* 0x3baad5ea0f197808 */ /* 0x000fe20001000000 */
[----:B------:R-:W-:Y:S01]  /*11ea0*/  FMUL R9, R9, R4 ;  /* 0x0000000409097220 */ /* 0x000fe20000400000 */
[C---:B------:R-:W-:Y:S01]  /*11eb0*/  FSETP.GE.AND P4, PT, |R43|.reuse, 1.0029599666595458984, PT ;  /* 0x3f8060fe2b00780b */ /* 0x040fe20003f86200 */
[----:B------:R-:W-:Y:S01]  /*11ec0*/  FFMA R31, R28, R29, R31 ;  /* 0x0000001d1c1f7223 */ /* 0x000fe2000000001f */
[----:B------:R-:W-:Y:S01]  /*11ed0*/  FSEL R29, -R14, -0.026868773624300956726, P2 ;  /* 0xbcdc1be70e1d7808 */ /* 0x000fe20001000100 */
[C---:B------:R-:W-:Y:S01]  /*11ee0*/  FFMA R11, R10.reuse, R11, R25 ;  /* 0x0000000b0a0b7223 */ /* 0x040fe20000000019 */
[----:B------:R-:W-:Y:S01]  /*11ef0*/  FSEL R30, |R43|, R26, P4 ;  /* 0x0000001a2b1e7208 */ /* 0x000fe20002000200 */
[----:B------:R-:W-:Y:S01]  /*11f00*/  FMUL R4, R73, 0.5 ;  /* 0x3f00000049047820 */ /* 0x000fe20000400000 */
[----:B------:R-:W-:Y:S01]  /*11f10*/  FSEL R35, R21, 8.4834944573231041431e-05, P4 ;  /* 0x38b1e96a15237808 */ /* 0x000fe20002000000 */
[----:B------:R-:W-:Y:S01]  /*11f20*/  FFMA R11, R10, R11, R29 ;  /* 0x0000000b0a0b7223 */ /* 0x000fe2000000001d */
[----:B------:R-:W-:-:S02]  /*11f30*/  FSEL R37, -R20, -0.00082130916416645050049, P4 ;  /* 0xba574d2014257808 */ /* 0x000fc40002000100 */
[----:B------:R-:W-:Y:S02]  /*11f40*/  FSEL R33, R15, 0.0052134888246655464172, P3 ;  /* 0x3baad5ea0f217808 */ /* 0x000fe40001800000 */
[----:B------:R-:W-:Y:S01]  /*11f50*/  FSEL R25, R13, 0.11284004896879196167, P2 ;  /* 0x3de718af0d197808 */ /* 0x000fe20001000000 */
[----:B------:R-:W-:Y:S01]  /*11f60*/  FFMA R35, R30, R35, R37 ;  /* 0x000000231e237223 */ /* 0x000fe20000000025 */
[----:B------:R-:W-:Y:S01]  /*11f70*/  FSEL R39, R15, 0.0052134888246655464172, P4 ;  /* 0x3baad5ea0f277808 */ /* 0x000fe20002000000 */
        /* <DEDUP_REMOVED lines=25> */
[----:B------:R-:W1:Y:S01]  /*12110*/  @P2 MUFU.EX2 R10, R26 ;  /* 0x0000001a000a2308 */ /* 0x000e620000000800 */
[----:B------:R-:W-:Y:S01]  /*12120*/  FFMA R28, R25, R24, R24 ;  /* 0x00000018191c7223 */ /* 0x000fe20000000018 */
[----:B------:R-:W-:Y:S01]  /*12130*/  FSEL R25, -|R43|, R43, P4 ;  /* 0x0000002b2b197208 */ /* 0x000fe20002000300 */
[----:B------:R-:W-:Y:S01]  /*12140*/  FFMA R32, R30, R11, R32 ;  /* 0x0000000b1e207223 */ /* 0x000fe20000000020 */
[----:B------:R-:W-:Y:S01]  /*12150*/  FMUL R35, R83, 0.70710676908493041992 ;  /* 0x3f3504f353237820 */ /* 0x000fe20000400000 */
[----:B------:R-:W-:Y:S01]  /*12160*/  FMUL R37, R84, 0.70710676908493041992 ;  /* 0x3f3504f354257820 */ /* 0x000fe20000400000 */
[----:B------:R-:W-:Y:S01]  /*12170*/  FMUL R39, R85, 0.70710676908493041992 ;  /* 0x3f3504f355277820 */ /* 0x000fe20000400000 */
[----:B------:R-:W-:Y:S01]  /*12180*/  FFMA R32, R32, R25, R25 ;  /* 0x0000001920207223 */ /* 0x000fe20000000019 */
[----:B------:R-:W2:Y:S02]  /*12190*/  @P3 MUFU.EX2 R11, R28 ;  /* 0x0000001c000b3308 */ /* 0x000ea40000000800 */
[----:B------:R-:W-:-:S06]  /*121a0*/  FMUL R29, R39, R39 ;  /* 0x00000027271d7220 */ /* 0x000fcc0000400000 */
[----:B------:R-:W3:Y:S01]  /*121b0*/  @P4 MUFU.EX2 R24, R32 ;  /* 0x0000002000184308 */ /* 0x000ee20000000800 */
        /* <DEDUP_REMOVED lines=16> */
[----:B------:R-:W-:Y:S01]  /*122c0*/  FSEL R30, -R20, -0.00082130916416645050049, P3 ;  /* 0xba574d20141e7808 */ /* 0x000fe20001800100 */
[----:B------:R-:W-:Y:S01]  /*122d0*/  FFMA R11, R10, R11, R25 ;  /* 0x0000000b0a0b7223 */ /* 0x000fe20000000019 */
[----:B------:R-:W-:Y:S01]  /*122e0*/  FSETP.GE.AND P4, PT, |R39|, 1.0029599666595458984, PT ;  /* 0x3f8060fe2700780b */ /* 0x000fe20003f86200 */
[----:B------:R-:W-:Y:S01]  /*122f0*/  FADD R32, R32, 1 ;  /* 0x3f80000020207421 */ /* 0x000fe20000000000 */
[----:B------:R-:W-:Y:S01]  /*12300*/  FSEL R31, |R37|, R24, P3 ;  /* 0x00000018251f7208 */ /* 0x000fe20001800200 */
[----:B------:R-:W-:Y:S01]  /*12310*/  FMUL R81, R28, R81 ;  /* 0x000000511c517220 */ /* 0x000fe20000400000 */
[----:B------:R-:W-:Y:S02]  /*12320*/  FSEL R24, R21, 8.4834944573231041431e-05, P3 ;  /* 0x38b1e96a15187808 */ /* 0x000fe40001800000 */
[----:B------:R-:W-:-:S02]  /*12330*/  FSEL R25, R15, 0.0052134888246655464172, P2 ;  /* 0x3baad5ea0f197808 */ /* 0x000fc40001000000 */
[----:B------:R-:W-:Y:S01]  /*12340*/  FSEL R33, |R39|, R29, P4 ;  /* 0x0000001d27217208 */ /* 0x000fe20002000200 */
[----:B------:R-:W-:Y:S01]  /*12350*/  FFMA R24, R31, R24, R30 ;  /* 0x000000181f187223 */ /* 0x000fe2000000001e */
[----:B------:R-:W-:Y:S01]  /*12360*/  FSEL R34, R21, 8.4834944573231041431e-05, P4 ;  /* 0x38b1e96a15227808 */ /* 0x000fe20002000000 */
[----:B------:R-:W-:Y:S01]  /*12370*/  FFMA R11, R10, R11, R25 ;  /* 0x0000000b0a0b7223 */ /* 0x000fe20000000019 */
[----:B------:R-:W-:Y:S02]  /*12380*/  FSEL R36, -R20, -0.00082130916416645050049, P4 ;  /* 0xba574d2014247808 */ /* 0x000fe40002000100 */
        /* <DEDUP_REMOVED lines=31> */
[----:B------:R-:W-:Y:S01]  /*12580*/  FSEL R29, -|R39|, R39, P4 ;  /* 0x00000027271d7208 */ /* 0x000fe20002000300 */
[----:B------:R-:W1:Y:S02]  /*12590*/  @P2 MUFU.EX2 R10, R30 ;  /* 0x0000001e000a2308 */ /* 0x000e640000000800 */
[----:B------:R-:W-:Y:S01]  /*125a0*/  FFMA R24, R33, R24, R25 ;  /* 0x0000001821187223 */ /* 0x000fe20000000019 */
[----:B------:R-:W-:-:S03]  /*125b0*/  FFMA R34, R34, R11, R11 ;  /* 0x0000000b22227223 */ /* 0x000fc6000000000b */
[----:B------:R-:W-:Y:S02]  /*125c0*/  FFMA R31, R24, R29, R29 ;  /* 0x0000001d181f7223 */ /* 0x000fe4000000001d */
[----:B------:R-:W2:Y:S08]  /*125d0*/  @P3 MUFU.EX2 R11, R34 ;  /* 0x00000022000b3308 */ /* 0x000eb00000000800 */
[----:B------:R-:W3:Y:S01]  /*125e0*/  @P4 MUFU.EX2 R24, R31 ;  /* 0x0000001f00184308 */ /* 0x000ee20000000800 */
[----:B-1----:R-:W-:-:S05]  /*125f0*/  @P2 FADD R10, -R10, 1 ;  /* 0x3f8000000a0a2421 */ /* 0x002fca0000000100 */
[----:B------:R-:W-:Y:S01]  /*12600*/  @P2 LOP3.LUT R30, R10, 0x80000000, R35, 0xb8, !PT ;  /* 0x800000000a1e2812 */ /* 0x000fe200078eb823 */
[----:B------:R-:W-:Y:S01]  /*12610*/  FMUL R35, R72, 0.70710676908493041992 ;  /* 0x3f3504f348237820 */ /* 0x000fe20000400000 */
[----:B------:R-:W-:Y:S01]  /*12620*/  FMUL R10, R41, R41 ;  /* 0x00000029290a7220 */ /* 0x000fe20000400000 */
[----:B--2---:R-:W-:Y:S02]  /*12630*/  @P3 FADD R11, -R11, 1 ;  /* 0x3f8000000b0b3421 */ /* 0x004fe40000000100 */
[----:B------:R-:W-:Y:S01]  /*12640*/  FADD R30, R30, 1 ;  /* 0x3f8000001e1e7421 */ /* 0x000fe20000000000 */
[----:B------:R-:W-:Y:S02]  /*12650*/  FSETP.GE.AND P2, PT, |R35|, 1.0029599666595458984, PT ;  /* 0x3f8060fe2300780b */ /* 0x000fe40003f46200 */
[----:B------:R-:W-:Y:S01]  /*12660*/  @P3 LOP3.LUT R34, R11, 0x80000000, R37, 0xb8, !PT ;  /* 0x800000000b223812 */ /* 0x000fe200078eb825 */
[----:B------:R-:W-:Y:S01]  /*12670*/  FMUL R37, R73, 0.70710676908493041992 ;  /* 0x3f3504f349257820 */ /* 0x000fe20000400000 */
[----:B---3--:R-:W-:-:S03]  /*12680*/  @P4 FADD R24, -R24, 1 ;  /* 0x3f80000018184421 */ /* 0x008fc60000000100 */
[C---:B------:R-:W-:Y:S01]  /*12690*/  FMUL R11, R37.reuse, R37 ;  /* 0x00000025250b7220 */ /* 0x040fe20000400000 */
[----:B------:R-:W-:Y:S01]  /*126a0*/  FSETP.GE.AND P3, PT, |R37|, 1.0029599666595458984, PT ;  /* 0x3f8060fe2500780b */ /* 0x000fe20003f66200 */
[----:B------:R-:W-:Y:S01]  /*126b0*/  FADD R34, R34, 1 ;  /* 0x3f80000022227421 */ /* 0x000fe20000000000 */
[----:B------:R-:W-:Y:S02]  /*126c0*/  @P4 LOP3.LUT R31, R24, 0x80000000, R39, 0xb8, !PT ;  /* 0x80000000181f4812 */ /* 0x000fe400078eb827 */
[----:B------:R-:W-:Y:S02]  /*126d0*/  FSETP.GE.AND P4, PT, |R41|, 1.0029599666595458984, PT ;  /* 0x3f8060fe2900780b */ /* 0x000fe40003f86200 */
[----:B------:R-:W-:Y:S01]  /*126e0*/  FSEL R24, |R37|, R11, P3 ;  /* 0x0000000b25187208 */ /* 0x000fe20001800200 */
[----:B------:R-:W-:Y:S01]  /*126f0*/  FADD R31, R31, 1 ;  /* 0x3f8000001f1f7421 */ /* 0x000fe20000000000 */
[----:B------:R-:W-:Y:S01]  /*12700*/  FSEL R33, |R41|, R10, P4 ;  /* 0x0000000a29217208 */ /* 0x000fe20002000200 */
[----:B------:R-:W-:Y:S01]  /*12710*/  FMUL R10, R35, R35 ;  /* 0x00000023230a7220 */ /* 0x000fe20000400000 */
[----:B------:R-:W-:-:S02]  /*12720*/  FSEL R36, R21, 8.4834944573231041431e-05, P4 ;  /* 0x38b1e96a15247808 */ /* 0x000fc40002000000 */
[C---:B------:R-:W-:Y:S02]  /*12730*/  FSEL R38, -R20.reuse, -0.00082130916416645050049, P4 ;  /* 0xba574d2014267808 */ /* 0x040fe40002000100 */
[----:B------:R-:W-:Y:S02]  /*12740*/  FSEL R25, R21, 8.4834944573231041431e-05, P3 ;  /* 0x38b1e96a15197808 */ /* 0x000fe40001800000 */
[C---:B------:R-:W-:Y:S01]  /*12750*/  FSEL R29, -R20.reuse, -0.00082130916416645050049, P3 ;  /* 0xba574d20141d7808 */ /* 0x040fe20001800100 */
[----:B------:R-:W-:Y:S01]  /*12760*/  FFMA R36, R33, R36, R38 ;  /* 0x0000002421247223 */ /* 0x000fe20000000026 */
[----:B------:R-:W-:Y:S02]  /*12770*/  FSEL R11, -R20, -0.00082130916416645050049, P2 ;  /* 0xba574d20140b7808 */ /* 0x000fe40001000100 */
[----:B------:R-:W-:Y:S01]  /*12780*/  FSEL R20, R15, 0.0052134888246655464172, P4 ;  /* 0x3baad5ea0f147808 */ /* 0x000fe20002000000 */
[----:B------:R-:W-:Y:S01]  /*12790*/  FFMA R25, R24, R25, R29 ;  /* 0x0000001918197223 */ /* 0x000fe2000000001d */
[----:B------:R-:W-:-:S02]  /*127a0*/  FSEL R21, R21, 8.4834944573231041431e-05, P2 ;  /* 0x38b1e96a15157808 */ /* 0x000fc40001000000 */
[----:B------:R-:W-:Y:S01]  /*127b0*/  FSEL R10, |R35|, R10, P2 ;  /* 0x0000000a230a7208 */ /* 0x000fe20001000200 */
[----:B------:R-:W-:Y:S01]  /*127c0*/  FFMA R20, R33, R36, R20 ;  /* 0x0000002421147223 */ /* 0x000fe20000000014 */
[C---:B------:R-:W-:Y:S02]  /*127d0*/  FSEL R29, R15.reuse, 0.0052134888246655464172, P3 ;  /* 0x3baad5ea0f1d7808 */ /* 0x040fe40001800000 */
        /* <DEDUP_REMOVED lines=17> */
[C---:B------:R-:W-:Y:S01]  /*128f0*/  FFMA R21, R24.reuse, R21, R29 ;  /* 0x0000001518157223 */ /* 0x040fe2000000001d */
        /* <DEDUP_REMOVED lines=16> */
[----:B------:R-:W-:Y:S01]  /*12a00*/  FMUL R13, R7, R0 ;  /* 0x00000000070d7220 */ /* 0x000fe20000400000 */
[----:B------:R-:W-:Y:S01]  /*12a10*/  FMUL R0, R72, 0.5 ;  /* 0x3f00000048007820 */ /* 0x000fe20000400000 */
[----:B------:R-:W-:Y:S01]  /*12a20*/  FMUL R7, R84, 0.5 ;  /* 0x3f00000054077820 */ /* 0x000fe20000400000 */
[----:B------:R-:W-:Y:S01]  /*12a30*/  FFMA R11, R11, R14, R14 ;  /* 0x0000000e0b0b7223 */ /* 0x000fe2000000000e */
[----:B------:R-:W2:Y:S02]  /*12a40*/  @P3 MUFU.EX2 R10, R15 ;  /* 0x0000000f000a3308 */ /* 0x000ea40000000800 */
[----:B------:R-:W-:-:S06]  /*12a50*/  FMUL R34, R34, R7 ;  /* 0x0000000722227220 */ /* 0x000fcc0000400000 */
[----:B------:R-:W3:Y:S01]  /*12a60*/  @P2 MUFU.EX2 R3, R11 ;  /* 0x0000000b00032308 */ /* 0x000ee20000000800 */
[----:B-1----:R-:W-:-:S05]  /*12a70*/  @P4 FADD R20, -R20, 1 ;  /* 0x3f80000014144421 */ /* 0x002fca0000000100 */
[----:B------:R-:W-:Y:S01]  /*12a80*/  @P4 LOP3.LUT R29, R20, 0x80000000, R41, 0xb8, !PT ;  /* 0x80000000141d4812 */ /* 0x000fe200078eb829 */
[----:B--2---:R-:W-:-:S04]  /*12a90*/  @P3 FADD R10, -R10, 1 ;  /* 0x3f8000000a0a3421 */ /* 0x004fc80000000100 */
[----:B------:R-:W-:Y:S01]  /*12aa0*/  FADD R29, R29, 1 ;  /* 0x3f8000001d1d7421 */ /* 0x000fe20000000000 */
[----:B------:R-:W-:Y:S01]  /*12ab0*/  @P3 LOP3.LUT R15, R10, 0x80000000, R37, 0xb8, !PT ;  /* 0x800000000a0f3812 */ /* 0x000fe200078eb825 */
[----:B------:R-:W-:Y:S01]  /*12ac0*/  FMUL R10, R75, 0.5 ;  /* 0x3f0000004b0a7820 */ /* 0x000fe20000400000 */
[----:B---3--:R-:W-:-:S03]  /*12ad0*/  @P2 FADD R3, -R3, 1 ;  /* 0x3f80000003032421 */ /* 0x008fc60000000100 */
        /* <DEDUP_REMOVED lines=11> */
[----:B------:R-:W-:Y:S01]  /*12b90*/  FMUL R6, R85, 0.5 ;  /* 0x3f00000055067820 */ /* 0x000fe20000400000 */
[----:B------:R-:W-:Y:S01]  /*12ba0*/  FMUL R30, R30, R5 ;  /* 0x000000051e1e7220 */ /* 0x000fe20000400000 */
[----:B------:R-:W-:Y:S01]  /*12bb0*/  FMUL R14, R8, R3 ;  /* 0x00000003080e7220 */ /* 0x000fe20000400000 */
[----:B------:R-:W-:Y:S01]  /*12bc0*/  FMUL R3, R82, 0.5 ;  /* 0x3f00000052037820 */ /* 0x000fe20000400000 */
[----:B------:R-:W-:Y:S01]  /*12bd0*/  FMUL R8, R86, 0.5 ;  /* 0x3f00000056087820 */ /* 0x000fe20000400000 */
        /* <DEDUP_REMOVED lines=31> */
.L_x_132:
[----:B------:R-:W-:Y:S05]  /*12dd0*/  BSYNC B0 ;  /* 0x0000000000007941 */ /* 0x000fea0003800000 */
.L_x_131:
[----:B------:R-:W-:Y:S06]  /*12de0*/  BAR.SYNC.DEFER_BLOCKING 0x1, 0x100 ;  /* 0x0044000000007b1d */ /* 0x000fec0000010000 */
[----:B------:R-:W-:Y:S04]  /*12df0*/  BSSY B0, `(.L_x_133) ;  /* 0x0000009000007945 */ /* 0x000fe80003800000 */
[----:B------:R-:W-:Y:S05]  /*12e00*/  @P0 BRA `(.L_x_134) ;  /* 0x00000000001c0947 */ /* 0x000fea0003800000 */
[----:B------:R-:W-:-:S13]  /*12e10*/  ISETP.NE.AND P0, PT, R162, 0x3, PT ;  /* 0x00000003a200780c */ /* 0x000fda0003f05270 */
[----:B------:R-:W-:Y:S05]  /*12e20*/  @!P0 BRA `(.L_x_135) ;  /* 0x0000000000048947 */ /* 0x000fea0003800000 */
[----:B------:R-:W-:Y:S01]  /*12e30*/  BPT.TRAP 0x1 ;  /* 0x000000040000795c */ /* 0x000fe20000300000 */
.L_x_135:
[----:B------:R-:W-:-:S04]  /*12e40*/  ULEA UR4, UR36, UR47, 0x3 ;  /* 0x0000002f24047291 */ /* 0x000fc8000f8e183f */
[----:B------:R-:W-:-:S04]  /*12e50*/  UIADD3 UR4, UR4, 0x60, URZ ;  /* 0x0000006004047890 */ /* 0x000fc8000fffe03f */
[----:B------:R-:W-:-:S09]  /*12e60*/  UPRMT UR4, UR52, 0x654, UR4 ;  /* 0x0000065434047896 */ /* 0x000fd20008000004 */
[----:B------:R-:W-:Y:S03]  /*12e70*/  SYNCS.ARRIVE.TRANS64.RED.A1T0 RZ, [UR4], RZ ;  /* 0x000000ffffff79a7 */ /* 0x000fe60008100404 */
.L_x_134:
[----:B------:R-:W-:Y:S05]  /*12e80*/  BSYNC B0 ;  /* 0x0000000000007941 */ /* 0x000fea0003800000 */
.L_x_133:
[----:B------:R-:W-:Y:S01]  /*12e90*/  IADD3 R16, P0, R16, UR40, RZ ;  /* 0x0000002810107c10 */ /* 0x000fe2000ff1e0ff */
[----:B------:R-:W-:Y:S01]  /*12ea0*/  ULDC.64 UR4, c[0x0][0x8f8] ;  /* 0x00023e0000047ab9 */ /* 0x000fe20000000a00 */
[----:B------:R-:W-:Y:S01]  /*12eb0*/  UIADD3 UR36, UR36, 0x1, URZ ;  /* 0x0000000124247890 */ /* 0x000fe2000fffe03f */
[----:B------:R-:W-:Y:S01]  /*12ec0*/  PRMT R0, RZ, 0x7610, R0 ;  /* 0x00007610ff007816 */ /* 0x000fe20000000000 */
[----:B------:R-:W-:Y:S01]  /*12ed0*/  UMOV UR51, 0xffffffff ;  /* 0xffffffff00337882 */ /* 0x000fe20000000000 */
[----:B------:R-:W-:Y:S01]  /*12ee0*/  IADD3.X R17, R17, UR38, RZ, P0, !PT ;  /* 0x0000002611117c10 */ /* 0x000fe200087fe4ff */
[----:B------:R-:W-:Y:S01]  /*12ef0*/  UISETP.NE.AND UP0, UPT, UR36, 0x4, UPT ;  /* 0x000000042400788c */ /* 0x000fe2000bf05270 */
[----:B------:R-:W-:Y:S01]  /*12f00*/  ISETP.GE.U32.AND P0, PT, R16, UR4, PT ;  /* 0x0000000410007c0c */ /* 0x000fe2000bf06070 */
[----:B------:R-:W-:Y:S01]  /*12f10*/  IMAD.MOV.U32 R23, RZ, RZ, -0x1 ;  /* 0xffffffffff177424 */ /* 0x000fe200078e00ff */
[----:B------:R-:W-:Y:S01]  /*12f20*/  MOV R160, 0xffffffff ;  /* 0xffffffff00a07802 */ /* 0x000fe20000000f00 */
[----:B------:R-:W-:Y:S01]  /*12f30*/  USEL UR36, UR36, URZ, UP0 ;  /* 0x0000003f24247287 */ /* 0x000fe20008000000 */
[----:B------:R-:W-:-:S13]  /*12f40*/  ISETP.GE.U32.AND.EX P0, PT, R17, UR5, PT, P0 ;  /* 0x0000000511007c0c */ /* 0x000fda000bf06100 */
[----:B------:R-:W-:Y:S05]  /*12f50*/  @P0 BRA `(.L_x_136) ;  /* 0x0000000400680947 */ /* 0x000fea0003800000 */
[----:B------:R-:W2:Y:S01]  /*12f60*/  S2R R12, SR_CTAID.X ;  /* 0x00000000000c7919 */ /* 0x000ea20000002500 */
[----:B------:R-:W3:Y:S01]  /*12f70*/  LDC.64 R10, c[0x0][0x8d0] ;  /* 0x00023400ff0a7b82 */ /* 0x000ee20000000a00 */
[----:B------:R-:W-:Y:S01]  /*12f80*/  ULDC UR4, c[0x0][0x150] ;  /* 0x0000540000047ab9 */ /* 0x000fe20000000800 */
[----:B------:R-:W-:Y:S01]  /*12f90*/  IMAD.MOV.U32 R8, RZ, RZ, R16 ;  /* 0x000000ffff087224 */ /* 0x000fe200078e0010 */
[----:B------:R-:W4:Y:S01]  /*12fa0*/  S2R R24, SR_CTAID.Y ;  /* 0x0000000000187919 */ /* 0x000f220000002600 */
[----:B------:R-:W-:-:S04]  /*12fb0*/  MOV R9, R17 ;  /* 0x0000001100097202 */ /* 0x000fc80000000f00 */
[----:B------:R-:W1:Y:S08]  /*12fc0*/  LDC R25, c[0x0][0x144] ;  /* 0x00005100ff197b82 */ /* 0x000e700000000800 */
[----:B------:R-:W1:Y:S08]  /*12fd0*/  LDC R0, c[0x0][0x8d8] ;  /* 0x00023600ff007b82 */ /* 0x000e700000000800 */
[----:B------:R-:W1:Y:S01]  /*12fe0*/  LDC.64 R14, c[0x0][0x8c8] ;  /* 0x00023200ff0e7b82 */ /* 0x000e620000000a00 */
[----:B---3--:R-:W-:-:S04]  /*12ff0*/  ISETP.NE.U32.AND P0, PT, R10, RZ, PT ;  /* 0x000000ff0a00720c */ /* 0x008fc80003f05070 */
[----:B------:R-:W-:Y:S02]  /*13000*/  ISETP.NE.AND.EX P0, PT, R11, RZ, PT, P0 ;  /* 0x000000ff0b00720c */ /* 0x000fe40003f05300 */
[----:B--2---:R-:W-:-:S05]  /*13010*/  I2FP.F32.U32 R3, R12 ;  /* 0x0000000c00037245 */ /* 0x004fca0000201000 */
[----:B------:R-:W-:-:S04]  /*13020*/  FMUL R3, R3, UR4 ;  /* 0x0000000403037c20 */ /* 0x000fc80008400000 */
[----:B------:R2:W3:Y:S02]  /*13030*/  F2I.U32.TRUNC.NTZ R23, R3 ;  /* 0x0000000300177305 */ /* 0x0004e4000020f000 */
[----:B----4-:R-:W-:Y:S05]  /*13040*/  @!P0 BRA `(.L_x_137) ;  /* 0x0000000000288947 */ /* 0x010fea0003800000 */
[----:B--2---:R-:W2:Y:S02]  /*13050*/  LDC R3, c[0x0][0x8dc] ;  /* 0x00023700ff037b82 */ /* 0x004ea40000000800 */
[----:B--2---:R-:W-:-:S05]  /*13060*/  IADD3 R3, P0, R16, R3, RZ ;  /* 0x0000000310037210 */ /* 0x004fca0007f1e0ff */
[----:B------:R-:W-:-:S04]  /*13070*/  IMAD.X R13, RZ, RZ, R17, P0 ;  /* 0x000000ffff0d7224 */ /* 0x000fc800000e0611 */
[----:B-1----:R-:W-:-:S04]  /*13080*/  IMAD.WIDE.U32 R4, R13, R10, RZ ;  /* 0x0000000a0d047225 */ /* 0x002fc800078e00ff */
[----:B------:R-:W-:-:S04]  /*13090*/  IMAD.WIDE.U32 R6, P0, R3, R11, R4 ;  /* 0x0000000b03067225 */ /* 0x000fc80007800004 */
[----:B------:R-:W-:Y:S01]  /*130a0*/  IMAD.WIDE.U32 R4, R3, R10, RZ ;  /* 0x0000000a03047225 */ /* 0x000fe200078e00ff */
[----:B------:R-:W-:-:S03]  /*130b0*/  IADD3.X R9, RZ, RZ, RZ, P0, !PT ;  /* 0x000000ffff097210 */ /* 0x000fc600007fe4ff */
[----:B------:R-:W-:Y:S01]  /*130c0*/  IMAD.MOV.U32 R8, RZ, RZ, R7 ;  /* 0x000000ffff087224 */ /* 0x000fe200078e0007 */
[----:B------:R-:W-:-:S05]  /*130d0*/  IADD3 RZ, P0, R5, R6, RZ ;  /* 0x0000000605ff7210 */ /* 0x000fca0007f1e0ff */
[----:B------:R-:W-:-:S08]  /*130e0*/  IMAD.WIDE.U32.X R8, R13, R11, R8, P0 ;  /* 0x0000000b0d087225 */ /* 0x000fd000000e0408 */
.L_x_137:
[----:B------:R-:W4:Y:S01]  /*130f0*/  LDC.64 R20, c[0x0][0x8e8] ;  /* 0x00023a00ff147b82 */ /* 0x000f220000000a00 */
[-C--:B-1----:R-:W-:Y:S01]  /*13100*/  SHF.R.U64 R31, R8, R0.reuse, R9 ;  /* 0x00000000081f7219 */ /* 0x082fe20000001209 */
[----:B---3--:R-:W-:Y:S01]  /*13110*/  IMAD.MOV R23, RZ, RZ, -R23 ;  /* 0x000000ffff177224 */ /* 0x008fe200078e0a17 */
[----:B------:R-:W-:Y:S01]  /*13120*/  SHF.R.U32.HI R0, RZ, R0, R9 ;  /* 0x00000000ff007219 */ /* 0x000fe20000011609 */
[----:B------:R-:W-:Y:S01]  /*13130*/  ULDC UR4, c[0x0][0x154] ;  /* 0x0000550000047ab9 */ /* 0x000fe20000000800 */
[----:B--2---:R-:W-:Y:S01]  /*13140*/  IADD3 R3, P0, RZ, -R31, RZ ;  /* 0x8000001fff037210 */ /* 0x004fe20007f1e0ff */
[----:B------:R-:W-:Y:S01]  /*13150*/  IMAD R26, R25, R23, R12 ;  /* 0x00000017191a7224 */ /* 0x000fe200078e020c */
[----:B------:R-:W-:Y:S01]  /*13160*/  MOV R7, 0x1 ;  /* 0x0000000100077802 */ /* 0x000fe20000000f00 */
[----:B------:R-:W1:Y:S01]  /*13170*/  LDC R6, c[0x0][0x8c0] ;  /* 0x00023000ff067b82 */ /* 0x000e620000000800 */
[----:B------:R-:W-:-:S05]  /*13180*/  IADD3.X R5, RZ, ~R0, RZ, P0, !PT ;  /* 0x80000000ff057210 */ /* 0x000fca00007fe4ff */
[-C--:B------:R-:W-:Y:S02]  /*13190*/  IMAD R0, R5, R14.reuse, RZ ;  /* 0x0000000e05007224 */ /* 0x080fe400078e02ff */
[----:B------:R-:W2:Y:S01]  /*131a0*/  LDC R8, c[0x0][0x8b0] ;  /* 0x00022c00ff087b82 */ /* 0x000ea20000000800 */
[----:B------:R-:W-:-:S04]  /*131b0*/  IMAD.WIDE.U32 R4, R3, R14, R16 ;  /* 0x0000000e03047225 */ /* 0x000fc800078e0010 */
[----:B------:R-:W-:Y:S01]  /*131c0*/  IMAD R3, R3, R15, R0 ;  /* 0x0000000f03037224 */ /* 0x000fe200078e0200 */
[----:B------:R-:W-:Y:S02]  /*131d0*/  I2FP.F32.U32 R0, R24 ;  /* 0x0000001800007245 */ /* 0x000fe40000201000 */
[----:B------:R-:W3:Y:S01]  /*131e0*/  LDC R28, c[0x0][0x900] ;  /* 0x00024000ff1c7b82 */ /* 0x000ee20000000800 */
[----:B----4-:R-:W-:Y:S02]  /*131f0*/  ISETP.NE.U32.AND P0, PT, R20, RZ, PT ;  /* 0x000000ff1400720c */ /* 0x010fe40003f05070 */
[----:B------:R-:W-:Y:S01]  /*13200*/  IADD3 R3, R5, R3, RZ ;  /* 0x0000000305037210 */ /* 0x000fe20007ffe0ff */
[----:B------:R-:W-:Y:S01]  /*13210*/  FMUL R0, R0, UR4 ;  /* 0x0000000400007c20 */ /* 0x000fe20008400000 */
[----:B------:R-:W-:Y:S01]  /*13220*/  ISETP.NE.AND.EX P0, PT, R21, RZ, PT, P0 ;  /* 0x000000ff1500720c */ /* 0x000fe20003f05300 */
[----:B------:R-:W-:Y:S02]  /*13230*/  IMAD.MOV.U32 R5, RZ, RZ, -0x1 ;  /* 0xffffffffff057424 */ /* 0x000fe400078e00ff */
[----:B------:R-:W4:Y:S01]  /*13240*/  LDC R15, c[0x0][0x148] ;  /* 0x00005200ff0f7b82 */ /* 0x000f220000000800 */
[-CC-:B-1----:R-:W-:Y:S01]  /*13250*/  SHF.R.U64 R12, R4, R6.reuse, R3.reuse ;  /* 0x00000006040c7219 */ /* 0x182fe20000001203 */
[----:B------:R1:W1:Y:S01]  /*13260*/  F2I.U32.TRUNC.NTZ R13, R0 ;  /* 0x00000000000d7305 */ /* 0x000262000020f000 */
[----:B------:R-:W-:-:S05]  /*13270*/  SHF.R.U32.HI R3, RZ, R6, R3 ;  /* 0x00000006ff037219 */ /* 0x000fca0000011603 */
[----:B------:R-:W1:Y:S01]  /*13280*/  LDC R25, c[0x0][0x8a8] ;  /* 0x00022a00ff197b82 */ /* 0x000e620000000800 */
[-CC-:B--2---:R-:W-:Y:S02]  /*13290*/  SHF.R.U64 R10, R12, R8.reuse, R3.reuse ;  /* 0x000000080c0a7219 */ /* 0x184fe40000001203 */
[----:B------:R-:W-:-:S05]  /*132a0*/  SHF.R.U32.HI R3, RZ, R8, R3 ;  /* 0x00000008ff037219 */ /* 0x000fca0000011603 */
[----:B------:R-:W2:Y:S01]  /*132b0*/  LDC R27, c[0x0][0x8f0] ;  /* 0x00023c00ff1b7b82 */ /* 0x000ea20000000800 */
[-C--:B---3--:R-:W-:Y:S02]  /*132c0*/  SHF.L.U32 R4, R5, R28.reuse, RZ ;  /* 0x0000001c05047219 */ /* 0x088fe400000006ff */
[-CC-:B------:R-:W-:Y:S02]  /*132d0*/  SHF.R.U64 R14, R10, R28.reuse, R3.reuse ;  /* 0x0000001c0a0e7219 */ /* 0x180fe40000001203 */
[----:B------:R-:W-:Y:S02]  /*132e0*/  SHF.R.U32.HI R5, RZ, R28, R3 ;  /* 0x0000001cff057219 */ /* 0x000fe40000011603 */
[----:B------:R-:W-:Y:S01]  /*132f0*/  LOP3.LUT R23, RZ, R4, RZ, 0x33, !PT ;  /* 0x00000004ff177212 */ /* 0x000fe200078e33ff */
[----:B------:R-:W3:Y:S01]  /*13300*/  LDC R29, c[0x0][0x8e0] ;  /* 0x00023800ff1d7b82 */ /* 0x000ee20000000800 */
[----:B------:R-:W-:Y:S01]  /*13310*/  SHF.L.U32 R28, R7, R28, RZ ;  /* 0x0000001c071c7219 */ /* 0x000fe200000006ff */
[----:B------:R-:W-:-:S06]  /*13320*/  IMAD.MOV.U32 R4, RZ, RZ, R14 ;  /* 0x000000ffff047224 */ /* 0x000fcc00078e000e */
[----:B------:R-:W1:Y:S01]  /*13330*/  LDC R30, c[0x0][0x8b8] ;  /* 0x00022e00ff1e7b82 */ /* 0x000e620000000800 */
[----:B------:R-:W-:Y:S05]  /*13340*/  @!P0 BRA `(.L_x_138) ;  /* 0x0000000000288947 */ /* 0x000fea0003800000 */
[----:B------:R-:W5:Y:S02]  /*13350*/  LDC R3, c[0x0][0x8f4] ;  /* 0x00023d00ff037b82 */ /* 0x000f640000000800 */
[----:B-----5:R-:W-:-:S04]  /*13360*/  IADD3 R3, P0, R14, R3, RZ ;  /* 0x000000030e037210 */ /* 0x020fc80007f1e0ff */
[----:B------:R-:W-:-:S05]  /*13370*/  IADD3.X R11, RZ, R5, RZ, P0, !PT ;  /* 0x00000005ff0b7210 */ /* 0x000fca00007fe4ff */
[----:B------:R-:W-:-:S04]  /*13380*/  IMAD.WIDE.U32 R4, R11, R20, RZ ;  /* 0x000000140b047225 */ /* 0x000fc800078e00ff */
[----:B------:R-:W-:-:S04]  /*13390*/  IMAD.WIDE.U32 R6, P0, R3, R21, R4 ;  /* 0x0000001503067225 */ /* 0x000fc80007800004 */
[----:B------:R-:W-:Y:S01]  /*133a0*/  IMAD.WIDE.U32 R4, R3, R20, RZ ;  /* 0x0000001403047225 */ /* 0x000fe200078e00ff */
[----:B------:R-:W-:-:S03]  /*133b0*/  MOV R8, R7 ;  /* 0x0000000700087202 */ /* 0x000fc60000000f00 */
[----:B------:R-:W-:Y:S01]  /*133c0*/  IMAD.X R9, RZ, RZ, RZ, P0 ;  /* 0x000000ffff097224 */ /* 0x000fe200000e06ff */
[----:B------:R-:W-:-:S05]  /*133d0*/  IADD3 RZ, P0, R5, R6, RZ ;  /* 0x0000000605ff7210 */ /* 0x000fca0007f1e0ff */
[----:B------:R-:W-:-:S08]  /*133e0*/  IMAD.WIDE.U32.X R4, R11, R21, R8, P0 ;  /* 0x000000150b047225 */ /* 0x000fd000000e0408 */
.L_x_138:
[----:B------:R-:W-:Y:S01]  /*133f0*/  ISETP.NE.AND P0, PT, R2, 0x1, PT ;  /* 0x000000010200780c */ /* 0x000fe20003f05270 */
[----:B-1----:R-:W-:Y:S01]  /*13400*/  IMAD.MOV R13, RZ, RZ, -R13 ;  /* 0x000000ffff0d7224 */ /* 0x002fe200078e0a0d */
[----:B--2---:R-:W-:Y:S02]  /*13410*/  SHF.R.U64 R0, R4, R27, R5 ;  /* 0x0000001b04007219 */ /* 0x004fe40000001205 */
[----:B------:R-:W-:Y:S02]  /*13420*/  LOP3.LUT R23, R10, R23, RZ, 0xc0, !PT ;  /* 0x000000170a177212 */ /* 0x000fe400078ec0ff */
[----:B------:R-:W-:Y:S01]  /*13430*/  IADD3 R5, R25, -0x1, RZ ;  /* 0xffffffff19057810 */ /* 0x000fe20007ffe0ff */
[----:B------:R-:W-:Y:S01]  /*13440*/  IMAD.MOV R3, RZ, RZ, -R0 ;  /* 0x000000ffff037224 */ /* 0x000fe200078e0a00 */
[----:B------:R-:W-:Y:S01]  /*13450*/  R2UR UR51, R31 ;  /* 0x000000001f3372ca */ /* 0x000fe200000e0000 */
[----:B------:R-:W-:Y:S01]  /*13460*/  IMAD R23, R28, R0, R23 ;  /* 0x000000001c177224 */ /* 0x000fe200078e0217 */
[----:B------:R-:W-:Y:S01]  /*13470*/  LOP3.LUT R5, R12, R5, RZ, 0xc0, !PT ;  /* 0x000000050c057212 */ /* 0x000fe200078ec0ff */
[----:B---3--:R-:W-:Y:S01]  /*13480*/  IMAD R0, R3, R29, R14 ;  /* 0x0000001d03007224 */ /* 0x008fe200078e020e */
[----:B------:R-:W-:Y:S01]  /*13490*/  MOV R3, 0x1 ;  /* 0x0000000100037802 */ /* 0x000fe20000000f00 */
[----:B----4-:R-:W-:-:S02]  /*134a0*/  @P0 IMAD R26, R15, R13, R24 ;  /* 0x0000000d0f1a0224 */ /* 0x010fc400078e0218 */
[----:B------:R-:W-:Y:S02]  /*134b0*/  IMAD R0, R0, R25, R5 ;  /* 0x0000001900007224 */ /* 0x000fe400078e0205 */
[----:B------:R-:W-:-:S05]  /*134c0*/  IMAD R23, R23, R30, R26 ;  /* 0x0000001e17177224 */ /* 0x000fca00078e021a */
[----:B------:R-:W-:Y:S02]  /*134d0*/  SEL R160, R0, R23, !P0 ;  /* 0x0000001700a07207 */ /* 0x000fe40004000000 */
[----:B------:R-:W-:Y:S02]  /*134e0*/  SEL R23, R23, R0, !P0 ;  /* 0x0000000017177207 */ /* 0x000fe40004000000 */
[----:B------:R-:W-:-:S07]  /*134f0*/  PRMT R0, R3, 0x7610, R0 ;  /* 0x0000761003007816 */ /* 0x000fce0000000000 */
.L_x_136:
[----:B------:R-:W-:Y:S01]  /*13500*/  R2UR UR46, R94 ;  /* 0x000000005e2e72ca */ /* 0x000fe200000e0000 */
[----:B------:R-:W-:Y:S01]  /*13510*/  UIADD3 UR39, UR39, 0x8, URZ ;  /* 0x0000000827277890 */ /* 0x000fe2000fffe03f */
[----:B------:R-:W-:-:S11]  /*13520*/  LOP3.LUT P0, RZ, R0, 0xff, RZ, 0xc0, !PT ;  /* 0x000000ff00ff7812 */ /* 0x000fd6000780c0ff */
[----:B------:R-:W-:Y:S02]  /*13530*/  ULOP3.LUT UR46, UR46, 0x3, URZ, 0xc0, !UPT ;  /* 0x000000032e2e7892 */ /* 0x000fe4000f8ec03f */
[----:B------:R-:W-:Y:S10]  /*13540*/  @P0 BRA `(.L_x_139) ;  /* 0xfffffee000700947 */ /* 0x000ff4000383ffff */
[----:B------:R-:W-:-:S13]  /*13550*/  PLOP3.LUT P0, PT, PT, PT, PT, 0x8, 0x0 ;  /* 0x000000000000781c */ /* 0x000fda0003f0e170 */
.L_x_22:
[----:B------:R-:W-:Y:S05]  /*13560*/  @P0 BRA `(.L_x_14) ;  /* 0x0000002c00f40947 */ /* 0x000fea0003800000 */
[----:B------:R-:W-:Y:S01]  /*13570*/  ULDC.64 UR6, c[0x0][0x588] ;  /* 0x0001620000067ab9 */ /* 0x000fe20000000a00 */
[----:B------:R-:W-:Y:S01]  /*13580*/  ISETP.NE.AND.EX P1, PT, R164, RZ, PT, P1 ;  /* 0x000000ffa400720c */ /* 0x000fe20003f25310 */
[----:B------:R-:W-:-:S04]  /*13590*/  DEPBAR.LE SB0, 0x0 ;  /* 0x000080000000791a */ /* 0x000fc80000000000 */
[----:B------:R-:W-:Y:S01]  /*135a0*/  ISETP.NE.U32.AND P0, PT, RZ, UR6, PT ;  /* 0x00000006ff007c0c */ /* 0x000fe2000bf05070 */
[----:B------:R-:W-:Y:S03]  /*135b0*/  BSSY B0, `(.L_x_140) ;  /* 0x0000014000007945 */ /* 0x000fe60003800000 */
[----:B------:R-:W-:-:S13]  /*135c0*/  ISETP.NE.AND.EX P0, PT, RZ, UR7, PT, P0 ;  /* 0x00000007ff007c0c */ /* 0x000fda000bf05300 */
[----:B------:R-:W-:Y:S05]  /*135d0*/  @P0 BRA P1, `(.L_x_141) ;  /* 0x0000000000440947 */ /* 0x000fea0000800000 */
[----:B------:R-:W-:-:S04]  /*135e0*/  ISETP.NE.U32.AND P0, PT, R166, RZ, PT ;  /* 0x000000ffa600720c */ /* 0x000fc80003f05070 */
[----:B------:R-:W-:-:S13]  /*135f0*/  ISETP.NE.AND.EX P0, PT, R164, RZ, PT, P0 ;  /* 0x000000ffa400720c */ /* 0x000fda0003f05300 */
[----:B------:R-:W-:Y:S05]  /*13600*/  @!P0 BRA `(.L_x_142) ;  /* 0x00000000002c8947 */ /* 0x000fea0003800000 */
[----:B------:R-:W-:-:S13]  /*13610*/  LOP3.LUT P0, RZ, R154, 0xff, RZ, 0xc0, !PT ;  /* 0x000000ff9aff7812 */ /* 0x000fda000780c0ff */
[----:B------:R-:W-:Y:S05]  /*13620*/  @!P0 BRA `(.L_x_143) ;  /* 0x0000000000108947 */ /* 0x000fea0003800000 */
[----:B-----5:R-:W-:-:S13]  /*13630*/  FSETP.NEU.AND P0, PT, R155, RZ, PT ;  /* 0x000000ff9b00720b */ /* 0x020fda0003f0d000 */
[----:B------:R-:W-:Y:S05]  /*13640*/  @!P0 BREAK B0 ;  /* 0x0000000000008942 */ /* 0x000fea0003800000 */
[----:B------:R-:W-:Y:S05]  /*13650*/  @P0 BRA `(.L_x_141) ;  /* 0x0000000000240947 */ /* 0x000fea0003800000 */
[----:B------:R-:W-:Y:S05]  /*13660*/  BRA `(.L_x_14) ;  /* 0x0000002c00b47947 */ /* 0x000fea0003800000 */
.L_x_143:
[----:B------:R-:W-:-:S04]  /*13670*/  ISETP.NE.U32.AND P0, PT, RZ, UR6, PT ;  /* 0x00000006ff007c0c */ /* 0x000fc8000bf05070 */
[----:B------:R-:W-:-:S13]  /*13680*/  ISETP.NE.AND.EX P0, PT, RZ, UR7, PT, P0 ;  /* 0x00000007ff007c0c */ /* 0x000fda000bf05300 */
[----:B------:R-:W-:Y:S05]  /*13690*/  @!P0 BREAK B0 ;  /* 0x0000000000008942 */ /* 0x000fea0003800000 */
[----:B------:R-:W-:Y:S05]  /*136a0*/  @P0 BRA `(.L_x_141) ;  /* 0x0000000000100947 */ /* 0x000fea0003800000 */
[----:B------:R-:W-:Y:S05]  /*136b0*/  BRA `(.L_x_14) ;  /* 0x0000002c00a07947 */ /* 0x000fea0003800000 */
.L_x_142:
[----:B-----5:R-:W-:-:S13]  /*136c0*/  FSETP.NEU.AND P0, PT, R155, RZ, PT ;  /* 0x000000ff9b00720b */ /* 0x020fda0003f0d000 */
[----:B------:R-:W-:Y:S05]  /*136d0*/  @!P0 BREAK B0 ;  /* 0x0000000000008942 */ /* 0x000fea0003800000 */
[----:B------:R-:W-:Y:S05]  /*136e0*/  @!P0 BRA `(.L_x_14) ;  /* 0x0000002c00948947 */ /* 0x000fea0003800000 */
.L_x_141:
[----:B-1----:R-:W-:Y:S05]  /*136f0*/  BSYNC B0 ;  /* 0x0000000000007941 */ /* 0x002fea0003800000 */
.L_x_140:
[----:B------:R-:W-:-:S04]  /*13700*/  LOP3.LUT R19, R19, 0x1, RZ, 0xfc, !PT ;  /* 0x0000000113137812 */ /* 0x000fc800078efcff */
[----:B------:R-:W-:-:S13]  /*13710*/  ISETP.NE.AND P0, PT, R19, 0x3, PT ;  /* 0x000000031300780c */ /* 0x000fda0003f05270 */
[----:B------:R-:W-:Y:S05]  /*13720*/  @!P0 BRA `(.L_x_144) ;  /* 0x0000000000048947 */ /* 0x000fea0003800000 */
[----:B------:R-:W-:Y:S01]  /*13730*/  BPT.TRAP 0x1 ;  /* 0x000000040000795c */ /* 0x000fe20000300000 */
.L_x_144:
[----:B------:R-:W1:Y:S01]  /*13740*/  S2UR UR5, SR_CgaCtaId ;  /* 0x00000000000579c3 */ /* 0x000e620000008800 */
[----:B------:R-:W-:Y:S02]  /*13750*/  UMOV UR4, 0x400 ;  /* 0x0000040000047882 */ /* 0x000fe40000000000 */
[----:B-1----:R-:W-:-:S04]  /*13760*/  ULEA UR4, UR5, UR4, 0x18 ;  /* 0x0000000405047291 */ /* 0x002fc8000f8ec03f */
[----:B------:R-:W-:-:S04]  /*13770*/  ULEA UR4, UR36, UR4, 0x3 ;  /* 0x0000000424047291 */ /* 0x000fc8000f8e183f */
[----:B------:R-:W-:-:S04]  /*13780*/  UIADD3 UR4, UR4, 0x60, URZ ;  /* 0x0000006004047890 */ /* 0x000fc8000fffe03f */
[----:B------:R-:W-:-:S09]  /*13790*/  UPRMT UR4, UR5, 0x654, UR4 ;  /* 0x0000065405047896 */ /* 0x000fd20008000004 */
[----:B------:R-:W-:Y:S01]  /*137a0*/  SYNCS.ARRIVE.TRANS64.RED.A1T0 RZ, [UR4], RZ ;  /* 0x000000ffffff79a7 */ /* 0x000fe20008100404 */
[----:B------:R-:W-:Y:S05]  /*137b0*/  BRA `(.L_x_14) ;  /* 0x0000002c00607947 */ /* 0x000fea0003800000 */
.L_x_13:
[----:B------:R-:W-:Y:S01]  /*137c0*/  ULDC.64 UR4, c[0x0][0x8f8] ;  /* 0x00023e0000047ab9 */ /* 0x000fe20000000a00 */
[----:B------:R-:W-:Y:S01]  /*137d0*/  PRMT R8, RZ, 0x7610, R8 ;  /* 0x00007610ff087816 */ /* 0x000fe20000000008 */
[----:B------:R-:W-:Y:S01]  /*137e0*/  IMAD.MOV.U32 R20, RZ, RZ, -0x1 ;  /* 0xffffffffff147424 */ /* 0x000fe200078e00ff */
[----:B------:R-:W-:Y:S01]  /*137f0*/  ISETP.GE.U32.AND P1, PT, R16, UR4, PT ;  /* 0x0000000410007c0c */ /* 0x000fe2000bf26070 */
[----:B------:R-:W-:Y:S01]  /*13800*/  IMAD.MOV.U32 R12, RZ, RZ, -0x1 ;  /* 0xffffffffff0c7424 */ /* 0x000fe200078e00ff */
[----:B------:R-:W-:Y:S02]  /*13810*/  MOV R13, 0xffffffff ;  /* 0xffffffff000d7802 */ /* 0x000fe40000000f00 */
[----:B------:R-:W-:-:S13]  /*13820*/  ISETP.GE.U32.AND.EX P1, PT, R17, UR5, PT, P1 ;  /* 0x0000000511007c0c */ /* 0x000fda000bf26110 */
[----:B------:R-:W-:Y:S05]  /*13830*/  @P1 BRA `(.L_x_145) ;  /* 0x0000000400281947 */ /* 0x000fea0003800000 */
[----:B------:R-:W2:Y:S01]  /*13840*/  LDC.64 R20, c[0x0][0x8d0] ;  /* 0x00023400ff147b82 */ /* 0x000ea20000000a00 */
[----:B------:R-:W-:Y:S01]  /*13850*/  MOV R14, R16 ;  /* 0x00000010000e7202 */ /* 0x000fe20000000f00 */
[----:B------:R-:W-:-:S06]  /*13860*/  IMAD.MOV.U32 R15, RZ, RZ, R17 ;  /* 0x000000ffff0f7224 */ /* 0x000fcc00078e0011 */
        /* <DEDUP_REMOVED lines=15> */
.L_x_146:
[----:B------:R-:W2:Y:S01]  /*13960*/  LDC.64 R30, c[0x0][0x8e8] ;  /* 0x00023a00ff1e7b82 */ /* 0x000ea20000000a00 */
[-CC-:B------:R-:W-:Y:S02]  /*13970*/  SHF.R.U64 R23, R14, R8.reuse, R15.reuse ;  /* 0x000000080e177219 */ /* 0x180fe4000000120f */
[----:B------:R-:W-:Y:S02]  /*13980*/  SHF.R.U32.HI R8, RZ, R8, R15 ;  /* 0x00000008ff087219 */ /* 0x000fe4000001160f */
[----:B------:R-:W-:Y:S02]  /*13990*/  IADD3 R13, P1, RZ, -R23, RZ ;  /* 0x80000017ff0d7210 */ /* 0x000fe40007f3e0ff */
[----:B------:R-:W-:Y:S01]  /*139a0*/  MOV R34, 0x1 ;  /* 0x0000000100227802 */ /* 0x000fe20000000f00 */
[----:B------:R-:W3:Y:S02]  /*139b0*/  LDC R12, c[0x0][0x8c0] ;  /* 0x00023000ff0c7b82 */ /* 0x000ee40000000800 */
[----:B------:R-:W-:-:S04]  /*139c0*/  IMAD.X R11, RZ, RZ, ~R8, P1 ;  /* 0x000000ffff0b7224 */ /* 0x000fc800008e0e08 */
[-C--:B------:R-:W-:Y:S02]  /*139d0*/  IMAD R8, R11, R26.reuse, RZ ;  /* 0x0000001a0b087224 */ /* 0x080fe400078e02ff */
[----:B------:R-:W4:Y:S01]  /*139e0*/  LDC R14, c[0x0][0x8b0] ;  /* 0x00022c00ff0e7b82 */ /* 0x000f220000000800 */
[----:B------:R-:W-:-:S04]  /*139f0*/  IMAD.WIDE.U32 R10, R13, R26, R16 ;  /* 0x0000001a0d0a7225 */ /* 0x000fc800078e0010 */
[----:B------:R-:W-:-:S03]  /*13a00*/  IMAD R13, R13, R27, R8 ;  /* 0x0000001b0d0d7224 */ /* 0x000fc600078e0208 */
[----:B------:R-:W5:Y:S01]  /*13a10*/  LDC R29, c[0x0][0x900] ;  /* 0x00024000ff1d7b82 */ /* 0x000f620000000800 */
[----:B--2---:R-:W-:Y:S02]  /*13a20*/  ISETP.NE.U32.AND P1, PT, R30, RZ, PT ;  /* 0x000000ff1e00720c */ /* 0x004fe40003f25070 */
[----:B------:R-:W-:Y:S02]  /*13a30*/  IADD3 R11, R11, R13, RZ ;  /* 0x0000000d0b0b7210 */ /* 0x000fe40007ffe0ff */
[----:B------:R-:W-:-:S03]  /*13a40*/  ISETP.NE.AND.EX P1, PT, R31, RZ, PT, P1 ;  /* 0x000000ff1f00720c */ /* 0x000fc60003f25310 */
[----:B------:R-:W2:Y:S01]  /*13a50*/  LDC R26, c[0x0][0x8a8] ;  /* 0x00022a00ff1a7b82 */ /* 0x000ea20000000800 */
[-CC-:B---3--:R-:W-:Y:S01]  /*13a60*/  SHF.R.U64 R20, R10, R12.reuse, R11.reuse ;  /* 0x0000000c0a147219 */ /* 0x188fe2000000120b */
[----:B------:R-:W-:Y:S01]  /*13a70*/  IMAD.MOV.U32 R10, RZ, RZ, -0x1 ;  /* 0xffffffffff0a7424 */ /* 0x000fe200078e00ff */
[----:B------:R-:W-:-:S05]  /*13a80*/  SHF.R.U32.HI R11, RZ, R12, R11 ;  /* 0x0000000cff0b7219 */ /* 0x000fca000001160b */
[----:B------:R-:W3:Y:S01]  /*13a90*/  LDC R28, c[0x0][0x8f0] ;  /* 0x00023c00ff1c7b82 */ /* 0x000ee20000000800 */
[-CC-:B----4-:R-:W-:Y:S02]  /*13aa0*/  SHF.R.U64 R25, R20, R14.reuse, R11.reuse ;  /* 0x0000000e14197219 */ /* 0x190fe4000000120b */
[----:B------:R-:W-:-:S05]  /*13ab0*/  SHF.R.U32.HI R8, RZ, R14, R11 ;  /* 0x0000000eff087219 */ /* 0x000fca000001160b */
[----:B------:R-:W4:Y:S01]  /*13ac0*/  LDC R32, c[0x0][0x8e0] ;  /* 0x00023800ff207b82 */ /* 0x000f220000000800 */
[-C--:B-----5:R-:W-:Y:S02]  /*13ad0*/  SHF.L.U32 R10, R10, R29.reuse, RZ ;  /* 0x0000001d0a0a7219 */ /* 0x0a0fe400000006ff */
[-CC-:B------:R-:W-:Y:S02]  /*13ae0*/  SHF.R.U64 R27, R25, R29.reuse, R8.reuse ;  /* 0x0000001d191b7219 */ /* 0x180fe40000001208 */
[----:B------:R-:W-:Y:S02]  /*13af0*/  LOP3.LUT R36, RZ, R10, RZ, 0x33, !PT ;  /* 0x0000000aff247212 */ /* 0x000fe400078e33ff */
[----:B------:R-:W-:Y:S01]  /*13b00*/  SHF.R.U32.HI R11, RZ, R29, R8 ;  /* 0x0000001dff0b7219 */ /* 0x000fe20000011608 */
[----:B------:R-:W1:Y:S01]  /*13b10*/  LDC R33, c[0x0][0x8b8] ;  /* 0x00022e00ff217b82 */ /* 0x000e620000000800 */
[----:B------:R-:W-:Y:S01]  /*13b20*/  IMAD.MOV.U32 R10, RZ, RZ, R27 ;  /* 0x000000ffff0a7224 */ /* 0x000fe200078e001b */
[----:B------:R-:W-:Y:S06]  /*13b30*/  @!P1 BRA `(.L_x_147) ;  /* 0x0000000000289947 */ /* 0x000fec0003800000 */
        /* <DEDUP_REMOVED lines=10> */
.L_x_147:
[----:B------:R-:W-:Y:S02]  /*13be0*/  ISETP.NE.AND P1, PT, R2, 0x1, PT ;  /* 0x000000010200780c */ /* 0x000fe40003f25270 */
[----:B---3--:R-:W-:Y:S01]  /*13bf0*/  SHF.R.U64 R8, R10, R28, R11 ;  /* 0x0000001c0a087219 */ /* 0x008fe2000000120b */
[----:B--2---:R-:W-:Y:S01]  /*13c00*/  VIADD R11, R26, 0xffffffff ;  /* 0xffffffff1a0b7836 */ /* 0x004fe20000000000 */
[----:B------:R-:W-:Y:S02]  /*13c10*/  SHF.L.U32 R34, R34, R29, RZ ;  /* 0x0000001d22227219 */ /* 0x000fe400000006ff */
[----:B------:R-:W-:Y:S02]  /*13c20*/  LOP3.LUT R7, R25, R36, RZ, 0xc0, !PT ;  /* 0x0000002419077212 */ /* 0x000fe400078ec0ff */
[----:B------:R-:W-:Y:S02]  /*13c30*/  IADD3 R10, -R8, RZ, RZ ;  /* 0x000000ff080a7210 */ /* 0x000fe40007ffe1ff */
[----:B------:R-:W-:Y:S01]  /*13c40*/  MOV R12, R23 ;  /* 0x00000017000c7202 */ /* 0x000fe20000000f00 */
[----:B------:R-:W-:Y:S01]  /*13c50*/  IMAD R8, R34, R8, R7 ;  /* 0x0000000822087224 */ /* 0x000fe200078e0207 */
[----:B------:R-:W-:Y:S01]  /*13c60*/  LOP3.LUT R7, R20, R11, RZ, 0xc0, !PT ;  /* 0x0000000b14077212 */ /* 0x000fe200078ec0ff */
[----:B------:R-:W-:-:S02]  /*13c70*/  @P1 IMAD R3, R9, R24, R6 ;  /* 0x0000001809031224 */ /* 0x000fc400078e0206 */
[----:B----4-:R-:W-:Y:S02]  /*13c80*/  IMAD R6, R10, R32, R27 ;  /* 0x000000200a067224 */ /* 0x010fe400078e021b */
[----:B-1----:R-:W-:Y:S02]  /*13c90*/  IMAD R3, R8, R33, R3 ;  /* 0x0000002108037224 */ /* 0x002fe400078e0203 */
[----:B------:R-:W-:Y:S02]  /*13ca0*/  IMAD R6, R6, R26, R7 ;  /* 0x0000001a06067224 */ /* 0x000fe400078e0207 */
[----:B------:R-:W-:-:S03]  /*13cb0*/  IMAD.MOV.U32 R8, RZ, RZ, 0x1 ;  /* 0x00000001ff087424 */ /* 0x000fc600078e00ff */
[----:B------:R-:W-:Y:S02]  /*13cc0*/  SEL R13, R6, R3, !P1 ;  /* 0x00000003060d7207 */ /* 0x000fe40004800000 */
[----:B------:R-:W-:-:S07]  /*13cd0*/  SEL R20, R3, R6, !P1 ;  /* 0x0000000603147207 */ /* 0x000fce0004800000 */
.L_x_145:
[----:B------:R-:W-:-:S08]  /*13ce0*/  NOP ;  /* 0x0000000000007918 */ /* 0x000fd00000000000 */
[----:B------:R-:W2:-:S00]  /*13cf0*/  USETMAXREG.DEALLOC.CTAPOOL 0x28 ;  /* 0x00000028000079c8 */ /* 0x000e8000080e0500 */
[----:B--2---:R-:W-:-:S13]  /*13d00*/  ISETP.NE.AND P1, PT, R0, 0x1, PT ;  /* 0x000000010000780c */ /* 0x004fda0003f25270 */
[----:B------:R-:W-:Y:S05]  /*13d10*/  @!P1 BRA `(.L_x_14) ;  /* 0x0000002800089947 */ /* 0x000fea0003800000 */
[----:B------:R-:W-:Y:S05]  /*13d20*/  @!P4 BRA `(.L_x_148) ;  /* 0x000000180018c947 */ /* 0x000fea0003800000 */
[----:B------:R-:W-:-:S13]  /*13d30*/  ISETP.NE.OR P0, PT, R0, 0x2, P0 ;  /* 0x000000020000780c */ /* 0x000fda0000705670 */
[----:B------:R-:W-:Y:S05]  /*13d40*/  @P0 BRA `(.L_x_14) ;  /* 0x0000002400fc0947 */ /* 0x000fea0003800000 */
[----:B------:R-:W-:-:S13]  /*13d50*/  LOP3.LUT P1, RZ, R8, 0xff, RZ, 0xc0, !PT ;  /* 0x000000ff08ff7812 */ /* 0x000fda000782c0ff */
[----:B------:R-:W-:Y:S05]  /*13d60*/  @!P1 BRA `(.L_x_149) ;  /* 0x0000000000189947 */ /* 0x000fea0003800000 */
[----:B------:R-:W-:Y:S01]  /*13d70*/  UMOV UR4, 0x400 ;  /* 0x0000040000047882 */ /* 0x000fe20000000000 */
[----:B------:R-:W-:Y:S01]  /*13d80*/  IMAD.MOV.U32 R0, RZ, RZ, RZ ;  /* 0x000000ffff007224 */ /* 0x000fe200078e00ff */
[----:B-1----:R-:W-:-:S04]  /*13d90*/  ULEA UR4, UR37, UR4, 0x18 ;  /* 0x0000000425047291 */ /* 0x002fc8000f8ec03f */
[----:B------:R-:W-:-:S05]  /*13da0*/  SHF.L.U32 R0, R0, 0x1f, RZ ;  /* 0x0000001f00007819 */ /* 0x000fca00000006ff */
[----:B------:R-:W1:Y:S02]  /*13db0*/  SYNCS.PHASECHK.TRANS64.TRYWAIT P0, [UR4+0x88], R0 ;  /* 0x00008800ff0075a7 */ /* 0x000e640008000144 */
[----:B-1----:R-:W-:Y:S05]  /*13dc0*/  @!P0 BRA `(.L_x_150) ;  /* 0x0000002800b48947 */ /* 0x002fea0003800000 */
.L_x_149:
[----:B------:R-:W-:Y:S01]  /*13dd0*/  PRMT R9, RZ, 0x7610, R9 ;  /* 0x00007610ff097816 */ /* 0x000fe20000000009 */
[----:B------:R-:W-:Y:S06]  /*13de0*/  @P3 BRA `(.L_x_151) ;  /* 0x0000000000243947 */ /* 0x000fec0003800000 */
[----:B------:R-:W-:Y:S02]  /*13df0*/  ULDC.64 UR4, c[0x0][0x588] ;  /* 0x0001620000047ab9 */ /* 0x000fe40000000a00 */
[----:B------:R-:W-:-:S04]  /*13e00*/  ISETP.NE.U32.AND P0, PT, RZ, UR4, PT ;  /* 0x00000004ff007c0c */ /* 0x000fc8000bf05070 */
[----:B------:R-:W-:-:S13]  /*13e10*/  ISETP.NE.AND.EX P0, PT, RZ, UR5, PT, P0 ;  /* 0x00000005ff007c0c */ /* 0x000fda000bf05300 */
[----:B------:R-:W-:Y:S05]  /*13e20*/  @!P0 BRA `(.L_x_152) ;  /* 0x00000000000c8947 */ /* 0x000fea0003800000 */
[----:B------:R2:W5:Y:S01]  /*13e30*/  LDG.E R11, desc[UR42][R4.64] ;  /* 0x0000002a040b7981 */ /* 0x000562000c1e1900 */
[----:B------:R-:W-:Y:S01]  /*13e40*/  MOV R9, 0x1 ;  /* 0x0000000100097802 */ /* 0x000fe20000000f00 */
[----:B------:R-:W-:Y:S06]  /*13e50*/  BRA `(.L_x_151) ;  /* 0x0000000000087947 */ /* 0x000fec0003800000 */
.L_x_152:
[----:B------:R-:W3:Y:S01]  /*13e60*/  LDC R11, c[0x0][0x580] ;  /* 0x00016000ff0b7b82 */ /* 0x000ee20000000800 */
[----:B------:R-:W-:-:S07]  /*13e70*/  IMAD.MOV.U32 R9, RZ, RZ, 0x1 ;  /* 0x00000001ff097424 */ /* 0x000fce00078e00ff */
.L_x_151:
[----:B------:R-:W-:Y:S05]  /*13e80*/  @!P1 BRA `(.L_x_153) ;  /* 0x0000001400489947 */ /* 0x000fea0003800000 */
[----:B-1----:R-:W1:Y:S01]  /*13e90*/  LDC R0, c[0x0][0x900] ;  /* 0x00024000ff007b82 */ /* 0x002e620000000800 */
[----:B--2---:R-:W-:Y:S01]  /*13ea0*/  MOV R5, 0xffffffff ;  /* 0xffffffff00057802 */ /* 0x004fe20000000f00 */
[----:B------:R-:W-:Y:S01]  /*13eb0*/  IMAD.MOV.U32 R7, RZ, RZ, 0x1 ;  /* 0x00000001ff077424 */ /* 0x000fe200078e00ff */
[----:B------:R-:W-:Y:S01]  /*13ec0*/  LOP3.LUT R10, R19, 0x2, RZ, 0xfc, !PT ;  /* 0x00000002130a7812 */ /* 0x000fe200078efcff */
[----:B------:R-:W-:Y:S01]  /*13ed0*/  ULDC.64 UR22, c[0x0][0x198] ;  /* 0x0000660000167ab9 */ /* 0x000fe20000000a00 */
[----:B------:R-:W-:Y:S01]  /*13ee0*/  ULDC.64 UR4, c[0x0][0x588] ;  /* 0x0001620000047ab9 */ /* 0x000fe20000000a00 */
[----:B------:R-:W-:Y:S01]  /*13ef0*/  ULDC.64 UR6, c[0x0][0x8f8] ;  /* 0x00023e0000067ab9 */ /* 0x000fe20000000a00 */
[----:B------:R-:W-:Y:S01]  /*13f00*/  ULDC.64 UR14, c[0x0][0x590] ;  /* 0x00016400000e7ab9 */ /* 0x000fe20000000a00 */
[----:B------:R-:W2:Y:S01]  /*13f10*/  LDC R3, c[0x0][0x8a8] ;  /* 0x00022a00ff037b82 */ /* 0x000ea20000000800 */
[-C--:B-1----:R-:W-:Y:S02]  /*13f20*/  SHF.L.U32 R5, R5, R0.reuse, RZ ;  /* 0x0000000005057219 */ /* 0x082fe400000006ff */
[----:B------:R-:W-:-:S02]  /*13f30*/  SHF.L.U32 R0, R7, R0, RZ ;  /* 0x0000000007007219 */ /* 0x000fc400000006ff */
[----:B------:R-:W-:Y:S02]  /*13f40*/  LOP3.LUT R8, RZ, R5, RZ, 0x33, !PT ;  /* 0x00000005ff087212 */ /* 0x000fe400078e33ff */
[----:B--2---:R-:W-:-:S07]  /*13f50*/  IADD3 R3, R3, -0x1, RZ ;  /* 0xffffffff03037810 */ /* 0x004fce0007ffe0ff */
.L_x_209:
[----:B------:R-:W-:Y:S02]  /*13f60*/  ISETP.NE.U32.AND P0, PT, RZ, UR14, PT ;  /* 0x0000000eff007c0c */ /* 0x000fe4000bf05070 */
[----:B------:R-:W-:Y:S02]  /*13f70*/  R2UR UR19, R20 ;  /* 0x00000000141372ca */ /* 0x000fe400000e0000 */
[----:B------:R-:W-:Y:S02]  /*13f80*/  R2UR UR18, R13 ;  /* 0x000000000d1272ca */ /* 0x000fe400000e0000 */
[----:B------:R-:W-:-:S09]  /*13f90*/  ISETP.NE.AND.EX P0, PT, RZ, UR15, PT, P0 ;  /* 0x0000000fff007c0c */ /* 0x000fd2000bf05300 */
[----:B------:R-:W-:Y:S02]  /*13fa0*/  USHF.L.U32 UR19, UR19, 0x8, URZ ;  /* 0x0000000813137899 */ /* 0x000fe4000800063f */
[----:B------:R-:W-:Y:S02]  /*13fb0*/  USHF.L.U32 UR18, UR18, 0x7, URZ ;  /* 0x0000000712127899 */ /* 0x000fe4000800063f */
[----:B--234-:R-:W-:Y:S10]  /*13fc0*/  @!P0 BRA `(.L_x_154) ;  /* 0x00000000002c8947 */ /* 0x01cff40003800000 */
[----:B------:R-:W-:-:S04]  /*13fd0*/  ISETP.NE.U32.AND P1, PT, RZ, UR4, PT ;  /* 0x00000004ff007c0c */ /* 0x000fc8000bf25070 */
[----:B------:R-:W-:-:S13]  /*13fe0*/  ISETP.NE.AND.EX P1, PT, RZ, UR5, PT, P1 ;  /* 0x00000005ff007c0c */ /* 0x000fda000bf25310 */
[----:B------:R-:W-:Y:S05]  /*13ff0*/  @!P1 BRA `(.L_x_155) ;  /* 0x0000000000189947 */ /* 0x000fea0003800000 */
[----:B------:R-:W1:Y:S01]  /*14000*/  LDC.64 R4, c[0x0][0x588] ;  /* 0x00016200ff047b82 */ /* 0x000e620000000a00 */
[----:B------:R-:W-:-:S04]  /*14010*/  IMAD R7, R12, UR14, RZ ;  /* 0x0000000e0c077c24 */ /* 0x000fc8000f8e02ff */
[----:B-1----:R-:W-:-:S05]  /*14020*/  IMAD.WIDE R4, R7, 0x4, R4 ;  /* 0x0000000407047825 */ /* 0x002fca00078e0204 */
[----:B---3-5:R1:W5:Y:S01]  /*14030*/  LDG.E R11, desc[UR42][R4.64] ;  /* 0x0000002a040b7981 */ /* 0x028362000c1e1900 */
[----:B------:R-:W-:Y:S01]  /*14040*/  IMAD.MOV.U32 R9, RZ, RZ, 0x1 ;  /* 0x00000001ff097424 */ /* 0x000fe200078e00ff */
[----:B------:R-:W-:Y:S06]  /*14050*/  BRA `(.L_x_154) ;  /* 0x0000000000087947 */ /* 0x000fec0003800000 */
.L_x_155:
[----:B---3-5:R-:W2:Y:S01]  /*14060*/  LDC R11, c[0x0][0x580] ;  /* 0x00016000ff0b7b82 */ /* 0x028ea20000000800 */
[----:B------:R-:W-:-:S07]  /*14070*/  MOV R9, 0x1 ;  /* 0x0000000100097802 */ /* 0x000fce0000000f00 */
.L_x_154:
[----:B------:R-:W-:Y:S05]  /*14080*/  @!P0 BRA `(.L_x_156) ;  /* 0x00000000001c8947 */ /* 0x000fea0003800000 */
[----:B------:R-:W-:-:S13]  /*14090*/  LOP3.LUT P2, RZ, R9, 0xff, RZ, 0xc0, !PT ;  /* 0x000000ff09ff7812 */ /* 0x000fda000784c0ff */
[----:B-1----:R-:W1:Y:S02]  /*140a0*/  @!P2 LDC.64 R4, c[0x0][0x588] ;  /* 0x00016200ff04ab82 */ /* 0x002e640000000a00 */
[----:B-1----:R-:W-:-:S04]  /*140b0*/  @!P2 ISETP.NE.U32.AND P0, PT, R4, RZ, PT ;  /* 0x000000ff0400a20c */ /* 0x002fc80003f05070 */
[----:B------:R-:W-:Y:S02]  /*140c0*/  @!P2 ISETP.NE.AND.EX P1, PT, R5, RZ, PT, P0 ;  /* 0x000000ff0500a20c */ /* 0x000fe40003f25300 */
[----:B--23-5:R-:W-:Y:S02]  /*140d0*/  @P2 FSETP.EQ.AND P0, PT, R11, RZ, PT ;  /* 0x000000ff0b00220b */ /* 0x02cfe40003f02000 */
[----:B------:R-:W-:Y:S01]  /*140e0*/  @!P2 PLOP3.LUT P0, PT, P1, PT, PT, 0x8, 0x0 ;  /* 0x000000000000a81c */ /* 0x000fe20000f0e170 */
[----:B------:R-:W-:-:S12]  /*140f0*/  BRA `(.L_x_157) ;  /* 0x0000000000047947 */ /* 0x000fd80003800000 */
.L_x_156:
[----:B--23-5:R-:W-:-:S13]  /*14100*/  FSETP.EQ.AND P0, PT, R11, RZ, PT ;  /* 0x000000ff0b00720b */ /* 0x02cfda0003f02000 */
.L_x_157:
[----:B------:R-:W-:Y:S02]  /*14110*/  ISETP.NE.AND P2, PT, R10, 0x3, PT ;  /* 0x000000030a00780c */ /* 0x000fe40003f45270 */
[----:B------:R-:W-:-:S04]  /*14120*/  ELECT P1, URZ, PT ;  /* 0x00000000003f782f */ /* 0x000fc80003820000 */
[----:B------:R-:W-:-:S07]  /*14130*/  PLOP3.LUT P0, PT, P1, P0, PT, 0x20, 0x0 ;  /* 0x000000000000781c */ /* 0x000fce0000f00470 */
[----:B------:R-:W-:Y:S06]  /*14140*/  @!P2 BRA `(.L_x_158) ;  /* 0x000000000004a947 */ /* 0x000fec0003800000 */
[----:B------:R-:W-:Y:S01]  /*14150*/  BPT.TRAP 0x1 ;  /* 0x000000040000795c */ /* 0x000fe20000300000 */
.L_x_158:
[----:B------:R-:W2:Y:S01]  /*14160*/  S2UR UR37, SR_CgaCtaId ;  /* 0x00000000002579c3 */ /* 0x000ea20000008800 */
[----:B------:R-:W-:Y:S01]  /*14170*/  UMOV UR13, 0x400 ;  /* 0x00000400000d7882 */ /* 0x000fe20000000000 */
[----:B-1----:R-:W-:-:S05]  /*14180*/  IMAD.MOV.U32 R4, RZ, RZ, 0x1 ;  /* 0x00000001ff047424 */ /* 0x002fca00078e00ff */
[----:B------:R-:W-:Y:S01]  /*14190*/  SHF.L.U32 R4, R4, 0x1f, RZ ;  /* 0x0000001f04047819 */ /* 0x000fe200000006ff */
[----:B--2---:R-:W-:-:S09]  /*141a0*/  ULEA UR13, UR37, UR13, 0x18 ;  /* 0x0000000d250d7291 */ /* 0x004fd2000f8ec03f */
[----:B------:R-:W1:Y:S02]  /*141b0*/  SYNCS.PHASECHK.TRANS64.TRYWAIT P1, [UR13+0x60], R4 ;  /* 0x00006004ff0075a7 */ /* 0x000e64000802014d */
[----:B-1----:R-:W-:Y:S05]  /*141c0*/  @!P1 BRA `(.L_x_159) ;  /* 0x0000002400cc9947 */ /* 0x002fea0003800000 */
.L_x_244:
[----:B------:R-:W-:Y:S04]  /*141d0*/  BSSY B0, `(.L_x_160) ;  /* 0x000000e000007945 */ /* 0x000fe80003800000 */
[----:B------:R-:W-:Y:S05]  /*141e0*/  @!P0 BRA `(.L_x_161) ;  /* 0x0000000000308947 */ /* 0x000fea0003800000 */
[----:B------:R-:W-:Y:S01]  /*141f0*/  R2UR UR20, R12 ;  /* 0x000000000c1472ca */ /* 0x000fe200000e0000 */
[----:B------:R-:W-:Y:S02]  /*14200*/  UIADD3 UR8, UP0, UR22, 0x3f0, URZ ;  /* 0x000003f016087890 */ /* 0x000fe4000ff1e03f */
[----:B------:R-:W-:Y:S02]  /*14210*/  UIADD3 UR16, UR13, 0x200, URZ ;  /* 0x000002000d107890 */ /* 0x000fe4000fffe03f */
[----:B------:R-:W-:Y:S02]  /*14220*/  UIADD3 UR17, UR13, 0x40, URZ ;  /* 0x000000400d117890 */ /* 0x000fe4000fffe03f */
[----:B------:R-:W-:Y:S01]  /*14230*/  UIADD3.X UR9, URZ, UR23, URZ, UP0, !UPT ;  /* 0x000000173f097290 */ /* 0x000fe200087fe43f */
[----:B------:R-:W-:Y:S01]  /*14240*/  UMOV UR10, 0x0 ;  /* 0x00000000000a7882 */ /* 0x000fe20000000000 */
[----:B------:R-:W-:-:S07]  /*14250*/  UMOV UR11, 0x10000000 ;  /* 0x10000000000b7882 */ /* 0x000fce0000000000 */
[----:B------:R2:W-:Y:S02]  /*14260*/  UTMALDG.3D [UR16], [UR8], desc[UR10] ;  /* 0x00000a10080075b4 */ /* 0x0005e40008011000 */
[----:B--2---:R-:W-:Y:S05]  /*14270*/  @!P2 BRA `(.L_x_162) ;  /* 0x000000000004a947 */ /* 0x004fea0003800000 */
[----:B------:R-:W-:Y:S01]  /*14280*/  BPT.TRAP 0x1 ;  /* 0x000000040000795c */ /* 0x000fe20000300000 */
.L_x_162:
[----:B-1----:R-:W1:Y:S02]  /*14290*/  LDC R5, c[0x0][0x800] ;  /* 0x00020000ff057b82 */ /* 0x002e640000000800 */
[----:B-1----:R2:W-:Y:S02]  /*142a0*/  SYNCS.ARRIVE.TRANS64.RED.A0TR RZ, [UR13+0x40], R5 ;  /* 0x00004005ffff79a7 */ /* 0x0025e4000830040d */
.L_x_161:
[----:B------:R-:W-:Y:S05]  /*142b0*/  BSYNC B0 ;  /* 0x0000000000007941 */ /* 0x000fea0003800000 */
.L_x_160:
[----:B------:R-:W-:Y:S05]  /*142c0*/  @!P2 BRA `(.L_x_163) ;  /* 0x000000000004a947 */ /* 0x000fea0003800000 */
[----:B------:R-:W-:Y:S01]  /*142d0*/  BPT.TRAP 0x1 ;  /* 0x000000040000795c */ /* 0x000fe20000300000 */
.L_x_163:
[----:B------:R-:W-:-:S04]  /*142e0*/  UIADD3 UR33, UR13, 0x40, URZ ;  /* 0x000000400d217890 */ /* 0x000fc8000fffe03f */
[----:B------:R-:W-:-:S09]  /*142f0*/  UPRMT UR16, UR37, 0x654, UR33 ;  /* 0x0000065425107896 */ /* 0x000fd20008000021 */
[----:B------:R-:W-:Y:S01]  /*14300*/  SYNCS.ARRIVE.TRANS64.RED.A1T0 RZ, [UR16], RZ ;  /* 0x000000ffffff79a7 */ /* 0x000fe20008100410 */
[----:B------:R-:W-:Y:S05]  /*14310*/  @!P2 BRA `(.L_x_164) ;  /* 0x000000000004a947 */ /* 0x000fea0003800000 */
[----:B------:R-:W-:Y:S01]  /*14320*/  BPT.TRAP 0x1 ;  /* 0x000000040000795c */ /* 0x000fe20000300000 */
.L_x_164:
[----:B------:R-:W3:Y:S02]  /*14330*/  SYNCS.PHASECHK.TRANS64.TRYWAIT P1, [UR13+0x68], R4 ;  /* 0x00006804ff0075a7 */ /* 0x000ee4000802014d */
[----:B---3--:R-:W-:Y:S05]  /*14340*/  @!P1 BRA `(.L_x_165) ;  /* 0x0000002400849947 */ /* 0x008fea0003800000 */
.L_x_245:
[----:B------:R-:W-:Y:S04]  /*14350*/  BSSY B0, `(.L_x_166) ;  /* 0x0000010000007945 */ /* 0x000fe80003800000 */
[----:B------:R-:W-:Y:S05]  /*14360*/  @!P0 BRA `(.L_x_167) ;  /* 0x0000000000388947 */ /* 0x000fea0003800000 */
[----:B------:R-:W-:Y:S01]  /*14370*/  UIADD3 UR20, UP0, UR22, 0x3f0, URZ ;  /* 0x000003f016147890 */ /* 0x000fe2000ff1e03f */
[----:B------:R-:W-:Y:S01]  /*14380*/  R2UR UR12, R12 ;  /* 0x000000000c0c72ca */ /* 0x000fe200000e0000 */
[----:B------:R-:W-:Y:S02]  /*14390*/  UIADD3 UR11, UR19, 0x80, URZ ;  /* 0x00000080130b7890 */ /* 0x000fe4000fffe03f */
[----:B------:R-:W-:Y:S02]  /*143a0*/  UIADD3 UR8, UR13, 0x2200, URZ ;  /* 0x000022000d087890 */ /* 0x000fe4000fffe03f */
[----:B------:R-:W-:Y:S02]  /*143b0*/  UIADD3 UR9, UR13, 0x48, URZ ;  /* 0x000000480d097890 */ /* 0x000fe4000fffe03f */
[----:B------:R-:W-:Y:S01]  /*143c0*/  UIADD3.X UR21, URZ, UR23, URZ, UP0, !UPT ;  /* 0x000000173f157290 */ /* 0x000fe200087fe43f */
[----:B------:R-:W-:Y:S01]  /*143d0*/  UMOV UR24, 0x0 ;  /* 0x0000000000187882 */ /* 0x000fe20000000000 */
[----:B------:R-:W-:Y:S01]  /*143e0*/  UMOV UR25, 0x10000000 ;  /* 0x1000000000197882 */ /* 0x000fe20000000000 */
[----:B------:R-:W-:-:S06]  /*143f0*/  UMOV UR10, UR18 ;  /* 0x00000012000a7c82 */ /* 0x000fcc0008000000 */
[----:B------:R3:W-:Y:S02]  /*14400*/  UTMALDG.3D [UR8], [UR20], desc[UR24] ;  /* 0x00001808140075b4 */ /* 0x0007e40008011000 */
[----:B---3--:R-:W-:Y:S05]  /*14410*/  @!P2 BRA `(.L_x_168) ;  /* 0x000000000004a947 */ /* 0x008fea0003800000 */
[----:B------:R-:W-:Y:S01]  /*14420*/  BPT.TRAP 0x1 ;  /* 0x000000040000795c */ /* 0x000fe20000300000 */
.L_x_168:
[----:B-12---:R-:W1:Y:S02]  /*14430*/  LDC R5, c[0x0][0x800] ;  /* 0x00020000ff057b82 */ /* 0x006e640000000800 */
[----:B-1----:R3:W-:Y:S02]  /*14440*/  SYNCS.ARRIVE.TRANS64.RED.A0TR RZ, [UR13+0x48], R5 ;  /* 0x00004805ffff79a7 */ /* 0x0027e4000830040d */
.L_x_167:
[----:B------:R-:W-:Y:S05]  /*14450*/  BSYNC B0 ;  /* 0x0000000000007941 */ /* 0x000fea0003800000 */
.L_x_166:
[----:B------:R-:W-:Y:S05]  /*14460*/  @!P2 BRA `(.L_x_169) ;  /* 0x000000000004a947 */ /* 0x000fea0003800000 */
[----:B------:R-:W-:Y:S01]  /*14470*/  BPT.TRAP 0x1 ;  /* 0x000000040000795c */ /* 0x000fe20000300000 */
.L_x_169:
[----:B------:R-:W-:Y:S02]  /*14480*/  UIADD3 UR25, UR13, 0x48, URZ ;  /* 0x000000480d197890 */ /* 0x000fe4000fffe03f */
[----:B------:R-:W-:Y:S02]  /*14490*/  UIADD3 UR10, UR18, 0x20, URZ ;  /* 0x00000020120a7890 */ /* 0x000fe4000fffe03f */
[----:B------:R-:W-:-:S09]  /*144a0*/  UPRMT UR20, UR37, 0x654, UR25 ;  /* 0x0000065425147896 */ /* 0x000fd20008000019 */
[----:B------:R-:W-:Y:S01]  /*144b0*/  SYNCS.ARRIVE.TRANS64.RED.A1T0 RZ, [UR20], RZ ;  /* 0x000000ffffff79a7 */ /* 0x000fe20008100414 */
[----:B------:R-:W-:Y:S05]  /*144c0*/  @!P2 BRA `(.L_x_170) ;  /* 0x000000000004a947 */ /* 0x000fea0003800000 */
[----:B------:R-:W-:Y:S01]  /*144d0*/  BPT.TRAP 0x1 ;  /* 0x000000040000795c */ /* 0x000fe20000300000 */
.L_x_170:
[----:B------:R-:W4:Y:S02]  /*144e0*/  SYNCS.PHASECHK.TRANS64.TRYWAIT P1, [UR13+0x70], R4 ;  /* 0x00007004ff0075a7 */ /* 0x000f24000802014d */
[----:B----4-:R-:W-:Y:S05]  /*144f0*/  @!P1 BRA `(.L_x_171) ;  /* 0x0000002400309947 */ /* 0x010fea0003800000 */
.L_x_246:
        /* <DEDUP_REMOVED lines=8> */
[----:B------:R-:W-:Y:S01]  /*14580*/  UMOV UR29, 0x10000000 ;  /* 0x10000000001d7882 */ /* 0x000fe20000000000 */
[----:B------:R-:W-:-:S06]  /*14590*/  UMOV UR11, UR19 ;  /* 0x00000013000b7c82 */ /* 0x000fcc0008000000 */
[----:B------:R4:W-:Y:S02]  /*145a0*/  UTMALDG.3D [UR8], [UR26], desc[UR28] ;  /* 0x00001c081a0075b4 */ /* 0x0009e40008011000 */
[----:B----4-:R-:W-:Y:S05]  /*145b0*/  @!P2 BRA `(.L_x_174) ;  /* 0x000000000004a947 */ /* 0x010fea0003800000 */
[----:B------:R-:W-:Y:S01]  /*145c0*/  BPT.TRAP 0x1 ;  /* 0x000000040000795c */ /* 0x000fe20000300000 */
.L_x_174:
[----:B-123--:R-:W1:Y:S02]  /*145d0*/  LDC R5, c[0x0][0x800] ;  /* 0x00020000ff057b82 */ /* 0x00ee640000000800 */
[----:B-1----:R4:W-:Y:S02]  /*145e0*/  SYNCS.ARRIVE.TRANS64.RED.A0TR RZ, [UR13+0x50], R5 ;  /* 0x00005005ffff79a7 */ /* 0x0029e4000830040d */
.L_x_173:
[----:B------:R-:W-:Y:S05]  /*145f0*/  BSYNC B0 ;  /* 0x0000000000007941 */ /* 0x000fea0003800000 */
.L_x_172:
[----:B------:R-:W-:Y:S05]  /*14600*/  @!P2 BRA `(.L_x_175) ;  /* 0x000000000004a947 */ /* 0x000fea0003800000 */
[----:B------:R-:W-:Y:S01]  /*14610*/  BPT.TRAP 0x1 ;  /* 0x000000040000795c */ /* 0x000fe20000300000 */
.L_x_175:
[----:B------:R-:W-:-:S04]  /*14620*/  UIADD3 UR17, UR13, 0x50, URZ ;  /* 0x000000500d117890 */ /* 0x000fc8000fffe03f */
[----:B------:R-:W-:-:S09]  /*14630*/  UPRMT UR21, UR37, 0x654, UR17 ;  /* 0x0000065425157896 */ /* 0x000fd20008000011 */
[----:B------:R-:W-:Y:S01]  /*14640*/  SYNCS.ARRIVE.TRANS64.RED.A1T0 RZ, [UR21], RZ ;  /* 0x000000ffffff79a7 */ /* 0x000fe20008100415 */
[----:B------:R-:W-:Y:S05]  /*14650*/  @!P2 BRA `(.L_x_176) ;  /* 0x000000000004a947 */ /* 0x000fea0003800000 */
[----:B------:R-:W-:Y:S01]  /*14660*/  BPT.TRAP 0x1 ;  /* 0x000000040000795c */ /* 0x000fe20000300000 */
.L_x_176:
[----:B------:R-:W5:Y:S02]  /*14670*/  SYNCS.PHASECHK.TRANS64.TRYWAIT P1, [UR13+0x78], R4 ;  /* 0x00007804ff0075a7 */ /* 0x000f64000802014d */
[----:B-----5:R-:W-:Y:S05]  /*14680*/  @!P1 BRA `(.L_x_177) ;  /* 0x0000002000e49947 */ /* 0x020fea0003800000 */
.L_x_247:
        /* <DEDUP_REMOVED lines=9> */
[----:B------:R-:W-:-:S07]  /*14720*/  UMOV UR29, 0x10000000 ;  /* 0x10000000001d7882 */ /* 0x000fce0000000000 */
[----:B------:R1:W-:Y:S02]  /*14730*/  UTMALDG.3D [UR8], [UR26], desc[UR28] ;  /* 0x00001c081a0075b4 */ /* 0x0003e40008011000 */
[----:B-1----:R-:W-:Y:S05]  /*14740*/  @!P2 BRA `(.L_x_180) ;  /* 0x000000000004a947 */ /* 0x002fea0003800000 */
[----:B------:R-:W-:Y:S01]  /*14750*/  BPT.TRAP 0x1 ;  /* 0x000000040000795c */ /* 0x000fe20000300000 */
.L_x_180:
[----:B------:R-:W1:Y:S02]  /*14760*/  LDC R4, c[0x0][0x800] ;  /* 0x00020000ff047b82 */ /* 0x000e640000000800 */
[----:B-1----:R1:W-:Y:S02]  /*14770*/  SYNCS.ARRIVE.TRANS64.RED.A0TR RZ, [UR13+0x58], R4 ;  /* 0x00005804ffff79a7 */ /* 0x0023e4000830040d */
.L_x_179:
[----:B------:R-:W-:Y:S05]  /*14780*/  BSYNC B0 ;  /* 0x0000000000007941 */ /* 0x000fea0003800000 */
.L_x_178:
[----:B------:R-:W-:Y:S05]  /*14790*/  @!P2 BRA `(.L_x_181) ;  /* 0x000000000004a947 */ /* 0x000fea0003800000 */
[----:B------:R-:W-:Y:S01]  /*147a0*/  BPT.TRAP 0x1 ;  /* 0x000000040000795c */ /* 0x000fe20000300000 */
.L_x_181:
[----:B------:R-:W-:Y:S02]  /*147b0*/  UIADD3 UR9, UR13, 0x58, URZ ;  /* 0x000000580d097890 */ /* 0x000fe4000fffe03f */
[----:B------:R-:W-:Y:S02]  /*147c0*/  UIADD3 UR34, UR18, 0x40, URZ ;  /* 0x0000004012227890 */ /* 0x000fe4000fffe03f */
[----:B------:R-:W-:-:S09]  /*147d0*/  UPRMT UR29, UR37, 0x654, UR9 ;  /* 0x00000654251d7896 */ /* 0x000fd20008000009 */
[----:B------:R-:W-:Y:S01]  /*147e0*/  SYNCS.ARRIVE.TRANS64.RED.A1T0 RZ, [UR29], RZ ;  /* 0x000000ffffff79a7 */ /* 0x000fe2000810041d */
[----:B------:R-:W-:Y:S05]  /*147f0*/  @!P2 BRA `(.L_x_182) ;  /* 0x000000000004a947 */ /* 0x000fea0003800000 */
[----:B------:R-:W-:Y:S01]  /*14800*/  BPT.TRAP 0x1 ;  /* 0x000000040000795c */ /* 0x000fe20000300000 */
.L_x_182:
[----:B-1----:R-:W-:-:S04]  /*14810*/  SHF.L.U32 R4, RZ, 0x1f, RZ ;  /* 0x0000001fff047819 */ /* 0x002fc800000006ff */
[----:B------:R-:W1:Y:S02]  /*14820*/  SYNCS.PHASECHK.TRANS64.TRYWAIT P1, [UR13+0x60], R4 ;  /* 0x00006004ff0075a7 */ /* 0x000e64000802014d */
[----:B-1----:R-:W-:Y:S05]  /*14830*/  @!P1 BRA `(.L_x_183) ;  /* 0x0000002000909947 */ /* 0x002fea0003800000 */
.L_x_248:
[----:B------:R-:W-:Y:S04]  /*14840*/  BSSY B0, `(.L_x_184) ;  /* 0x000000e000007945 */ /* 0x000fe80003800000 */
[----:B------:R-:W-:Y:S05]  /*14850*/  @!P0 BRA `(.L_x_185) ;  /* 0x0000000000308947 */ /* 0x000fea0003800000 */
[----:B------:R-:W-:Y:S01]  /*14860*/  R2UR UR36, R12 ;  /* 0x000000000c2472ca */ /* 0x000fe200000e0000 */
[----:B------:R-:W-:Y:S02]  /*14870*/  UIADD3 UR10, UP0, UR22, 0x3f0, URZ ;  /* 0x000003f0160a7890 */ /* 0x000fe4000ff1e03f */
[----:B------:R-:W-:Y:S02]  /*14880*/  UIADD3 UR32, UR13, 0x200, URZ ;  /* 0x000002000d207890 */ /* 0x000fe4000fffe03f */
[----:B------:R-:W-:Y:S01]  /*14890*/  UIADD3.X UR11, URZ, UR23, URZ, UP0, !UPT ;  /* 0x000000173f0b7290 */ /* 0x000fe200087fe43f */
[----:B------:R-:W-:Y:S01]  /*148a0*/  UMOV UR26, 0x0 ;  /* 0x00000000001a7882 */ /* 0x000fe20000000000 */
[----:B------:R-:W-:Y:S01]  /*148b0*/  UMOV UR27, 0x10000000 ;  /* 0x10000000001b7882 */ /* 0x000fe20000000000 */
[----:B------:R-:W-:-:S06]  /*148c0*/  UMOV UR35, UR19 ;  /* 0x0000001300237c82 */ /* 0x000fcc0008000000 */
[----:B------:R1:W-:Y:S02]  /*148d0*/  UTMALDG.3D [UR32], [UR10], desc[UR26] ;  /* 0x00001a200a0075b4 */ /* 0x0003e40008011000 */
[----:B-1----:R-:W-:Y:S05]  /*148e0*/  @!P2 BRA `(.L_x_186) ;  /* 0x000000000004a947 */ /* 0x002fea0003800000 */
[----:B------:R-:W-:Y:S01]  /*148f0*/  BPT.TRAP 0x1 ;  /* 0x000000040000795c */ /* 0x000fe20000300000 */
.L_x_186:
[----:B--234-:R-:W1:Y:S02]  /*14900*/  LDC R5, c[0x0][0x800] ;  /* 0x00020000ff057b82 */ /* 0x01ce640000000800 */
[----:B-1----:R1:W-:Y:S02]  /*14910*/  SYNCS.ARRIVE.TRANS64.RED.A0TR RZ, [UR13+0x40], R5 ;  /* 0x00004005ffff79a7 */ /* 0x0023e4000830040d */
.L_x_185:
[----:B------:R-:W-:Y:S05]  /*14920*/  BSYNC B0 ;  /* 0x0000000000007941 */ /* 0x000fea0003800000 */
.L_x_184:
[----:B------:R-:W-:Y:S05]  /*14930*/  @!P2 BRA `(.L_x_187) ;  /* 0x000000000004a947 */ /* 0x000fea0003800000 */
[----:B------:R-:W-:Y:S01]  /*14940*/  BPT.TRAP 0x1 ;  /* 0x000000040000795c */ /* 0x000fe20000300000 */
.L_x_187:
[----:B------:R-:W-:Y:S01]  /*14950*/  SYNCS.ARRIVE.TRANS64.RED.A1T0 RZ, [UR16], RZ ;  /* 0x000000ffffff79a7 */ /* 0x000fe20008100410 */
[----:B------:R-:W-:Y:S05]  /*14960*/  @!P2 BRA `(.L_x_188) ;  /* 0x000000000004a947 */ /* 0x000fea0003800000 */
[----:B------:R-:W-:Y:S01]  /*14970*/  BPT.TRAP 0x1 ;  /* 0x000000040000795c */ /* 0x000fe20000300000 */
.L_x_188:
[----:B------:R-:W5:Y:S02]  /*14980*/  SYNCS.PHASECHK.TRANS64.TRYWAIT P1, [UR13+0x68], R4 ;  /* 0x00006804ff0075a7 */ /* 0x000f64000802014d */
[----:B-----5:R-:W-:Y:S05]  /*14990*/  @!P1 BRA `(.L_x_189) ;  /* 0x0000002000509947 */ /* 0x020fea0003800000 */
.L_x_249:
        /* <DEDUP_REMOVED lines=13> */
.L_x_192:
[----:B--234-:R-:W1:Y:S02]  /*14a70*/  LDC R5, c[0x0][0x800] ;  /* 0x00020000ff057b82 */ /* 0x01ce640000000800 */
[----:B-1----:R1:W-:Y:S02]  /*14a80*/  SYNCS.ARRIVE.TRANS64.RED.A0TR RZ, [UR13+0x48], R5 ;  /* 0x00004805ffff79a7 */ /* 0x0023e4000830040d */
.L_x_191:
[----:B------:R-:W-:Y:S05]  /*14a90*/  BSYNC B0 ;  /* 0x0000000000007941 */ /* 0x000fea0003800000 */
.L_x_190:
[----:B------:R-:W-:Y:S05]  /*14aa0*/  @!P2 BRA `(.L_x_193) ;  /* 0x000000000004a947 */ /* 0x000fea0003800000 */
[----:B------:R-:W-:Y:S01]  /*14ab0*/  BPT.TRAP 0x1 ;  /* 0x000000040000795c */ /* 0x000fe20000300000 */
.L_x_193:
[----:B------:R-:W-:Y:S01]  /*14ac0*/  SYNCS.ARRIVE.TRANS64.RED.A1T0 RZ, [UR20], RZ ;  /* 0x000000ffffff79a7 */ /* 0x000fe20008100414 */
[----:B------:R-:W-:Y:S01]  /*14ad0*/  UIADD3 UR18, UR18, 0x60, URZ ;  /* 0x0000006012127890 */ /* 0x000fe2000fffe03f */
[----:B------:R-:W-:Y:S11]  /*14ae0*/  @!P2 BRA `(.L_x_194) ;  /* 0x000000000004a947 */ /* 0x000ff60003800000 */
[----:B------:R-:W-:Y:S01]  /*14af0*/  BPT.TRAP 0x1 ;  /* 0x000000040000795c */ /* 0x000fe20000300000 */
.L_x_194:
[----:B------:R-:W5:Y:S02]  /*14b00*/  SYNCS.PHASECHK.TRANS64.TRYWAIT P1, [UR13+0x70], R4 ;  /* 0x00007004ff0075a7 */ /* 0x000f64000802014d */
[----:B-----5:R-:W-:Y:S05]  /*14b10*/  @!P1 BRA `(.L_x_195) ;  /* 0x0000002000089947 */ /* 0x020fea0003800000 */
.L_x_250:
[----:B------:R-:W-:Y:S04]  /*14b20*/  BSSY B0, `(.L_x_196) ;  /* 0x000000d000007945 */ /* 0x000fe80003800000 */
[----:B------:R-:W-:Y:S05]  /*14b30*/  @!P0 BRA `(.L_x_197) ;  /* 0x00000000002c8947 */ /* 0x000fea0003800000 */
[----:B------:R-:W-:Y:S01]  /*14b40*/  R2UR UR20, R12 ;  /* 0x000000000c1472ca */ /* 0x000fe200000e0000 */
[----:B------:R-:W-:Y:S02]  /*14b50*/  UIADD3 UR10, UP0, UR22, 0x3f0, URZ ;  /* 0x000003f0160a7890 */ /* 0x000fe4000ff1e03f */
[----:B------:R-:W-:Y:S02]  /*14b60*/  UIADD3 UR16, UR13, 0x4200, URZ ;  /* 0x000042000d107890 */ /* 0x000fe4000fffe03f */
[----:B------:R-:W-:Y:S01]  /*14b70*/  UIADD3.X UR11, URZ, UR23, URZ, UP0, !UPT ;  /* 0x000000173f0b7290 */ /* 0x000fe200087fe43f */
[----:B------:R-:W-:Y:S01]  /*14b80*/  UMOV UR24, 0x0 ;  /* 0x0000000000187882 */ /* 0x000fe20000000000 */
[----:B------:R-:W-:-:S07]  /*14b90*/  UMOV UR25, 0x10000000 ;  /* 0x1000000000197882 */ /* 0x000fce0000000000 */
[----:B------:R1:W-:Y:S02]  /*14ba0*/  UTMALDG.3D [UR16], [UR10], desc[UR24] ;  /* 0x000018100a0075b4 */ /* 0x0003e40008011000 */
[----:B-1----:R-:W-:Y:S05]  /*14bb0*/  @!P2 BRA `(.L_x_198) ;  /* 0x000000000004a947 */ /* 0x002fea0003800000 */
[----:B------:R-:W-:Y:S01]  /*14bc0*/  BPT.TRAP 0x1 ;  /* 0x000000040000795c */ /* 0x000fe20000300000 */
.L_x_198:
[----:B--234-:R-:W1:Y:S02]  /*14bd0*/  LDC R5, c[0x0][0x800] ;  /* 0x00020000ff057b82 */ /* 0x01ce640000000800 */
[----:B-1----:R1:W-:Y:S02]  /*14be0*/  SYNCS.ARRIVE.TRANS64.RED.A0TR RZ, [UR13+0x50], R5 ;  /* 0x00005005ffff79a7 */ /* 0x0023e4000830040d */
.L_x_197:
[----:B------:R-:W-:Y:S05]  /*14bf0*/  BSYNC B0 ;  /* 0x0000000000007941 */ /* 0x000fea0003800000 */
.L_x_196:
[----:B------:R-:W-:Y:S05]  /*14c00*/  @!P2 BRA `(.L_x_199) ;  /* 0x000000000004a947 */ /* 0x000fea0003800000 */
[----:B------:R-:W-:Y:S01]  /*14c10*/  BPT.TRAP 0x1 ;  /* 0x000000040000795c */ /* 0x000fe20000300000 */
.L_x_199:
[----:B------:R-:W-:Y:S01]  /*14c20*/  SYNCS.ARRIVE.TRANS64.RED.A1T0 RZ, [UR21], RZ ;  /* 0x000000ffffff79a7 */ /* 0x000fe20008100415 */
[----:B------:R-:W-:Y:S05]  /*14c30*/  @!P2 BRA `(.L_x_200) ;  /* 0x000000000004a947 */ /* 0x000fea0003800000 */
[----:B------:R-:W-:Y:S01]  /*14c40*/  BPT.TRAP 0x1 ;  /* 0x000000040000795c */ /* 0x000fe20000300000 */
.L_x_200:
[----:B------:R-:W5:Y:S02]  /*14c50*/  SYNCS.PHASECHK.TRANS64.TRYWAIT P1, [UR13+0x78], R4 ;  /* 0x00007804ff0075a7 */ /* 0x000f64000802014d */
[----:B-----5:R-:W-:Y:S05]  /*14c60*/  @!P1 BRA `(.L_x_201) ;  /* 0x0000001c00cc9947 */ /* 0x020fea0003800000 */
.L_x_251:
        /* <DEDUP_REMOVED lines=13> */
.L_x_204:
[----:B------:R-:W1:Y:S02]  /*14d40*/  LDC R4, c[0x0][0x800] ;  /* 0x00020000ff047b82 */ /* 0x000e640000000800 */
[----:B-1----:R1:W-:Y:S02]  /*14d50*/  SYNCS.ARRIVE.TRANS64.RED.A0TR RZ, [UR13+0x58], R4 ;  /* 0x00005804ffff79a7 */ /* 0x0023e4000830040d */
.L_x_203:
[----:B------:R-:W-:Y:S05]  /*14d60*/  BSYNC B0 ;  /* 0x0000000000007941 */ /* 0x000fea0003800000 */
.L_x_202:
[----:B------:R-:W-:Y:S05]  /*14d70*/  @!P2 BRA `(.L_x_205) ;  /* 0x000000000004a947 */ /* 0x000fea0003800000 */
[----:B------:R-:W-:Y:S01]  /*14d80*/  BPT.TRAP 0x1 ;  /* 0x000000040000795c */ /* 0x000fe20000300000 */
.L_x_205:
[----:B------:R-:W-:Y:S01]  /*14d90*/  IADD3 R16, P0, R16, UR40, RZ ;  /* 0x0000002810107c10 */ /* 0x000fe2000ff1e0ff */
[----:B------:R-:W-:Y:S01]  /*14da0*/  SYNCS.ARRIVE.TRANS64.RED.A1T0 RZ, [UR29], RZ ;  /* 0x000000ffffff79a7 */ /* 0x000fe2000810041d */
[----:B-1----:R-:W-:Y:S01]  /*14db0*/  PRMT R4, RZ, 0x7610, R4 ;  /* 0x00007610ff047816 */ /* 0x002fe20000000004 */
[----:B------:R-:W-:Y:S01]  /*14dc0*/  IMAD.MOV.U32 R13, RZ, RZ, -0x1 ;  /* 0xffffffffff0d7424 */ /* 0x000fe200078e00ff */
[----:B------:R-:W-:Y:S02]  /*14dd0*/  IADD3.X R17, R17, UR38, RZ, P0, !PT ;  /* 0x0000002611117c10 */ /* 0x000fe400087fe4ff */
[----:B------:R-:W-:Y:S02]  /*14de0*/  ISETP.GE.U32.AND P0, PT, R16, UR6, PT ;  /* 0x0000000610007c0c */ /* 0x000fe4000bf06070 */
[----:B------:R-:W-:Y:S02]  /*14df0*/  MOV R20, 0xffffffff ;  /* 0xffffffff00147802 */ /* 0x000fe40000000f00 */
[----:B------:R-:W-:-:S02]  /*14e00*/  ISETP.GE.U32.AND.EX P0, PT, R17, UR7, PT, P0 ;  /* 0x0000000711007c0c */ /* 0x000fc4000bf06100 */
[----:B------:R-:W-:-:S11]  /*14e10*/  MOV R12, 0xffffffff ;  /* 0xffffffff000c7802 */ /* 0x000fd60000000f00 */
[----:B------:R-:W-:Y:S05]  /*14e20*/  @P0 BRA `(.L_x_206) ;  /* 0x0000000400580947 */ /* 0x000fea0003800000 */
[----:B------:R-:W1:Y:S01]  /*14e30*/  S2R R15, SR_CTAID.X ;  /* 0x00000000000f7919 */ /* 0x000e620000002500 */
[----:B------:R-:W5:Y:S01]  /*14e40*/  LDC.64 R12, c[0x0][0x8d0] ;  /* 0x00023400ff0c7b82 */ /* 0x000f620000000a00 */
[----:B------:R-:W-:Y:S01]  /*14e50*/  ULDC UR8, c[0x0][0x150] ;  /* 0x0000540000087ab9 */ /* 0x000fe20000000800 */
[----:B------:R-:W-:Y:S01]  /*14e60*/  IMAD.MOV.U32 R7, RZ, RZ, R16 ;  /* 0x000000ffff077224 */ /* 0x000fe200078e0010 */
[----:B------:R-:W2:Y:S01]  /*14e70*/  S2R R18, SR_CTAID.Y ;  /* 0x0000000000127919 */ /* 0x000ea20000002600 */
[----:B------:R-:W-:-:S04]  /*14e80*/  MOV R21, R17 ;  /* 0x0000001100157202 */ /* 0x000fc80000000f00 */
[----:B------:R-:W2:Y:S08]  /*14e90*/  LDC R22, c[0x0][0x144] ;  /* 0x00005100ff167b82 */ /* 0x000eb00000000800 */
[----:B------:R-:W3:Y:S01]  /*14ea0*/  LDC R20, c[0x0][0x8d8] ;  /* 0x00023600ff147b82 */ /* 0x000ee20000000800 */
[----:B-----5:R-:W-:-:S04]  /*14eb0*/  ISETP.NE.U32.AND P0, PT, R12, RZ, PT ;  /* 0x000000ff0c00720c */ /* 0x020fc80003f05070 */
[----:B------:R-:W-:Y:S02]  /*14ec0*/  ISETP.NE.AND.EX P0, PT, R13, RZ, PT, P0 ;  /* 0x000000ff0d00720c */ /* 0x000fe40003f05300 */
[----:B-1----:R-:W-:Y:S02]  /*14ed0*/  I2FP.F32.U32 R4, R15 ;  /* 0x0000000f00047245 */ /* 0x002fe40000201000 */
[----:B--2---:R-:W-:-:S03]  /*14ee0*/  I2FP.F32.U32 R23, R18 ;  /* 0x0000001200177245 */ /* 0x004fc60000201000 */
[----:B------:R-:W-:-:S04]  /*14ef0*/  FMUL R4, R4, UR8 ;  /* 0x0000000804047c20 */ /* 0x000fc80008400000 */
[----:B------:R1:W2:Y:S02]  /*14f00*/  F2I.U32.TRUNC.NTZ R14, R4 ;  /* 0x00000004000e7305 */ /* 0x0002a4000020f000 */
[----:B---3--:R-:W-:Y:S05]  /*14f10*/  @!P0 BRA `(.L_x_207) ;  /* 0x0000000000308947 */ /* 0x008fea0003800000 */
[----:B----4-:R-:W3:Y:S02]  /*14f20*/  LDC R5, c[0x0][0x8dc] ;  /* 0x00023700ff057b82 */ /* 0x010ee40000000800 */
[----:B---3--:R-:W-:-:S05]  /*14f30*/  IADD3 R5, P0, R16, R5, RZ ;  /* 0x0000000510057210 */ /* 0x008fca0007f1e0ff */
[----:B------:R-:W-:-:S04]  /*14f40*/  IMAD.X R21, RZ, RZ, R17, P0 ;  /* 0x000000ffff157224 */ /* 0x000fc800000e0611 */
[----:B------:R-:W-:-:S04]  /*14f50*/  IMAD.WIDE.U32 R6, R21, R12, RZ ;  /* 0x0000000c15067225 */ /* 0x000fc800078e00ff */
[----:B------:R-:W-:-:S04]  /*14f60*/  IMAD.WIDE.U32 R6, P0, R5, R13, R6 ;  /* 0x0000000d05067225 */ /* 0x000fc80007800006 */
[----:B-1----:R-:W-:-:S04]  /*14f70*/  IMAD.WIDE.U32 R4, R5, R12, RZ ;  /* 0x0000000c05047225 */ /* 0x002fc800078e00ff */
[----:B------:R-:W-:Y:S01]  /*14f80*/  IMAD.MOV.U32 R4, RZ, RZ, R7 ;  /* 0x000000ffff047224 */ /* 0x000fe200078e0007 */
[----:B------:R-:W-:Y:S02]  /*14f90*/  IADD3 RZ, P1, R5, R6, RZ ;  /* 0x0000000605ff7210 */ /* 0x000fe40007f3e0ff */
[----:B------:R-:W-:-:S03]  /*14fa0*/  IADD3.X R5, RZ, RZ, RZ, P0, !PT ;  /* 0x000000ffff057210 */ /* 0x000fc600007fe4ff */
[----:B------:R-:W-:-:S04]  /*14fb0*/  IMAD.WIDE.U32.X R4, R21, R13, R4, P1 ;  /* 0x0000000d15047225 */ /* 0x000fc800008e0404 */
[----:B------:R-:W-:Y:S01]  /*14fc0*/  IMAD.MOV.U32 R21, RZ, RZ, R5 ;  /* 0x000000ffff157224 */ /* 0x000fe200078e0005 */
[----:B------:R-:W-:-:S07]  /*14fd0*/  MOV R7, R4 ;  /* 0x0000000400077202 */ /* 0x000fce0000000f00 */
.L_x_207:
[----:B------:R-:W-:Y:S01]  /*14fe0*/  ULDC UR8, c[0x0][0x154] ;  /* 0x0000550000087ab9 */ /* 0x000fe20000000800 */
[----:B------:R-:W3:Y:S01]  /*14ff0*/  LDC R13, c[0x0][0x148] ;  /* 0x00005200ff0d7b82 */ /* 0x000ee20000000800 */
[----:B------:R-:W-:Y:S01]  /*15000*/  FMUL R23, R23, UR8 ;  /* 0x0000000817177c20 */ /* 0x000fe20008400000 */
[----:B------:R-:W-:Y:S02]  /*15010*/  ISETP.NE.AND P2, PT, R2, 0x1, PT ;  /* 0x000000010200780c */ /* 0x000fe40003f45270 */
[----:B--2---:R-:W-:Y:S02]  /*15020*/  IADD3 R6, -R14, RZ, RZ ;  /* 0x000000ff0e067210 */ /* 0x004fe40007ffe1ff */
[-CC-:B------:R-:W-:Y:S01]  /*15030*/  SHF.R.U64 R14, R7, R20.reuse, R21.reuse ;  /* 0x00000014070e7219 */ /* 0x180fe20000001215 */
[----:B------:R-:W2:Y:S01]  /*15040*/  F2I.U32.TRUNC.NTZ R23, R23 ;  /* 0x0000001700177305 */ /* 0x000ea2000020f000 */
[----:B-1--4-:R-:W1:Y:S01]  /*15050*/  LDC.64 R4, c[0x0][0x8c8] ;  /* 0x00023200ff047b82 */ /* 0x012e620000000a00 */
[----:B------:R-:W-:Y:S01]  /*15060*/  SHF.R.U32.HI R20, RZ, R20, R21 ;  /* 0x00000014ff147219 */ /* 0x000fe20000011615 */
[----:B------:R-:W-:Y:S01]  /*15070*/  IMAD R15, R22, R6, R15 ;  /* 0x00000006160f7224 */ /* 0x000fe200078e020f */
[----:B------:R-:W-:-:S05]  /*15080*/  IADD3 R21, P0, RZ, -R14, RZ ;  /* 0x8000000eff157210 */ /* 0x000fca0007f1e0ff */
[----:B------:R-:W-:Y:S01]  /*15090*/  IMAD.X R7, RZ, RZ, ~R20, P0 ;  /* 0x000000ffff077224 */ /* 0x000fe200000e0e14 */
[----:B------:R-:W4:Y:S01]  /*150a0*/  LDC R24, c[0x0][0x8c0] ;  /* 0x00023000ff187b82 */ /* 0x000f220000000800 */
[----:B--2---:R-:W-:-:S07]  /*150b0*/  IADD3 R12, -R23, RZ, RZ ;  /* 0x000000ff170c7210 */ /* 0x004fce0007ffe1ff */
[----:B------:R-:W2:Y:S01]  /*150c0*/  LDC R27, c[0x0][0x900] ;  /* 0x00024000ff1b7b82 */ /* 0x000ea20000000800 */
[----:B---3--:R-:W-:Y:S02]  /*150d0*/  @P2 IMAD R15, R13, R12, R18 ;  /* 0x0000000c0d0f2224 */ /* 0x008fe400078e0212 */
[----:B-1----:R-:W-:-:S05]  /*150e0*/  IMAD R6, R7, R4, RZ ;  /* 0x0000000407067224 */ /* 0x002fca00078e02ff */
[----:B------:R-:W1:Y:S01]  /*150f0*/  LDC.64 R12, c[0x0][0x8e8] ;  /* 0x00023a00ff0c7b82 */ /* 0x000e620000000a00 */
[C---:B------:R-:W-:Y:S02]  /*15100*/  IMAD R7, R21.reuse, R5, R6 ;  /* 0x0000000515077224 */ /* 0x040fe400078e0206 */
[----:B------:R-:W-:-:S05]  /*15110*/  IMAD.WIDE.U32 R4, R21, R4, R16 ;  /* 0x0000000415047225 */ /* 0x000fca00078e0010 */
[----:B------:R-:W3:Y:S01]  /*15120*/  LDC R6, c[0x0][0x8b0] ;  /* 0x00022c00ff067b82 */ /* 0x000ee20000000800 */
[----:B------:R-:W-:-:S05]  /*15130*/  IMAD.IADD R5, R5, 0x1, R7 ;  /* 0x0000000105057824 */ /* 0x000fca00078e0207 */
[-CC-:B----4-:R-:W-:Y:S02]  /*15140*/  SHF.R.U64 R22, R4, R24.reuse, R5.reuse ;  /* 0x0000001804167219 */ /* 0x190fe40000001205 */
[----:B------:R-:W4:Y:S01]  /*15150*/  LDC R25, c[0x0][0x8f0] ;  /* 0x00023c00ff197b82 */ /* 0x000f220000000800 */
[----:B------:R-:W-:-:S07]  /*15160*/  SHF.R.U32.HI R5, RZ, R24, R5 ;  /* 0x00000018ff057219 */ /* 0x000fce0000011605 */
[----:B------:R-:W4:Y:S01]  /*15170*/  LDC R21, c[0x0][0x8e0] ;  /* 0x00023800ff157b82 */ /* 0x000f220000000800 */
[----:B-1----:R-:W-:-:S04]  /*15180*/  ISETP.NE.U32.AND P0, PT, R12, RZ, PT ;  /* 0x000000ff0c00720c */ /* 0x002fc80003f05070 */
[----:B------:R-:W-:-:S03]  /*15190*/  ISETP.NE.AND.EX P0, PT, R13, RZ, PT, P0 ;  /* 0x000000ff0d00720c */ /* 0x000fc60003f05300 */
[----:B------:R-:W1:Y:S01]  /*151a0*/  LDC R20, c[0x0][0x8b8] ;  /* 0x00022e00ff147b82 */ /* 0x000e620000000800 */
[-CC-:B---3--:R-:W-:Y:S02]  /*151b0*/  SHF.R.U64 R23, R22, R6.reuse, R5.reuse ;  /* 0x0000000616177219 */ /* 0x188fe40000001205 */
[----:B------:R-:W-:-:S04]  /*151c0*/  SHF.R.U32.HI R4, RZ, R6, R5 ;  /* 0x00000006ff047219 */ /* 0x000fc80000011605 */
[-CC-:B--2---:R-:W-:Y:S01]  /*151d0*/  SHF.R.U64 R24, R23, R27.reuse, R4.reuse ;  /* 0x0000001b17187219 */ /* 0x184fe20000001204 */
[----:B------:R-:W2:Y:S01]  /*151e0*/  LDC R18, c[0x0][0x8a8] ;  /* 0x00022a00ff127b82 */ /* 0x000ea20000000800 */
[----:B------:R-:W-:Y:S02]  /*151f0*/  SHF.R.U32.HI R27, RZ, R27, R4 ;  /* 0x0000001bff1b7219 */ /* 0x000fe40000011604 */
[----:B------:R-:W-:-:S03]  /*15200*/  MOV R4, R24 ;  /* 0x0000001800047202 */ /* 0x000fc60000000f00 */
[----:B------:R-:W-:Y:S01]  /*15210*/  IMAD.MOV.U32 R5, RZ, RZ, R27 ;  /* 0x000000ffff057224 */ /* 0x000fe200078e001b */
[----:B------:R-:W-:Y:S06]  /*15220*/  @!P0 BRA `(.L_x_208) ;  /* 0x0000000000288947 */ /* 0x000fec0003800000 */
[----:B------:R-:W3:Y:S02]  /*15230*/  LDC R5, c[0x0][0x8f4] ;  /* 0x00023d00ff057b82 */ /* 0x000ee40000000800 */
[----:B---3--:R-:W-:-:S04]  /*15240*/  IADD3 R5, P0, R24, R5, RZ ;  /* 0x0000000518057210 */ /* 0x008fc80007f1e0ff */
[----:B------:R-:W-:-:S05]  /*15250*/  IADD3.X R27, RZ, R27, RZ, P0, !PT ;  /* 0x0000001bff1b7210 */ /* 0x000fca00007fe4ff */
[----:B------:R-:W-:-:S04]  /*15260*/  IMAD.WIDE.U32 R6, R27, R12, RZ ;  /* 0x0000000c1b067225 */ /* 0x000fc800078e00ff */
[----:B------:R-:W-:-:S04]  /*15270*/  IMAD.WIDE.U32 R6, P0, R5, R13, R6 ;  /* 0x0000000d05067225 */ /* 0x000fc80007800006 */
[----:B------:R-:W-:Y:S01]  /*15280*/  IMAD.WIDE.U32 R4, R5, R12, RZ ;  /* 0x0000000c05047225 */ /* 0x000fe200078e00ff */
[----:B------:R-:W-:-:S04]  /*15290*/  MOV R4, R7 ;  /* 0x0000000700047202 */ /* 0x000fc80000000f00 */
[----:B------:R-:W-:Y:S01]  /*152a0*/  IADD3 RZ, P1, R5, R6, RZ ;  /* 0x0000000605ff7210 */ /* 0x000fe20007f3e0ff */
[----:B------:R-:W-:-:S04]  /*152b0*/  IMAD.X R5, RZ, RZ, RZ, P0 ;  /* 0x000000ffff057224 */ /* 0x000fc800000e06ff */
[----:B------:R-:W-:-:S08]  /*152c0*/  IMAD.WIDE.U32.X R4, R27, R13, R4, P1 ;  /* 0x0000000d1b047225 */ /* 0x000fd000008e0404 */
.L_x_208:
[----:B----4-:R-:W-:Y:S01]  /*152d0*/  SHF.R.U64 R25, R4, R25, R5 ;  /* 0x0000001904197219 */ /* 0x010fe20000001205 */
[----:B------:R-:W-:Y:S01]  /*152e0*/  IMAD.MOV.U32 R12, RZ, RZ, R14 ;  /* 0x000000ffff0c7224 */ /* 0x000fe200078e000e */
[----:B------:R-:W-:Y:S02]  /*152f0*/  LOP3.LUT R23, R23, R8, RZ, 0xc0, !PT ;  /* 0x0000000817177212 */ /* 0x000fe400078ec0ff */
[----:B------:R-:W-:Y:S01]  /*15300*/  LOP3.LUT R22, R22, R3, RZ, 0xc0, !PT ;  /* 0x0000000316167212 */ /* 0x000fe200078ec0ff */
[----:B------:R-:W-:Y:S02]  /*15310*/  IMAD.MOV R4, RZ, RZ, -R25 ;  /* 0x000000ffff047224 */ /* 0x000fe400078e0a19 */
[----:B------:R-:W-:Y:S02]  /*15320*/  IMAD R23, R0, R25, R23 ;  /* 0x0000001900177224 */ /* 0x000fe400078e0217 */
[----:B------:R-:W-:Y:S01]  /*15330*/  IMAD R21, R4, R21, R24 ;  /* 0x0000001504157224 */ /* 0x000fe200078e0218 */
[----:B------:R-:W-:Y:S01]  /*15340*/  MOV R4, 0x1 ;  /* 0x0000000100047802 */ /* 0x000fe20000000f00 */
[----:B-1----:R-:W-:-:S02]  /*15350*/  IMAD R20, R23, R20, R15 ;  /* 0x0000001417147224 */ /* 0x002fc400078e020f */
[----:B--2---:R-:W-:-:S05]  /*15360*/  IMAD R21, R21, R18, R22 ;  /* 0x0000001215157224 */ /* 0x004fca00078e0216 */
[----:B------:R-:W-:Y:S02]  /*15370*/  SEL R13, R21, R20, !P2 ;  /* 0x00000014150d7207 */ /* 0x000fe40005000000 */
[----:B------:R-:W-:-:S07]  /*15380*/  SEL R20, R20, R21, !P2 ;  /* 0x0000001514147207 */ /* 0x000fce0005000000 */
.L_x_206:
[----:B------:R-:W-:-:S13]  /*15390*/  LOP3.LUT P0, RZ, R4, 0xff, RZ, 0xc0, !PT ;  /* 0x000000ff04ff7812 */ /* 0x000fda000780c0ff */
[----:B------:R-:W-:Y:S05]  /*153a0*/  @P0 BRA `(.L_x_209) ;  /* 0xffffffe800ec0947 */ /* 0x000fea000383ffff */
.L_x_153:
[----:B------:R-:W-:-:S13]  /*153b0*/  ELECT P0, URZ, PT ;  /* 0x00000000003f782f */ /* 0x000fda0003800000 */
[----:B------:R-:W-:Y:S05]  /*153c0*/  @!P0 BRA `(.L_x_14) ;  /* 0x00000010005c8947 */ /* 0x000fea0003800000 */
[----:B------:R-:W-:-:S04]  /*153d0*/  LOP3.LUT R19, R19, 0x2, RZ, 0xfc, !PT ;  /* 0x0000000213137812 */ /* 0x000fc800078efcff */
[----:B------:R-:W-:-:S13]  /*153e0*/  ISETP.NE.AND P1, PT, R19, 0x3, PT ;  /* 0x000000031300780c */ /* 0x000fda0003f25270 */
[----:B------:R-:W-:Y:S05]  /*153f0*/  @!P1 BRA `(.L_x_210) ;  /* 0x0000000000049947 */ /* 0x000fea0003800000 */
[----:B-1----:R-:W-:Y:S01]  /*15400*/  BPT.TRAP 0x1 ;  /* 0x000000040000795c */ /* 0x002fe20000300000 */
.L_x_210:
[----:B-1----:R-:W-:Y:S01]  /*15410*/  MOV R0, 0x400 ;  /* 0x0000040000007802 */ /* 0x002fe20000000f00 */
[----:B------:R-:W-:Y:S01]  /*15420*/  IMAD.MOV.U32 R2, RZ, RZ, 0x1 ;  /* 0x00000001ff027424 */ /* 0x000fe200078e00ff */
[----:B------:R-:W-:-:S04]  /*15430*/  MOV R3, UR37 ;  /* 0x0000002500037c02 */ /* 0x000fc80008000f00 */
[----:B------:R-:W-:Y:S02]  /*15440*/  LEA R0, R3, R0, 0x18 ;  /* 0x0000000003007211 */ /* 0x000fe400078ec0ff */
[----:B------:R-:W-:-:S04]  /*15450*/  SHF.L.U32 R3, R2, 0x1f, RZ ;  /* 0x0000001f02037819 */ /* 0x000fc800000006ff */
[----:B------:R-:W1:Y:S02]  /*15460*/  SYNCS.PHASECHK.TRANS64.TRYWAIT P0, [R0+URZ+0x60], R3 ;  /* 0x00006003000075a7 */ /* 0x000e64000800017f */
[----:B-1----:R-:W-:Y:S05]  /*15470*/  @!P0 BRA `(.L_x_211) ;  /* 0x0000001400e08947 */ /* 0x002fea0003800000 */
.L_x_252:
[----:B------:R-:W-:Y:S05]  /*15480*/  @!P1 BRA `(.L_x_212) ;  /* 0x0000000000049947 */ /* 0x000fea0003800000 */
[----:B------:R-:W-:Y:S01]  /*15490*/  BPT.TRAP 0x1 ;  /* 0x000000040000795c */ /* 0x000fe20000300000 */
.L_x_212:
[----:B------:R-:W1:Y:S02]  /*154a0*/  SYNCS.PHASECHK.TRANS64.TRYWAIT P0, [R0+URZ+0x68], R3 ;  /* 0x00006803000075a7 */ /* 0x000e64000800017f */
[----:B-1----:R-:W-:Y:S05]  /*154b0*/  @!P0 BRA `(.L_x_213) ;  /* 0x0000001400e48947 */ /* 0x002fea0003800000 */
.L_x_253:
[----:B------:R-:W-:Y:S05]  /*154c0*/  @!P1 BRA `(.L_x_214) ;  /* 0x0000000000049947 */ /* 0x000fea0003800000 */
[----:B------:R-:W-:Y:S01]  /*154d0*/  BPT.TRAP 0x1 ;  /* 0x000000040000795c */ /* 0x000fe20000300000 */
.L_x_214:
[----:B------:R-:W1:Y:S02]  /*154e0*/  SYNCS.PHASECHK.TRANS64.TRYWAIT P0, [R0+URZ+0x70], R3 ;  /* 0x00007003000075a7 */ /* 0x000e64000800017f */
[----:B-1----:R-:W-:Y:S05]  /*154f0*/  @!P0 BRA `(.L_x_215) ;  /* 0x0000001400e88947 */ /* 0x002fea0003800000 */
.L_x_254:
[----:B------:R-:W-:Y:S05]  /*15500*/  @!P1 BRA `(.L_x_216) ;  /* 0x0000000000049947 */ /* 0x000fea0003800000 */
[----:B------:R-:W-:Y:S01]  /*15510*/  BPT.TRAP 0x1 ;  /* 0x000000040000795c */ /* 0x000fe20000300000 */
.L_x_216:
[----:B------:R-:W-:-:S04]  /*15520*/  MOV R3, 0x1 ;  /* 0x0000000100037802 */ /* 0x000fc80000000f00 */
[----:B------:R-:W-:-:S07]  /*15530*/  SHF.L.U32 R3, R3, 0x1f, RZ ;  /* 0x0000001f03037819 */ /* 0x000fce00000006ff */
.L_x_217:
[----:B------:R1:W1:Y:S02]  /*15540*/  SYNCS.PHASECHK.TRANS64.TRYWAIT P0, [R0+URZ+0x78], R3 ;  /* 0x00007803000075a7 */ /* 0x000264000800017f */
[----:B-1----:R-:W-:Y:S05]  /*15550*/  @!P0 NANOSLEEP.SYNCS 0x989680 ;  /* 0x009896800000895d */ /* 0x002fea0003900000 */
[----:B------:R-:W1:Y:S02]  /*15560*/  @!P0 SYNCS.PHASECHK.TRANS64 P0, [R0+URZ+0x78], R3 ;  /* 0x00007803000085a7 */ /* 0x000e64000800007f */
[----:B-1----:R-:W-:Y:S05]  /*15570*/  @P0 BRA `(.L_x_14) ;  /* 0x0000000c00f00947 */ /* 0x002fea0003800000 */
[----:B------:R-:W-:Y:S05]  /*15580*/  BRA `(.L_x_217) ;  /* 0xfffffffc00ec7947 */ /* 0x000fea000383ffff */
.L_x_148:
[----:B------:R-:W-:Y:S01]  /*15590*/  LOP3.LUT P0, RZ, R8, 0xff, RZ, 0xc0, !PT ;  /* 0x000000ff08ff7812 */ /* 0x000fe2000780c0ff */
[----:B------:R-:W-:Y:S01]  /*155a0*/  IMAD.MOV.U32 R10, RZ, RZ, 0x1 ;  /* 0x00000001ff0a7424 */ /* 0x000fe200078e00ff */
[----:B------:R-:W-:-:S11]  /*155b0*/  MOV R9, RZ ;  /* 0x000000ff00097202 */ /* 0x000fd60000000f00 */
[----:B------:R-:W-:Y:S05]  /*155c0*/  @!P0 BRA `(.L_x_218) ;  /* 0x0000000c00288947 */ /* 0x000fea0003800000 */
[----:B------:R-:W2:Y:S01]  /*155d0*/  LDC R0, c[0x0][0x28c] ;  /* 0x0000a300ff007b82 */ /* 0x000ea20000000800 */
[----:B------:R-:W-:Y:S01]  /*155e0*/  ULDC UR7, c[0x0][0x900] ;  /* 0x0002400000077ab9 */ /* 0x000fe20000000800 */
[----:B------:R-:W-:Y:S01]  /*155f0*/  UMOV UR8, 0xffffffff ;  /* 0xffffffff00087882 */ /* 0x000fe20000000000 */
[----:B------:R-:W-:Y:S01]  /*15600*/  BSSY B0, `(.L_x_218) ;  /* 0x00000c6000007945 */ /* 0x000fe20003800000 */
[----:B-1----:R-:W-:Y:S01]  /*15610*/  USHF.L.U32 UR4, UR37, 0x6, URZ ;  /* 0x0000000625047899 */ /* 0x002fe2000800063f */
[----:B------:R-:W-:Y:S01]  /*15620*/  LOP3.LUT R11, R22, 0x2, RZ, 0xfc, !PT ;  /* 0x00000002160b7812 */ /* 0x000fe200078efcff */
[----:B------:R-:W-:Y:S01]  /*15630*/  USHF.L.U32 UR5, UR37, 0xc, URZ ;  /* 0x0000000c25057899 */ /* 0x000fe2000800063f */
[----:B------:R-:W-:Y:S01]  /*15640*/  IMAD.MOV.U32 R10, RZ, RZ, 0x1 ;  /* 0x00000001ff0a7424 */ /* 0x000fe200078e00ff */
[----:B------:R-:W-:Y:S01]  /*15650*/  USHF.L.U32 UR8, UR8, UR7, URZ ;  /* 0x0000000708087299 */ /* 0x000fe2000800063f */
[----:B------:R-:W-:Y:S01]  /*15660*/  MOV R9, RZ ;  /* 0x000000ff00097202 */ /* 0x000fe20000000f00 */
[----:B------:R-:W-:Y:S01]  /*15670*/  ULDC UR6, c[0x0][0x8a8] ;  /* 0x00022a0000067ab9 */ /* 0x000fe20000000800 */
[----:B------:R-:W-:Y:S01]  /*15680*/  UMOV UR9, 0x1 ;  /* 0x0000000100097882 */ /* 0x000fe20000000000 */
[----:B------:R-:W-:-:S02]  /*15690*/  ULOP3.LUT UR4, UR4, 0x40, URZ, 0xc0, !UPT ;  /* 0x0000004004047892 */ /* 0x000fc4000f8ec03f */
[----:B------:R-:W-:Y:S02]  /*156a0*/  ULOP3.LUT UR5, UR5, 0x1000, URZ, 0xc0, !UPT ;  /* 0x0000100005057892 */ /* 0x000fe4000f8ec03f */
[----:B------:R-:W-:Y:S02]  /*156b0*/  UIADD3 UR17, UR6, -0x1, URZ ;  /* 0xffffffff06117890 */ /* 0x000fe4000fffe03f */
[----:B------:R-:W-:Y:S02]  /*156c0*/  USHF.L.U32 UR19, UR9, UR7, URZ ;  /* 0x0000000709137299 */ /* 0x000fe4000800063f */
[----:B------:R-:W-:Y:S01]  /*156d0*/  ULOP3.LUT UR18, URZ, UR8, URZ, 0x33, !UPT ;  /* 0x000000083f127292 */ /* 0x000fe2000f8e333f */
[----:B------:R-:W-:Y:S01]  /*156e0*/  ULDC.64 UR22, c[0x0][0x198] ;  /* 0x0000660000167ab9 */ /* 0x000fe20000000a00 */
[----:B--2---:R-:W-:-:S05]  /*156f0*/  VIADD R0, R0, 0x3f ;  /* 0x0000003f00007836 */ /* 0x004fca0000000000 */
[----:B------:R-:W-:-:S04]  /*15700*/  SHF.R.S32.HI R3, RZ, 0x1f, R0 ;  /* 0x0000001fff037819 */ /* 0x000fc80000011400 */
[----:B------:R-:W-:Y:S02]  /*15710*/  LEA.HI R3, R3, R0, RZ, 0x6 ;  /* 0x0000000003037211 */ /* 0x000fe400078f30ff */
[----:B------:R-:W-:Y:S02]  /*15720*/  MOV R0, 0x1 ;  /* 0x0000000100007802 */ /* 0x000fe40000000f00 */
[--C-:B------:R-:W-:Y:S02]  /*15730*/  SHF.R.S32.HI R8, RZ, 0x6, R3.reuse ;  /* 0x00000006ff087819 */ /* 0x100fe40000011403 */
[----:B------:R-:W-:-:S03]  /*15740*/  PRMT R3, R0, 0x7610, R3 ;  /* 0x0000761000037816 */ /* 0x000fc60000000003 */
[----:B------:R-:W-:-:S07]  /*15750*/  VIADD R0, R8, 0x1 ;  /* 0x0000000108007836 */ /* 0x000fce0000000000 */
.L_x_229:
[----:B------:R-:W-:-:S03]  /*15760*/  UMOV UR6, 0xffffffff ;  /* 0xffffffff00067882 */ /* 0x000fc60000000000 */
[----:B------:R-:W-:Y:S05]  /*15770*/  BRA.DIV UR6, `(.L_x_219) ;  /* 0x00000016065c7947 */ /* 0x000fea000b800000 */
[----:B------:R-:W-:-:S13]  /*15780*/  ELECT P6, URZ, PT ;  /* 0x00000000003f782f */ /* 0x000fda00038c0000 */
.L_x_257:
[----:B------:R-:W1:Y:S01]  /*15790*/  LDC R4, c[0x0][0x28c] ;  /* 0x0000a300ff047b82 */ /* 0x000e620000000800 */
[----:B------:R-:W-:Y:S01]  /*157a0*/  BSSY B1, `(.L_x_220) ;  /* 0x0000038000017945 */ /* 0x000fe20003800000 */
[----:B-1----:R-:W-:-:S13]  /*157b0*/  ISETP.LT.OR P6, PT, R4, 0x1, !P6 ;  /* 0x000000010400780c */ /* 0x002fda00077c1670 */
[----:B------:R-:W-:Y:S05]  /*157c0*/  @P6 BRA `(.L_x_221) ;  /* 0x0000000000d46947 */ /* 0x000fea0003800000 */
[----:B------:R-:W-:Y:S01]  /*157d0*/  LEA R15, R13, UR4, 0x7 ;  /* 0x000000040d0f7c11 */ /* 0x000fe2000f8e38ff */
[----:B------:R-:W-:Y:S01]  /*157e0*/  IMAD.MOV.U32 R21, RZ, RZ, RZ ;  /* 0x000000ffff157224 */ /* 0x000fe200078e00ff */
[----:B------:R-:W-:Y:S01]  /*157f0*/  SHF.L.U32 R20, R20, 0x8, RZ ;  /* 0x0000000814147819 */ /* 0x000fe200000006ff */
[----:B------:R-:W-:Y:S01]  /*15800*/  IMAD.MOV.U32 R5, RZ, RZ, R10 ;  /* 0x000000ffff057224 */ /* 0x000fe200078e000a */
[----:B------:R-:W-:Y:S02]  /*15810*/  MOV R4, R0 ;  /* 0x0000000000047202 */ /* 0x000fe40000000f00 */
[----:B------:R-:W-:-:S07]  /*15820*/  MOV R6, R9 ;  /* 0x0000000900067202 */ /* 0x000fce0000000f00 */
.L_x_224:
[----:B------:R-:W1:Y:S01]  /*15830*/  S2R R14, SR_CgaCtaId ;  /* 0x00000000000e7919 */ /* 0x000e620000008800 */
[----:B------:R-:W-:Y:S02]  /*15840*/  MOV R7, 0x400 ;  /* 0x0000040000077802 */ /* 0x000fe40000000f00 */
[----:B------:R-:W-:-:S13]  /*15850*/  LOP3.LUT P1, RZ, R18, 0x7f, RZ, 0xc0, !PT ;  /* 0x0000007f12ff7812 */ /* 0x000fda000782c0ff */
[----:B------:R-:W2:Y:S01]  /*15860*/  @!P1 LDC R13, c[0x0][0x500] ;  /* 0x00014000ff0d9b82 */ /* 0x000ea20000000800 */
[----:B-1----:R-:W-:Y:S02]  /*15870*/  LEA R19, R14, R7, 0x18 ;  /* 0x000000070e137211 */ /* 0x002fe400078ec0ff */
[----:B------:R-:W-:-:S03]  /*15880*/  SHF.L.U32 R7, R5, 0x1f, RZ ;  /* 0x0000001f05077819 */ /* 0x000fc600000006ff */
[----:B------:R-:W-:-:S04]  /*15890*/  IMAD R14, R6, 0x8, R19 ;  /* 0x00000008060e7824 */ /* 0x000fc800078e0213 */
[----:B------:R-:W1:Y:S02]  /*158a0*/  SYNCS.PHASECHK.TRANS64.TRYWAIT P0, [R14+URZ+0x20], R7 ;  /* 0x000020070e0075a7 */ /* 0x000e64000800017f */
[----:B-12---:R-:W-:Y:S05]  /*158b0*/  @!P0 BRA `(.L_x_222) ;  /* 0x00000014002c8947 */ /* 0x006fea0003800000 */
.L_x_258:
[----:B-1----:R-:W-:Y:S01]  /*158c0*/  PRMT R7, R11, 0x9910, RZ ;  /* 0x000099100b077816 */ /* 0x002fe200000000ff */
[----:B------:R1:W-:Y:S03]  /*158d0*/  @!P1 SYNCS.ARRIVE.TRANS64 RZ, [R14+URZ], R13 ;  /* 0x0000000d0eff99a7 */ /* 0x0003e6000800003f */
[----:B------:R-:W-:-:S13]  /*158e0*/  ISETP.NE.AND P0, PT, R7, 0x2, PT ;  /* 0x000000020700780c */ /* 0x000fda0003f05270 */
[----:B-1----:R-:W-:Y:S05]  /*158f0*/  @P0 BRA `(.L_x_223) ;  /* 0x0000000000040947 */ /* 0x002fea0003800000 */
[----:B------:R-:W-:Y:S01]  /*15900*/  BPT.TRAP 0x1 ;  /* 0x000000040000795c */ /* 0x000fe20000300000 */
.L_x_223:
[----:B------:R-:W-:Y:S01]  /*15910*/  LEA R7, R6, UR5, 0xd ;  /* 0x0000000506077c11 */ /* 0x000fe2000f8e68ff */
[----:B------:R-:W-:Y:S01]  /*15920*/  VIADD R4, R4, 0xffffffff ;  /* 0xffffffff04047836 */ /* 0x000fe20000000000 */
[----:B------:R-:W-:Y:S01]  /*15930*/  LEA R13, R6, R19, 0xf ;  /* 0x00000013060d7211 */ /* 0x000fe200078e78ff */
[----:B------:R-:W-:Y:S01]  /*15940*/  UIADD3 UR6, UP0, UR22, 0xf0, URZ ;  /* 0x000000f016067890 */ /* 0x000fe2000ff1e03f */
[----:B------:R-:W-:Y:S01]  /*15950*/  R2UR UR9, R14 ;  /* 0x000000000e0972ca */ /* 0x000fe200000e0000 */
[----:B------:R-:W-:Y:S01]  /*15960*/  IMAD R7, R7, 0x2, R19 ;  /* 0x0000000207077824 */ /* 0x000fe200078e0213 */
[----:B------:R-:W-:Y:S01]  /*15970*/  R2UR UR7, R13 ;  /* 0x000000000d0772ca */ /* 0x000fe200000e0000 */
[----:B------:R-:W-:Y:S01]  /*15980*/  UIADD3 UR24, UP1, UR22, 0x1f0, URZ ;  /* 0x000001f016187890 */ /* 0x000fe2000ff3e03f */
[----:B------:R-:W-:Y:S01]  /*15990*/  R2UR UR11, R20 ;  /* 0x00000000140b72ca */ /* 0x000fe200000e0000 */
[----:B------:R-:W-:Y:S01]  /*159a0*/  UMOV UR14, 0x0 ;  /* 0x00000000000e7882 */ /* 0x000fe20000000000 */
[----:B------:R-:W-:Y:S01]  /*159b0*/  R2UR UR8, R7 ;  /* 0x00000000070872ca */ /* 0x000fe200000e0000 */
[----:B------:R-:W-:Y:S01]  /*159c0*/  UIADD3.X UR25, URZ, UR23, URZ, UP1, !UPT ;  /* 0x000000173f197290 */ /* 0x000fe20008ffe43f */
[----:B------:R-:W-:Y:S01]  /*159d0*/  R2UR UR10, R21 ;  /* 0x00000000150a72ca */ /* 0x000fe200000e0000 */
[----:B------:R-:W-:Y:S01]  /*159e0*/  UMOV UR15, 0x10000000 ;  /* 0x10000000000f7882 */ /* 0x000fe20000000000 */
[----:B------:R-:W-:Y:S01]  /*159f0*/  R2UR UR12, R12 ;  /* 0x000000000c0c72ca */ /* 0x000fe200000e0000 */
[----:B------:R-:W-:Y:S01]  /*15a00*/  UMOV UR21, 0x30000 ;  /* 0x0003000000157882 */ /* 0x000fe20000000000 */
[----:B------:R-:W-:-:S02]  /*15a10*/  R2UR UR20, R15 ;  /* 0x000000000f1472ca */ /* 0x000fc400000e0000 */
[----:B------:R-:W-:Y:S01]  /*15a20*/  ISETP.GT.AND P1, PT, R4, 0x1, PT ;  /* 0x000000010400780c */ /* 0x000fe20003f24270 */
[----:B------:R-:W-:Y:S01]  /*15a30*/  UIADD3 UR13, UR7, 0x8400, URZ ;  /* 0x00008400070d7890 */ /* 0x000fe2000fffe03f */
[----:B------:R-:W-:Y:S01]  /*15a40*/  IADD3 R6, R6, 0x1, RZ ;  /* 0x0000000106067810 */ /* 0x000fe20007ffe0ff */
[----:B------:R-:W-:Y:S01]  /*15a50*/  UIADD3.X UR7, URZ, UR23, URZ, UP0, !UPT ;  /* 0x000000173f077290 */ /* 0x000fe200087fe43f */
[----:B------:R-:W-:Y:S01]  /*15a60*/  IADD3 R21, R21, 0x40, RZ ;  /* 0x0000004015157810 */ /* 0x000fe20007ffe0ff */
[----:B------:R-:W-:Y:S01]  /*15a70*/  UIADD3 UR16, UR8, 0x28400, URZ ;  /* 0x0002840008107890 */ /* 0x000fe2000fffe03f */
[----:B------:R-:W-:Y:S02]  /*15a80*/  ISETP.NE.AND P0, PT, R6, 0x4, PT ;  /* 0x000000040600780c */ /* 0x000fe40003f05270 */
[----:B------:R-:W-:Y:S02]  /*15a90*/  UMOV UR8, UR13 ;  /* 0x0000000d00087c82 */ /* 0x000fe40008000000 */
[----:B------:R-:W-:-:S02]  /*15aa0*/  SEL R14, RZ, 0x1, P0 ;  /* 0x00000001ff0e7807 */ /* 0x000fc40000000000 */
[----:B------:R1:W-:Y:S01]  /*15ab0*/  UTMALDG.3D [UR8], [UR6], desc[UR14] ;  /* 0x00000e08060075b4 */ /* 0x0003e20008011000 */
[----:B------:R-:W-:Y:S02]  /*15ac0*/  SEL R6, R6, RZ, P0 ;  /* 0x000000ff06067207 */ /* 0x000fe40000000000 */
[----:B------:R-:W-:Y:S01]  /*15ad0*/  LOP3.LUT R5, R5, R14, RZ, 0x3c, !PT ;  /* 0x0000000e05057212 */ /* 0x000fe200078e3cff */
[----:B-1----:R-:W-:Y:S01]  /*15ae0*/  UMOV UR8, UR16 ;  /* 0x0000001000087c82 */ /* 0x002fe20008000000 */
[----:B------:R-:W-:Y:S02]  /*15af0*/  UMOV UR11, UR20 ;  /* 0x00000014000b7c82 */ /* 0x000fe40008000000 */
[----:B------:R1:W-:Y:S02]  /*15b00*/  UTMALDG.3D.MULTICAST [UR8], [UR24], UR21, desc[UR14] ;  /* 0x00000e08180073b4 */ /* 0x0003e40008011815 */
[----:B-1----:R-:W-:Y:S05]  /*15b10*/  @P1 BRA `(.L_x_224) ;  /* 0xfffffffc00441947 */ /* 0x002fea000383ffff */
.L_x_221:
[----:B------:R-:W-:Y:S05]  /*15b20*/  BSYNC B1 ;  /* 0x0000000000017941 */ /* 0x000fea0003800000 */
.L_x_220:
[----:B------:R-:W-:Y:S01]  /*15b30*/  LOP3.LUT P1, RZ, R3, 0xff, RZ, 0xc0, !PT ;  /* 0x000000ff03ff7812 */ /* 0x000fe2000782c0ff */
[----:B------:R-:W-:Y:S01]  /*15b40*/  IMAD.IADD R9, R8, 0x1, R9 ;  /* 0x0000000108097824 */ /* 0x000fe200078e0209 */
[----:B------:R-:W-:Y:S01]  /*15b50*/  IADD3 R16, P2, R16, UR40, RZ ;  /* 0x0000002810107c10 */ /* 0x000fe2000ff5e0ff */
[----:B------:R-:W-:Y:S01]  /*15b60*/  ULDC.64 UR6, c[0x0][0x8f8] ;  /* 0x00023e0000067ab9 */ /* 0x000fe20000000a00 */
[----:B------:R-:W-:Y:S01]  /*15b70*/  BSSY B1, `(.L_x_225) ;  /* 0x000006c000017945 */ /* 0x000fe20003800000 */
[----:B------:R-:W-:Y:S01]  /*15b80*/  MOV R20, 0xffffffff ;  /* 0xffffffff00147802 */ /* 0x000fe20000000f00 */
[----:B------:R-:W-:Y:S01]  /*15b90*/  IMAD.MOV.U32 R13, RZ, RZ, -0x1 ;  /* 0xffffffffff0d7424 */ /* 0x000fe200078e00ff */
[----:B------:R-:W-:Y:S02]  /*15ba0*/  SHF.R.U32.HI R3, RZ, 0x2, R9 ;  /* 0x00000002ff037819 */ /* 0x000fe40000011609 */
[----:B------:R-:W-:Y:S02]  /*15bb0*/  ISETP.GT.U32.AND P0, PT, R9, 0x3, PT ;  /* 0x000000030900780c */ /* 0x000fe40003f04070 */
[----:B------:R-:W-:-:S02]  /*15bc0*/  LOP3.LUT R3, R3, 0x1, RZ, 0xc0, !PT ;  /* 0x0000000103037812 */ /* 0x000fc400078ec0ff */
[----:B------:R-:W1:Y:S01]  /*15bd0*/  @P1 S2R R5, SR_CgaCtaId ;  /* 0x0000000000051919 */ /* 0x000e620000008800 */
[----:B------:R-:W-:Y:S02]  /*15be0*/  @P1 MOV R4, 0x400 ;  /* 0x0000040000041802 */ /* 0x000fe40000000f00 */
[----:B------:R-:W-:Y:S02]  /*15bf0*/  ISETP.LT.U32.AND P0, PT, R8, 0x4, P0 ;  /* 0x000000040800780c */ /* 0x000fe40000701070 */
[----:B------:R-:W-:Y:S02]  /*15c00*/  IADD3.X R17, R17, UR38, RZ, P2, !PT ;  /* 0x0000002611117c10 */ /* 0x000fe400097fe4ff */
[----:B------:R-:W-:Y:S02]  /*15c10*/  ISETP.GE.U32.AND P2, PT, R16, UR6, PT ;  /* 0x0000000610007c0c */ /* 0x000fe4000bf46070 */
[----:B------:R-:W-:Y:S02]  /*15c20*/  MOV R12, 0xffffffff ;  /* 0xffffffff000c7802 */ /* 0x000fe40000000f00 */
[----:B------:R-:W-:-:S02]  /*15c30*/  LOP3.LUT R9, R9, 0x3, RZ, 0xc0, !PT ;  /* 0x0000000309097812 */ /* 0x000fc400078ec0ff */
[----:B-1----:R-:W-:-:S04]  /*15c40*/  @P1 LEA R4, R5, R4, 0x18 ;  /* 0x0000000405041211 */ /* 0x002fc800078ec0ff */
[----:B------:R1:W-:Y:S01]  /*15c50*/  @P1 SYNCS.ARRIVE.TRANS64.A1T0 RZ, [R4+URZ+0x88], RZ ;  /* 0x000088ff04ff19a7 */ /* 0x0003e2000810003f */
[----:B------:R-:W-:Y:S02]  /*15c60*/  ISETP.NE.U32.AND P1, PT, R3, 0x1, PT ;  /* 0x000000010300780c */ /* 0x000fe40003f25070 */
[----:B------:R-:W-:Y:S02]  /*15c70*/  SEL R3, RZ, 0x1, !P0 ;  /* 0x00000001ff037807 */ /* 0x000fe40004000000 */
[----:B------:R-:W-:Y:S02]  /*15c80*/  ISETP.GE.U32.AND.EX P0, PT, R17, UR7, PT, P2 ;  /* 0x0000000711007c0c */ /* 0x000fe4000bf06120 */
[----:B------:R-:W-:-:S04]  /*15c90*/  ISETP.GT.U32.AND P1, PT, R8, 0x3, !P1 ;  /* 0x000000030800780c */ /* 0x000fc80004f24070 */
[----:B-1----:R-:W-:-:S04]  /*15ca0*/  SEL R4, RZ, 0x1, !P1 ;  /* 0x00000001ff047807 */ /* 0x002fc80004800000 */
[--C-:B------:R-:W-:Y:S02]  /*15cb0*/  LOP3.LUT R10, R4, R10, R3.reuse, 0x96, !PT ;  /* 0x0000000a040a7212 */ /* 0x100fe400078e9603 */
[----:B------:R-:W-:Y:S02]  /*15cc0*/  PRMT R4, RZ, 0x7610, R4 ;  /* 0x00007610ff047816 */ /* 0x000fe40000000004 */
[----:B------:R-:W-:Y:S01]  /*15cd0*/  PRMT R3, RZ, 0x7610, R3 ;  /* 0x00007610ff037816 */ /* 0x000fe20000000003 */
[----:B------:R-:W-:Y:S06]  /*15ce0*/  @P0 BRA `(.L_x_226) ;  /* 0x0000000400500947 */ /* 0x000fec0003800000 */
[----:B------:R-:W1:Y:S01]  /*15cf0*/  S2R R13, SR_CTAID.X ;  /* 0x00000000000d7919 */ /* 0x000e620000002500 */
[----:B------:R-:W-:Y:S01]  /*15d00*/  ULDC.64 UR6, c[0x0][0x8d0] ;  /* 0x0002340000067ab9 */ /* 0x000fe20000000a00 */
[----:B------:R-:W2:Y:S01]  /*15d10*/  LDC R20, c[0x0][0x144] ;  /* 0x00005100ff147b82 */ /* 0x000ea20000000800 */
[----:B------:R-:W-:Y:S01]  /*15d20*/  ISETP.NE.U32.AND P0, PT, RZ, UR6, PT ;  /* 0x00000006ff007c0c */ /* 0x000fe2000bf05070 */
[----:B------:R-:W3:Y:S01]  /*15d30*/  S2R R12, SR_CTAID.Y ;  /* 0x00000000000c7919 */ /* 0x000ee20000002600 */
[----:B------:R-:W-:Y:S01]  /*15d40*/  ULDC UR8, c[0x0][0x150] ;  /* 0x0000540000087ab9 */ /* 0x000fe20000000800 */
[----:B------:R-:W-:Y:S01]  /*15d50*/  ULDC UR9, c[0x0][0x8d8] ;  /* 0x0002360000097ab9 */ /* 0x000fe20000000800 */
[----:B------:R-:W-:Y:S01]  /*15d60*/  ISETP.NE.AND.EX P0, PT, RZ, UR7, PT, P0 ;  /* 0x00000007ff007c0c */ /* 0x000fe2000bf05300 */
[----:B------:R-:W-:Y:S01]  /*15d70*/  IMAD.MOV.U32 R4, RZ, RZ, R16 ;  /* 0x000000ffff047224 */ /* 0x000fe200078e0010 */
[----:B-1----:R-:W-:-:S05]  /*15d80*/  I2FP.F32.U32 R5, R13 ;  /* 0x0000000d00057245 */ /* 0x002fca0000201000 */
[----:B------:R-:W-:Y:S01]  /*15d90*/  FMUL R19, R5, UR8 ;  /* 0x0000000805137c20 */ /* 0x000fe20008400000 */
[----:B------:R-:W-:-:S05]  /*15da0*/  MOV R5, R17 ;  /* 0x0000001100057202 */ /* 0x000fca0000000f00 */
[----:B---3--:R-:W-:Y:S05]  /*15db0*/  @!P0 BRA `(.L_x_227) ;  /* 0x0000000000288947 */ /* 0x008fea0003800000 */
[----:B------:R-:W-:Y:S02]  /*15dc0*/  ULDC UR8, c[0x0][0x8dc] ;  /* 0x0002370000087ab9 */ /* 0x000fe40000000800 */
[----:B------:R-:W-:-:S05]  /*15dd0*/  IADD3 R5, P0, R16, UR8, RZ ;  /* 0x0000000810057c10 */ /* 0x000fca000ff1e0ff */
[----:B------:R-:W-:-:S04]  /*15de0*/  IMAD.X R15, RZ, RZ, R17, P0 ;  /* 0x000000ffff0f7224 */ /* 0x000fc800000e0611 */
[----:B------:R-:W-:-:S04]  /*15df0*/  IMAD.WIDE.U32 R6, R15, UR6, RZ ;  /* 0x000000060f067c25 */ /* 0x000fc8000f8e00ff */
[----:B------:R-:W-:-:S04]  /*15e00*/  IMAD.WIDE.U32 R6, P0, R5, UR7, R6 ;  /* 0x0000000705067c25 */ /* 0x000fc8000f800006 */
[----:B------:R-:W-:-:S04]  /*15e10*/  IMAD.WIDE.U32 R4, R5, UR6, RZ ;  /* 0x0000000605047c25 */ /* 0x000fc8000f8e00ff */
[----:B------:R-:W-:Y:S01]  /*15e20*/  IMAD.MOV.U32 R4, RZ, RZ, R7 ;  /* 0x000000ffff047224 */ /* 0x000fe200078e0007 */
[----:B------:R-:W-:Y:S02]  /*15e30*/  IADD3 RZ, P1, R5, R6, RZ ;  /* 0x0000000605ff7210 */ /* 0x000fe40007f3e0ff */
[----:B------:R-:W-:-:S03]  /*15e40*/  IADD3.X R5, RZ, RZ, RZ, P0, !PT ;  /* 0x000000ffff057210 */ /* 0x000fc600007fe4ff */
[----:B------:R-:W-:-:S08]  /*15e50*/  IMAD.WIDE.U32.X R4, R15, UR7, R4, P1 ;  /* 0x000000070f047c25 */ /* 0x000fd000088e0404 */
.L_x_227:
[--C-:B------:R-:W-:Y:S01]  /*15e60*/  SHF.R.U64 R14, R4, UR9, R5.reuse ;  /* 0x00000009040e7c19 */ /* 0x100fe20008001205 */
[----:B------:R-:W1:Y:S01]  /*15e70*/  F2I.U32.TRUNC.NTZ R19, R19 ;  /* 0x0000001300137305 */ /* 0x000e62000020f000 */
[----:B------:R-:W-:Y:S01]  /*15e80*/  SHF.R.U32.HI R4, RZ, UR9, R5 ;  /* 0x00000009ff047c19 */ /* 0x000fe20008011605 */
[----:B------:R-:W-:Y:S01]  /*15e90*/  ULDC.64 UR6, c[0x0][0x8c8] ;  /* 0x0002320000067ab9 */ /* 0x000fe20000000a00 */
[----:B------:R-:W-:Y:S01]  /*15ea0*/  IADD3 R7, P0, RZ, -R14, RZ ;  /* 0x8000000eff077210 */ /* 0x000fe20007f1e0ff */
[----:B------:R-:W-:Y:S01]  /*15eb0*/  ULDC.64 UR8, c[0x0][0x8e8] ;  /* 0x00023a0000087ab9 */ /* 0x000fe20000000a00 */
[----:B------:R-:W3:Y:S02]  /*15ec0*/  LDC R21, c[0x0][0x148] ;  /* 0x00005200ff157b82 */ /* 0x000ee40000000800 */
[----:B------:R-:W-:Y:S02]  /*15ed0*/  IADD3.X R4, RZ, ~R4, RZ, P0, !PT ;  /* 0x80000004ff047210 */ /* 0x000fe400007fe4ff */
[----:B------:R-:W-:-:S03]  /*15ee0*/  ISETP.NE.U32.AND P0, PT, RZ, UR8, PT ;  /* 0x00000008ff007c0c */ /* 0x000fc6000bf05070 */
[----:B------:R-:W-:Y:S01]  /*15ef0*/  IMAD R6, R4, UR6, RZ ;  /* 0x0000000604067c24 */ /* 0x000fe2000f8e02ff */
[----:B------:R-:W-:Y:S01]  /*15f00*/  ISETP.NE.AND.EX P0, PT, RZ, UR9, PT, P0 ;  /* 0x00000009ff007c0c */ /* 0x000fe2000bf05300 */
[----:B------:R-:W-:Y:S01]  /*15f10*/  IMAD.WIDE.U32 R4, R7, UR6, R16 ;  /* 0x0000000607047c25 */ /* 0x000fe2000f8e0010 */
[----:B------:R-:W-:-:S03]  /*15f20*/  ULDC UR6, c[0x0][0x8c0] ;  /* 0x0002300000067ab9 */ /* 0x000fc60000000800 */
[----:B------:R-:W-:Y:S01]  /*15f30*/  IMAD R7, R7, UR7, R6 ;  /* 0x0000000707077c24 */ /* 0x000fe2000f8e0206 */
[----:B------:R-:W-:Y:S01]  /*15f40*/  ULDC UR7, c[0x0][0x154] ;  /* 0x0000550000077ab9 */ /* 0x000fe20000000800 */
[----:B-1----:R-:W-:-:S03]  /*15f50*/  IMAD.MOV R6, RZ, RZ, -R19 ;  /* 0x000000ffff067224 */ /* 0x002fc600078e0a13 */
[----:B------:R-:W-:Y:S01]  /*15f60*/  IADD3 R5, R5, R7, RZ ;  /* 0x0000000705057210 */ /* 0x000fe20007ffe0ff */
[----:B--2---:R-:W-:Y:S01]  /*15f70*/  IMAD R13, R20, R6, R13 ;  /* 0x00000006140d7224 */ /* 0x004fe200078e020d */
[----:B------:R-:W-:Y:S02]  /*15f80*/  I2FP.F32.U32 R6, R12 ;  /* 0x0000000c00067245 */ /* 0x000fe40000201000 */
[--C-:B------:R-:W-:Y:S02]  /*15f90*/  SHF.R.U64 R15, R4, UR6, R5.reuse ;  /* 0x00000006040f7c19 */ /* 0x100fe40008001205 */
[----:B------:R-:W-:Y:S01]  /*15fa0*/  SHF.R.U32.HI R4, RZ, UR6, R5 ;  /* 0x00000006ff047c19 */ /* 0x000fe20008011605 */
[----:B------:R-:W-:Y:S01]  /*15fb0*/  FMUL R6, R6, UR7 ;  /* 0x0000000706067c20 */ /* 0x000fe20008400000 */
[----:B------:R-:W-:Y:S02]  /*15fc0*/  ULDC UR6, c[0x0][0x8b0] ;  /* 0x00022c0000067ab9 */ /* 0x000fe40000000800 */
[--C-:B------:R-:W-:Y:S01]  /*15fd0*/  SHF.R.U64 R20, R15, UR6, R4.reuse ;  /* 0x000000060f147c19 */ /* 0x100fe20008001204 */
[----:B------:R1:W2:Y:S01]  /*15fe0*/  F2I.U32.TRUNC.NTZ R24, R6 ;  /* 0x0000000600187305 */ /* 0x0002a2000020f000 */
[----:B------:R-:W-:Y:S01]  /*15ff0*/  SHF.R.U32.HI R5, RZ, UR6, R4 ;  /* 0x00000006ff057c19 */ /* 0x000fe20008011604 */
[----:B------:R-:W-:-:S03]  /*16000*/  ULDC UR6, c[0x0][0x900] ;  /* 0x0002400000067ab9 */ /* 0x000fc60000000800 */
[--C-:B------:R-:W-:Y:S02]  /*16010*/  SHF.R.U64 R19, R20, UR6, R5.reuse ;  /* 0x0000000614137c19 */ /* 0x100fe40008001205 */
[----:B------:R-:W-:-:S03]  /*16020*/  SHF.R.U32.HI R23, RZ, UR6, R5 ;  /* 0x00000006ff177c19 */ /* 0x000fc60008011605 */
[----:B------:R-:W-:Y:S01]  /*16030*/  IMAD.MOV.U32 R4, RZ, RZ, R19 ;  /* 0x000000ffff047224 */ /* 0x000fe200078e0013 */
[----:B------:R-:W-:Y:S01]  /*16040*/  MOV R5, R23 ;  /* 0x0000001700057202 */ /* 0x000fe20000000f00 */
[----:B-1----:R-:W-:Y:S06]  /*16050*/  @!P0 BRA `(.L_x_228) ;  /* 0x0000000000288947 */ /* 0x002fec0003800000 */
        /* <DEDUP_REMOVED lines=10> */
.L_x_228:
[----:B------:R-:W-:Y:S01]  /*16100*/  ISETP.NE.AND P0, PT, R2, 0x1, PT ;  /* 0x000000010200780c */ /* 0x000fe20003f05270 */
[----:B------:R-:W-:Y:S01]  /*16110*/  ULDC UR6, c[0x0][0x8f0] ;  /* 0x00023c0000067ab9 */ /* 0x000fe20000000800 */
[----:B--2---:R-:W-:Y:S01]  /*16120*/  IADD3 R24, -R24, RZ, RZ ;  /* 0x000000ff18187210 */ /* 0x004fe20007ffe1ff */
[----:B------:R-:W-:Y:S01]  /*16130*/  ULDC UR7, c[0x0][0x8b8] ;  /* 0x00022e0000077ab9 */ /* 0x000fe20000000800 */
[----:B------:R-:W-:Y:S01]  /*16140*/  SHF.R.U64 R5, R4, UR6, R5 ;  /* 0x0000000604057c19 */ /* 0x000fe20008001205 */
[----:B------:R-:W-:Y:S01]  /*16150*/  ULDC UR6, c[0x0][0x8e0] ;  /* 0x0002380000067ab9 */ /* 0x000fe20000000800 */
[----:B------:R-:W-:Y:S02]  /*16160*/  LOP3.LUT R20, R20, UR18, RZ, 0xc0, !PT ;  /* 0x0000001214147c12 */ /* 0x000fe4000f8ec0ff */
[----:B------:R-:W-:Y:S01]  /*16170*/  LOP3.LUT R6, R15, UR17, RZ, 0xc0, !PT ;  /* 0x000000110f067c12 */ /* 0x000fe2000f8ec0ff */
[----:B------:R-:W-:Y:S02]  /*16180*/  IMAD.MOV R4, RZ, RZ, -R5 ;  /* 0x000000ffff047224 */ /* 0x000fe400078e0a05 */
[----:B------:R-:W-:-:S02]  /*16190*/  IMAD R20, R5, UR19, R20 ;  /* 0x0000001305147c24 */ /* 0x000fc4000f8e0214 */
[----:B---3--:R-:W-:Y:S02]  /*161a0*/  @P0 IMAD R13, R21, R24, R12 ;  /* 0x00000018150d0224 */ /* 0x008fe400078e020c */
[----:B------:R-:W-:Y:S01]  /*161b0*/  IMAD R19, R4, UR6, R19 ;  /* 0x0000000604137c24 */ /* 0x000fe2000f8e0213 */
[----:B------:R-:W-:Y:S01]  /*161c0*/  ULDC UR6, c[0x0][0x8a8] ;  /* 0x00022a0000067ab9 */ /* 0x000fe20000000800 */
[----:B------:R-:W-:Y:S01]  /*161d0*/  IMAD R20, R20, UR7, R13 ;  /* 0x0000000714147c24 */ /* 0x000fe2000f8e020d */
[----:B------:R-:W-:Y:S01]  /*161e0*/  MOV R4, 0x1 ;  /* 0x0000000100047802 */ /* 0x000fe20000000f00 */
[----:B------:R-:W-:Y:S02]  /*161f0*/  IMAD R19, R19, UR6, R6 ;  /* 0x0000000613137c24 */ /* 0x000fe4000f8e0206 */
[----:B------:R-:W-:-:S03]  /*16200*/  IMAD.MOV.U32 R12, RZ, RZ, R14 ;  /* 0x000000ffff0c7224 */ /* 0x000fc600078e000e */
[----:B------:R-:W-:Y:S02]  /*16210*/  SEL R13, R19, R20, !P0 ;  /* 0x00000014130d7207 */ /* 0x000fe40004000000 */
[----:B------:R-:W-:-:S07]  /*16220*/  SEL R20, R20, R19, !P0 ;  /* 0x0000001314147207 */ /* 0x000fce0004000000 */
.L_x_226:
[----:B------:R-:W-:Y:S05]  /*16230*/  BSYNC B1 ;  /* 0x0000000000017941 */ /* 0x000fea0003800000 */
.L_x_225:
[----:B------:R-:W-:-:S13]  /*16240*/  LOP3.LUT P0, RZ, R4, 0xff, RZ, 0xc0, !PT ;  /* 0x000000ff04ff7812 */ /* 0x000fda000780c0ff */
[----:B------:R-:W-:Y:S05]  /*16250*/  @P0 BRA `(.L_x_229) ;  /* 0xfffffff400400947 */ /* 0x000fea000383ffff */
[----:B------:R-:W-:Y:S05]  /*16260*/  BSYNC B0 ;  /* 0x0000000000007941 */ /* 0x000fea0003800000 */
.L_x_218:
[----:B------:R-:W-:-:S03]  /*16270*/  UMOV UR6, 0xffffffff ;  /* 0xffffffff00067882 */ /* 0x000fc60000000000 */
[----:B------:R-:W-:Y:S05]  /*16280*/  BRA.DIV UR6, `(.L_x_230) ;  /* 0x0000000a06cc7947 */ /* 0x000fea000b800000 */
[----:B------:R-:W-:-:S13]  /*16290*/  ELECT P6, URZ, PT ;  /* 0x00000000003f782f */ /* 0x000fda00038c0000 */
.L_x_261:
[----:B------:R-:W-:Y:S05]  /*162a0*/  @!P6 BRA `(.L_x_14) ;  /* 0x0000000000a4e947 */ /* 0x000fea0003800000 */
[----:B------:R-:W-:-:S04]  /*162b0*/  LOP3.LUT R22, R22, 0x2, RZ, 0xfc, !PT ;  /* 0x0000000216167812 */ /* 0x000fc800078efcff */
[----:B------:R-:W-:-:S13]  /*162c0*/  ISETP.NE.AND P0, PT, R22, 0x3, PT ;  /* 0x000000031600780c */ /* 0x000fda0003f05270 */
[----:B------:R-:W-:Y:S05]  /*162d0*/  @!P0 BRA `(.L_x_231) ;  /* 0x0000000000048947 */ /* 0x000fea0003800000 */
[----:B-1----:R-:W-:Y:S01]  /*162e0*/  BPT.TRAP 0x1 ;  /* 0x000000040000795c */ /* 0x002fe20000300000 */
.L_x_231:
[----:B------:R-:W2:Y:S01]  /*162f0*/  S2R R3, SR_CgaCtaId ;  /* 0x0000000000037919 */ /* 0x000ea20000008800 */
[----:B------:R-:W-:Y:S02]  /*16300*/  MOV R0, 0x400 ;  /* 0x0000040000007802 */ /* 0x000fe40000000f00 */
[----:B------:R-:W-:Y:S02]  /*16310*/  SHF.L.U32 R2, R10, 0x1f, RZ ;  /* 0x0000001f0a027819 */ /* 0x000fe400000006ff */
[----:B--2---:R-:W-:-:S04]  /*16320*/  LEA R0, R3, R0, 0x18 ;  /* 0x0000000003007211 */ /* 0x004fc800078ec0ff */
[----:B------:R-:W-:-:S05]  /*16330*/  IADD3 R0, R0, 0x20, RZ ;  /* 0x0000002000007810 */ /* 0x000fca0007ffe0ff */
[C---:B------:R-:W-:Y:S01]  /*16340*/  IMAD R5, R9.reuse, 0x8, R0 ;  /* 0x0000000809057824 */ /* 0x040fe200078e0200 */
[----:B------:R-:W-:-:S03]  /*16350*/  IADD3 R9, R9, 0x1, RZ ;  /* 0x0000000109097810 */ /* 0x000fc60007ffe0ff */
[----:B------:R-:W2:Y:S01]  /*16360*/  SYNCS.PHASECHK.TRANS64.TRYWAIT P0, [R5+URZ], R2 ;  /* 0x00000002050075a7 */ /* 0x000ea2000800017f */
[----:B------:R-:W-:-:S04]  /*16370*/  ISETP.NE.AND P1, PT, R9, 0x4, PT ;  /* 0x000000040900780c */ /* 0x000fc80003f25270 */
[----:B------:R-:W-:Y:S02]  /*16380*/  SEL R3, RZ, 0x1, P1 ;  /* 0x00000001ff037807 */ /* 0x000fe40000800000 */
[----:B------:R-:W-:Y:S02]  /*16390*/  SEL R9, R9, RZ, P1 ;  /* 0x000000ff09097207 */ /* 0x000fe40000800000 */
[----:B------:R-:W-:-:S03]  /*163a0*/  LOP3.LUT R10, R10, R3, RZ, 0x3c, !PT ;  /* 0x000000030a0a7212 */ /* 0x000fc600078e3cff */
[----:B------:R-:W-:Y:S01]  /*163b0*/  IMAD R7, R9, 0x8, R0 ;  /* 0x0000000809077824 */ /* 0x000fe200078e0200 */
[----:B------:R-:W-:Y:S01]  /*163c0*/  SHF.L.U32 R4, R10, 0x1f, RZ ;  /* 0x0000001f0a047819 */ /* 0x000fe200000006ff */
[----:B--2---:R-:W-:Y:S06]  /*163d0*/  @!P0 BRA `(.L_x_232) ;  /* 0x0000000800988947 */ /* 0x004fec0003800000 */
.L_x_262:
[----:B------:R-:W3:Y:S01]  /*163e0*/  SYNCS.PHASECHK.TRANS64.TRYWAIT P0, [R7+URZ], R4 ;  /* 0x00000004070075a7 */ /* 0x000ee2000800017f */
[----:B--2---:R-:W-:-:S04]  /*163f0*/  IADD3 R2, R9, 0x1, RZ ;  /* 0x0000000109027810 */ /* 0x004fc80007ffe0ff */
[----:B------:R-:W-:-:S04]  /*16400*/  ISETP.NE.AND P1, PT, R2, 0x4, PT ;  /* 0x000000040200780c */ /* 0x000fc80003f25270 */
[----:B------:R-:W-:Y:S02]  /*16410*/  SEL R3, RZ, 0x1, P1 ;  /* 0x00000001ff037807 */ /* 0x000fe40000800000 */
[----:B------:R-:W-:Y:S02]  /*16420*/  SEL R9, R2, RZ, P1 ;  /* 0x000000ff02097207 */ /* 0x000fe40000800000 */
[----:B------:R-:W-:-:S03]  /*16430*/  LOP3.LUT R11, R10, R3, RZ, 0x3c, !PT ;  /* 0x000000030a0b7212 */ /* 0x000fc600078e3cff */
[----:B------:R-:W-:Y:S01]  /*16440*/  IMAD R6, R9, 0x8, R0 ;  /* 0x0000000809067824 */ /* 0x000fe200078e0200 */
[----:B------:R-:W-:Y:S01]  /*16450*/  SHF.L.U32 R5, R11, 0x1f, RZ ;  /* 0x0000001f0b057819 */ /* 0x000fe200000006ff */
[----:B---3--:R-:W-:Y:S06]  /*16460*/  @!P0 BRA `(.L_x_233) ;  /* 0x0000000800888947 */ /* 0x008fec0003800000 */
.L_x_263:
[----:B------:R-:W3:Y:S01]  /*16470*/  SYNCS.PHASECHK.TRANS64.TRYWAIT P0, [R6+URZ], R5 ;  /* 0x00000005060075a7 */ /* 0x000ee2000800017f */
[----:B------:R-:W-:-:S04]  /*16480*/  IADD3 R2, R9, 0x1, RZ ;  /* 0x0000000109027810 */ /* 0x000fc80007ffe0ff */
[----:B------:R-:W-:-:S04]  /*16490*/  ISETP.NE.AND P1, PT, R2, 0x4, PT ;  /* 0x000000040200780c */ /* 0x000fc80003f25270 */
[----:B--2---:R-:W-:Y:S02]  /*164a0*/  SEL R4, RZ, 0x1, P1 ;  /* 0x00000001ff047807 */ /* 0x004fe40000800000 */
[----:B------:R-:W-:Y:S02]  /*164b0*/  SEL R3, R2, RZ, P1 ;  /* 0x000000ff02037207 */ /* 0x000fe40000800000 */
[----:B------:R-:W-:Y:S01]  /*164c0*/  LOP3.LUT R4, R11, R4, RZ, 0x3c, !PT ;  /* 0x000000040b047212 */ /* 0x000fe200078e3cff */
[----:B---3--:R-:W-:Y:S06]  /*164d0*/  @!P0 BRA `(.L_x_234) ;  /* 0x0000000800808947 */ /* 0x008fec0003800000 */
.L_x_264:
[----:B------:R-:W-:Y:S01]  /*164e0*/  IMAD R3, R3, 0x8, R0 ;  /* 0x0000000803037824 */ /* 0x000fe200078e0200 */
[----:B------:R-:W-:-:S07]  /*164f0*/  SHF.L.U32 R0, R4, 0x1f, RZ ;  /* 0x0000001f04007819 */ /* 0x000fce00000006ff */
.L_x_235:
[----:B---3--:R3:W4:Y:S02]  /*16500*/  SYNCS.PHASECHK.TRANS64.TRYWAIT P0, [R3+URZ], R0 ;  /* 0x00000000030075a7 */ /* 0x008724000800017f */
[----:B----4-:R-:W-:Y:S05]  /*16510*/  @!P0 NANOSLEEP.SYNCS 0x989680 ;  /* 0x009896800000895d */ /* 0x010fea0003900000 */
[----:B------:R-:W4:Y:S02]  /*16520*/  @!P0 SYNCS.PHASECHK.TRANS64 P0, [R3+URZ], R0 ;  /* 0x00000000030085a7 */ /* 0x000f24000800007f */
[----:B----4-:R-:W-:Y:S05]  /*16530*/  @!P0 BRA `(.L_x_235) ;  /* 0xfffffffc00f08947 */ /* 0x010fea000383ffff */
.L_x_14:
[----:B-1----:R-:W-:Y:S05]  /*16540*/  BSYNC B6 ;  /* 0x0000000000067941 */ /* 0x002fea0003800000 */
.L_x_12:
[----:B------:R-:W-:Y:S05]  /*16550*/  EXIT ;  /* 0x000000000000794d */ /* 0x000fea0003800000 */
.L_x_27:
[----:B---3--:R3:W4:Y:S02]  /*16560*/  SYNCS.PHASECHK.TRANS64.TRYWAIT P1, [R4+URZ], R3 ;  /* 0x00000003040075a7 */ /* 0x008724000802017f */
[----:B----4-:R-:W-:Y:S05]  /*16570*/  @!P1 NANOSLEEP.SYNCS 0x989680 ;  /* 0x009896800000995d */ /* 0x010fea0003900000 */
[----:B------:R-:W4:Y:S02]  /*16580*/  @!P1 SYNCS.PHASECHK.TRANS64 P1, [R4+URZ], R3 ;  /* 0x00000003040095a7 */ /* 0x000f24000802007f */
[----:B----4-:R-:W-:Y:S05]  /*16590*/  @!P1 BRA `(.L_x_27) ;  /* 0xfffffffc00f09947 */ /* 0x010fea000383ffff */
[----:B------:R-:W-:Y:S05]  /*165a0*/  BRA `(.L_x_26) ;  /* 0xfffffeb4001c7947 */ /* 0x000fea000383ffff */
.L_x_32:
[----:B---3--:R-:W-:-:S04]  /*165b0*/  MOV R5, UR6 ;  /* 0x0000000600057c02 */ /* 0x008fc80008000f00 */
[----:B------:R3:W4:Y:S03]  /*165c0*/  SYNCS.PHASECHK.TRANS64.TRYWAIT P1, [R5+URZ], R4 ;  /* 0x00000004050075a7 */ /* 0x000726000802017f */
[----:B----4-:R-:W-:Y:S05]  /*165d0*/  @!P1 NANOSLEEP.SYNCS 0x989680 ;  /* 0x009896800000995d */ /* 0x010fea0003900000 */
[----:B------:R-:W4:Y:S02]  /*165e0*/  @!P1 SYNCS.PHASECHK.TRANS64 P1, [R5+URZ], R4 ;  /* 0x00000004050095a7 */ /* 0x000f24000802007f */
[----:B----4-:R-:W-:Y:S05]  /*165f0*/  @!P1 BRA `(.L_x_32) ;  /* 0xfffffffc00ec9947 */ /* 0x010fea000383ffff */
[----:B------:R-:W-:Y:S05]  /*16600*/  BRA `(.L_x_31) ;  /* 0xfffffeb800247947 */ /* 0x000fea000383ffff */
.L_x_53:
[----:B-1----:R-:W-:-:S04]  /*16610*/  IMAD.U32 R4, RZ, RZ, UR47 ;  /* 0x0000002fff047e24 */ /* 0x002fc8000f8e00ff */
[----:B------:R1:W2:Y:S03]  /*16620*/  SYNCS.PHASECHK.TRANS64.TRYWAIT P3, [R4+URZ+0x40], R3 ;  /* 0x00004003040075a7 */ /* 0x0002a6000806017f */
[----:B--2---:R-:W-:Y:S05]  /*16630*/  @!P3 NANOSLEEP.SYNCS 0x989680 ;  /* 0x009896800000b95d */ /* 0x004fea0003900000 */
[----:B------:R-:W2:Y:S02]  /*16640*/  @!P3 SYNCS.PHASECHK.TRANS64 P3, [R4+URZ+0x40], R3 ;  /* 0x000040030400b5a7 */ /* 0x000ea4000806007f */
[----:B--2---:R-:W-:Y:S05]  /*16650*/  @!P3 BRA `(.L_x_53) ;  /* 0xfffffffc00ecb947 */ /* 0x004fea000383ffff */
[----:B------:R-:W-:Y:S05]  /*16660*/  BRA `(.L_x_236) ;  /* 0xfffffec4003c7947 */ /* 0x000fea000383ffff */
.L_x_64:
[----:B-1----:R1:W2:Y:S02]  /*16670*/  SYNCS.PHASECHK.TRANS64.TRYWAIT P3, [R4+URZ+0x40], R5 ;  /* 0x00004005040075a7 */ /* 0x0022a4000806017f */
[----:B--2---:R-:W-:Y:S05]  /*16680*/  @!P3 NANOSLEEP.SYNCS 0x989680 ;  /* 0x009896800000b95d */ /* 0x004fea0003900000 */
[----:B------:R-:W2:Y:S02]  /*16690*/  @!P3 SYNCS.PHASECHK.TRANS64 P3, [R4+URZ+0x40], R5 ;  /* 0x000040050400b5a7 */ /* 0x000ea4000806007f */
[----:B--2---:R-:W-:Y:S05]  /*166a0*/  @!P3 BRA `(.L_x_64) ;  /* 0xfffffffc00f0b947 */ /* 0x004fea000383ffff */
[----:B------:R-:W-:Y:S05]  /*166b0*/  BRA `(.L_x_237) ;  /* 0xfffffee400e07947 */ /* 0x000fea000383ffff */
.L_x_75:
[----:B-1----:R1:W2:Y:S02]  /*166c0*/  SYNCS.PHASECHK.TRANS64.TRYWAIT P4, [R4+URZ+0x40], R5 ;  /* 0x00004005040075a7 */ /* 0x0022a4000808017f */
[----:B--2---:R-:W-:Y:S05]  /*166d0*/  @!P4 NANOSLEEP.SYNCS 0x989680 ;  /* 0x009896800000c95d */ /* 0x004fea0003900000 */
[----:B------:R-:W2:Y:S02]  /*166e0*/  @!P4 SYNCS.PHASECHK.TRANS64 P4, [R4+URZ+0x40], R5 ;  /* 0x000040050400c5a7 */ /* 0x000ea4000808007f */
[----:B--2---:R-:W-:Y:S05]  /*166f0*/  @!P4 BRA `(.L_x_75) ;  /* 0xfffffffc00f0c947 */ /* 0x004fea000383ffff */
[----:B------:R-:W-:Y:S05]  /*16700*/  BRA `(.L_x_238) ;  /* 0xffffff0400dc7947 */ /* 0x000fea000383ffff */
.L_x_86:
[----:B-1----:R1:W2:Y:S02]  /*16710*/  SYNCS.PHASECHK.TRANS64.TRYWAIT P4, [R5+URZ+0x40], R4 ;  /* 0x00004004050075a7 */ /* 0x0022a4000808017f */
[----:B--2---:R-:W-:Y:S05]  /*16720*/  @!P4 NANOSLEEP.SYNCS 0x989680 ;  /* 0x009896800000c95d */ /* 0x004fea0003900000 */
[----:B------:R-:W2:Y:S02]  /*16730*/  @!P4 SYNCS.PHASECHK.TRANS64 P4, [R5+URZ+0x40], R4 ;  /* 0x000040040500c5a7 */ /* 0x000ea4000808007f */
[----:B--2---:R-:W-:Y:S05]  /*16740*/  @!P4 BRA `(.L_x_86) ;  /* 0xfffffffc00f0c947 */ /* 0x004fea000383ffff */
[----:B------:R-:W-:Y:S05]  /*16750*/  BRA `(.L_x_239) ;  /* 0xffffff2400dc7947 */ /* 0x000fea000383ffff */
.L_x_97:
[----:B-1----:R1:W2:Y:S02]  /*16760*/  SYNCS.PHASECHK.TRANS64.TRYWAIT P4, [R4+URZ+0x40], R5 ;  /* 0x00004005040075a7 */ /* 0x0022a4000808017f */
[----:B--2---:R-:W-:Y:S05]  /*16770*/  @!P4 NANOSLEEP.SYNCS 0x989680 ;  /* 0x009896800000c95d */ /* 0x004fea0003900000 */
[----:B------:R-:W2:Y:S02]  /*16780*/  @!P4 SYNCS.PHASECHK.TRANS64 P4, [R4+URZ+0x40], R5 ;  /* 0x000040050400c5a7 */ /* 0x000ea4000808007f */
[----:B--2---:R-:W-:Y:S05]  /*16790*/  @!P4 BRA `(.L_x_97) ;  /* 0xfffffffc00f0c947 */ /* 0x004fea000383ffff */
[----:B------:R-:W-:Y:S05]  /*167a0*/  BRA `(.L_x_240) ;  /* 0xffffff4400dc7947 */ /* 0x000fea000383ffff */
.L_x_108:
[----:B-1----:R1:W2:Y:S02]  /*167b0*/  SYNCS.PHASECHK.TRANS64.TRYWAIT P4, [R4+URZ+0x40], R5 ;  /* 0x00004005040075a7 */ /* 0x0022a4000808017f */
[----:B--2---:R-:W-:Y:S05]  /*167c0*/  @!P4 NANOSLEEP.SYNCS 0x989680 ;  /* 0x009896800000c95d */ /* 0x004fea0003900000 */
[----:B------:R-:W2:Y:S02]  /*167d0*/  @!P4 SYNCS.PHASECHK.TRANS64 P4, [R4+URZ+0x40], R5 ;  /* 0x000040050400c5a7 */ /* 0x000ea4000808007f */
[----:B--2---:R-:W-:Y:S05]  /*167e0*/  @!P4 BRA `(.L_x_108) ;  /* 0xfffffffc00f0c947 */ /* 0x004fea000383ffff */
[----:B------:R-:W-:Y:S05]  /*167f0*/  BRA `(.L_x_241) ;  /* 0xffffff6400d47947 */ /* 0x000fea000383ffff */
.L_x_119:
[----:B-1----:R1:W2:Y:S02]  /*16800*/  SYNCS.PHASECHK.TRANS64.TRYWAIT P4, [R4+URZ+0x40], R5 ;  /* 0x00004005040075a7 */ /* 0x0022a4000808017f */
[----:B--2---:R-:W-:Y:S05]  /*16810*/  @!P4 NANOSLEEP.SYNCS 0x989680 ;  /* 0x009896800000c95d */ /* 0x004fea0003900000 */
[----:B------:R-:W2:Y:S02]  /*16820*/  @!P4 SYNCS.PHASECHK.TRANS64 P4, [R4+URZ+0x40], R5 ;  /* 0x000040050400c5a7 */ /* 0x000ea4000808007f */
[----:B--2---:R-:W-:Y:S05]  /*16830*/  @!P4 BRA `(.L_x_119) ;  /* 0xfffffffc00f0c947 */ /* 0x004fea000383ffff */
[----:B------:R-:W-:Y:S05]  /*16840*/  BRA `(.L_x_242) ;  /* 0xffffff8400cc7947 */ /* 0x000fea000383ffff */
.L_x_130:
[----:B-1----:R1:W2:Y:S02]  /*16850*/  SYNCS.PHASECHK.TRANS64.TRYWAIT P3, [R4+URZ+0x40], R25 ;  /* 0x00004019040075a7 */ /* 0x0022a4000806017f */
[----:B--2---:R-:W-:Y:S05]  /*16860*/  @!P3 NANOSLEEP.SYNCS 0x989680 ;  /* 0x009896800000b95d */ /* 0x004fea0003900000 */
[----:B------:R-:W2:Y:S02]  /*16870*/  @!P3 SYNCS.PHASECHK.TRANS64 P3, [R4+URZ+0x40], R25 ;  /* 0x000040190400b5a7 */ /* 0x000ea4000806007f */
[----:B--2---:R-:W-:Y:S05]  /*16880*/  @!P3 BRA `(.L_x_130) ;  /* 0xfffffffc00f0b947 */ /* 0x004fea000383ffff */
[----:B------:R-:W-:Y:S05]  /*16890*/  BRA `(.L_x_243) ;  /* 0xffffffa400b87947 */ /* 0x000fea000383ffff */
.L_x_150:
[----:B-1----:R-:W-:-:S04]  /*168a0*/  MOV R3, UR4 ;  /* 0x0000000400037c02 */ /* 0x002fc80008000f00 */
[----:B------:R1:W2:Y:S03]  /*168b0*/  SYNCS.PHASECHK.TRANS64.TRYWAIT P0, [R3+URZ+0x88], R0 ;  /* 0x00008800030075a7 */ /* 0x0002a6000800017f */
[----:B--2---:R-:W-:Y:S05]  /*168c0*/  @!P0 NANOSLEEP.SYNCS 0x989680 ;  /* 0x009896800000895d */ /* 0x004fea0003900000 */
[----:B------:R-:W2:Y:S02]  /*168d0*/  @!P0 SYNCS.PHASECHK.TRANS64 P0, [R3+URZ+0x88], R0 ;  /* 0x00008800030085a7 */ /* 0x000ea4000800007f */
[----:B--2---:R-:W-:Y:S05]  /*168e0*/  @!P0 BRA `(.L_x_150) ;  /* 0xfffffffc00ec8947 */ /* 0x004fea000383ffff */
[----:B------:R-:W-:Y:S05]  /*168f0*/  BRA `(.L_x_149) ;  /* 0xffffffd400347947 */ /* 0x000fea000383ffff */
.L_x_159:
[----:B-1----:R-:W-:-:S04]  /*16900*/  IMAD.U32 R5, RZ, RZ, UR13 ;  /* 0x0000000dff057e24 */ /* 0x002fc8000f8e00ff */
[----:B------:R1:W2:Y:S03]  /*16910*/  SYNCS.PHASECHK.TRANS64.TRYWAIT P1, [R5+URZ+0x60], R4 ;  /* 0x00006004050075a7 */ /* 0x0002a6000802017f */
[----:B--2---:R-:W-:Y:S05]  /*16920*/  @!P1 NANOSLEEP.SYNCS 0x989680 ;  /* 0x009896800000995d */ /* 0x004fea0003900000 */
[----:B------:R-:W2:Y:S02]  /*16930*/  @!P1 SYNCS.PHASECHK.TRANS64 P1, [R5+URZ+0x60], R4 ;  /* 0x00006004050095a7 */ /* 0x000ea4000802007f */
[----:B--2---:R-:W-:Y:S05]  /*16940*/  @!P1 BRA `(.L_x_159) ;  /* 0xfffffffc00ec9947 */ /* 0x004fea000383ffff */
[----:B------:R-:W-:Y:S05]  /*16950*/  BRA `(.L_x_244) ;  /* 0xffffffd8001c7947 */ /* 0x000fea000383ffff */
.L_x_165:
[----:B-12---:R-:W-:-:S04]  /*16960*/  MOV R5, UR13 ;  /* 0x0000000d00057c02 */ /* 0x006fc80008000f00 */
[----:B------:R1:W2:Y:S03]  /*16970*/  SYNCS.PHASECHK.TRANS64.TRYWAIT P1, [R5+URZ+0x68], R4 ;  /* 0x00006804050075a7 */ /* 0x0002a6000802017f */
[----:B--2---:R-:W-:Y:S05]  /*16980*/  @!P1 NANOSLEEP.SYNCS 0x989680 ;  /* 0x009896800000995d */ /* 0x004fea0003900000 */
[----:B------:R-:W2:Y:S02]  /*16990*/  @!P1 SYNCS.PHASECHK.TRANS64 P1, [R5+URZ+0x68], R4 ;  /* 0x00006804050095a7 */ /* 0x000ea4000802007f */
[----:B--2---:R-:W-:Y:S05]  /*169a0*/  @!P1 BRA `(.L_x_165) ;  /* 0xfffffffc00ec9947 */ /* 0x004fea000383ffff */
[----:B------:R-:W-:Y:S05]  /*169b0*/  BRA `(.L_x_245) ;  /* 0xffffffd800647947 */ /* 0x000fea000383ffff */
.L_x_171:
[----:B-123--:R-:W-:-:S04]  /*169c0*/  IMAD.U32 R5, RZ, RZ, UR13 ;  /* 0x0000000dff057e24 */ /* 0x00efc8000f8e00ff */
[----:B------:R1:W2:Y:S03]  /*169d0*/  SYNCS.PHASECHK.TRANS64.TRYWAIT P1, [R5+URZ+0x70], R4 ;  /* 0x00007004050075a7 */ /* 0x0002a6000802017f */
[----:B--2---:R-:W-:Y:S05]  /*169e0*/  @!P1 NANOSLEEP.SYNCS 0x989680 ;  /* 0x009896800000995d */ /* 0x004fea0003900000 */
[----:B------:R-:W2:Y:S02]  /*169f0*/  @!P1 SYNCS.PHASECHK.TRANS64 P1, [R5+URZ+0x70], R4 ;  /* 0x00007004050095a7 */ /* 0x000ea4000802007f */
[----:B--2---:R-:W-:Y:S05]  /*16a00*/  @!P1 BRA `(.L_x_171) ;  /* 0xfffffffc00ec9947 */ /* 0x004fea000383ffff */
[----:B------:R-:W-:Y:S05]  /*16a10*/  BRA `(.L_x_246) ;  /* 0xffffffd800b87947 */ /* 0x000fea000383ffff */
.L_x_177:
[----:B-1234-:R-:W-:-:S04]  /*16a20*/  MOV R5, UR13 ;  /* 0x0000000d00057c02 */ /* 0x01efc80008000f00 */
[----:B------:R1:W2:Y:S03]  /*16a30*/  SYNCS.PHASECHK.TRANS64.TRYWAIT P1, [R5+URZ+0x78], R4 ;  /* 0x00007804050075a7 */ /* 0x0002a6000802017f */
[----:B--2---:R-:W-:Y:S05]  /*16a40*/  @!P1 NANOSLEEP.SYNCS 0x989680 ;  /* 0x009896800000995d */ /* 0x004fea0003900000 */
[----:B------:R-:W2:Y:S02]  /*16a50*/  @!P1 SYNCS.PHASECHK.TRANS64 P1, [R5+URZ+0x78], R4 ;  /* 0x00007804050095a7 */ /* 0x000ea4000802007f */
[----:B--2---:R-:W-:Y:S05]  /*16a60*/  @!P1 BRA `(.L_x_177) ;  /* 0xfffffffc00ec9947 */ /* 0x004fea000383ffff */
[----:B------:R-:W-:Y:S05]  /*16a70*/  BRA `(.L_x_247) ;  /* 0xffffffdc00047947 */ /* 0x000fea000383ffff */
.L_x_183:
[----:B-1234-:R-:W-:-:S04]  /*16a80*/  IMAD.U32 R5, RZ, RZ, UR13 ;  /* 0x0000000dff057e24 */ /* 0x01efc8000f8e00ff */
[----:B------:R1:W2:Y:S03]  /*16a90*/  SYNCS.PHASECHK.TRANS64.TRYWAIT P1, [R5+URZ+0x60], R4 ;  /* 0x00006004050075a7 */ /* 0x0002a6000802017f */
[----:B--2---:R-:W-:Y:S05]  /*16aa0*/  @!P1 NANOSLEEP.SYNCS 0x989680 ;  /* 0x009896800000995d */ /* 0x004fea0003900000 */
[----:B------:R-:W2:Y:S02]  /*16ab0*/  @!P1 SYNCS.PHASECHK.TRANS64 P1, [R5+URZ+0x60], R4 ;  /* 0x00006004050095a7 */ /* 0x000ea4000802007f */
[----:B--2---:R-:W-:Y:S05]  /*16ac0*/  @!P1 BRA `(.L_x_183) ;  /* 0xfffffffc00ec9947 */ /* 0x004fea000383ffff */
[----:B------:R-:W-:Y:S05]  /*16ad0*/  BRA `(.L_x_248) ;  /* 0xffffffdc00587947 */ /* 0x000fea000383ffff */
.L_x_189:
[----:B-1234-:R-:W-:-:S04]  /*16ae0*/  MOV R5, UR13 ;  /* 0x0000000d00057c02 */ /* 0x01efc80008000f00 */
[----:B------:R1:W2:Y:S03]  /*16af0*/  SYNCS.PHASECHK.TRANS64.TRYWAIT P1, [R5+URZ+0x68], R4 ;  /* 0x00006804050075a7 */ /* 0x0002a6000802017f */
[----:B--2---:R-:W-:Y:S05]  /*16b00*/  @!P1 NANOSLEEP.SYNCS 0x989680 ;  /* 0x009896800000995d */ /* 0x004fea0003900000 */
[----:B------:R-:W2:Y:S02]  /*16b10*/  @!P1 SYNCS.PHASECHK.TRANS64 P1, [R5+URZ+0x68], R4 ;  /* 0x00006804050095a7 */ /* 0x000ea4000802007f */
[----:B--2---:R-:W-:Y:S05]  /*16b20*/  @!P1 BRA `(.L_x_189) ;  /* 0xfffffffc00ec9947 */ /* 0x004fea000383ffff */
[----:B------:R-:W-:Y:S05]  /*16b30*/  BRA `(.L_x_249) ;  /* 0xffffffdc00987947 */ /* 0x000fea000383ffff */
.L_x_195:
[----:B-1234-:R-:W-:-:S04]  /*16b40*/  IMAD.U32 R5, RZ, RZ, UR13 ;  /* 0x0000000dff057e24 */ /* 0x01efc8000f8e00ff */
[----:B------:R1:W2:Y:S03]  /*16b50*/  SYNCS.PHASECHK.TRANS64.TRYWAIT P1, [R5+URZ+0x70], R4 ;  /* 0x00007004050075a7 */ /* 0x0002a6000802017f */
[----:B--2---:R-:W-:Y:S05]  /*16b60*/  @!P1 NANOSLEEP.SYNCS 0x989680 ;  /* 0x009896800000995d */ /* 0x004fea0003900000 */
[----:B------:R-:W2:Y:S02]  /*16b70*/  @!P1 SYNCS.PHASECHK.TRANS64 P1, [R5+URZ+0x70], R4 ;  /* 0x00007004050095a7 */ /* 0x000ea4000802007f */
[----:B--2---:R-:W-:Y:S05]  /*16b80*/  @!P1 BRA `(.L_x_195) ;  /* 0xfffffffc00ec9947 */ /* 0x004fea000383ffff */
[----:B------:R-:W-:Y:S05]  /*16b90*/  BRA `(.L_x_250) ;  /* 0xffffffdc00e07947 */ /* 0x000fea000383ffff */
.L_x_201:
[----:B-1234-:R-:W-:-:S04]  /*16ba0*/  MOV R5, UR13 ;  /* 0x0000000d00057c02 */ /* 0x01efc80008000f00 */
[----:B------:R1:W2:Y:S03]  /*16bb0*/  SYNCS.PHASECHK.TRANS64.TRYWAIT P1, [R5+URZ+0x78], R4 ;  /* 0x00007804050075a7 */ /* 0x0002a6000802017f */
[----:B--2---:R-:W-:Y:S05]  /*16bc0*/  @!P1 NANOSLEEP.SYNCS 0x989680 ;  /* 0x009896800000995d */ /* 0x004fea0003900000 */
[----:B------:R-:W2:Y:S02]  /*16bd0*/  @!P1 SYNCS.PHASECHK.TRANS64 P1, [R5+URZ+0x78], R4 ;  /* 0x00007804050095a7 */ /* 0x000ea4000802007f */
[----:B--2---:R-:W-:Y:S05]  /*16be0*/  @!P1 BRA `(.L_x_201) ;  /* 0xfffffffc00ec9947 */ /* 0x004fea000383ffff */
[----:B------:R-:W-:Y:S05]  /*16bf0*/  BRA `(.L_x_251) ;  /* 0xffffffe0001c7947 */ /* 0x000fea000383ffff */
.L_x_211:
[----:B------:R1:W1:Y:S02]  /*16c00*/  SYNCS.PHASECHK.TRANS64.TRYWAIT P0, [R0+URZ+0x60], R3 ;  /* 0x00006003000075a7 */ /* 0x000264000800017f */
[----:B-1----:R-:W-:Y:S05]  /*16c10*/  @!P0 NANOSLEEP.SYNCS 0x989680 ;  /* 0x009896800000895d */ /* 0x002fea0003900000 */
[----:B------:R-:W1:Y:S02]  /*16c20*/  @!P0 SYNCS.PHASECHK.TRANS64 P0, [R0+URZ+0x60], R3 ;  /* 0x00006003000085a7 */ /* 0x000e64000800007f */
[----:B-1----:R-:W-:Y:S05]  /*16c30*/  @!P0 BRA `(.L_x_211) ;  /* 0xfffffffc00f08947 */ /* 0x002fea000383ffff */
[----:B------:R-:W-:Y:S05]  /*16c40*/  BRA `(.L_x_252) ;  /* 0xffffffe8000c7947 */ /* 0x000fea000383ffff */
.L_x_213:
[----:B------:R1:W1:Y:S02]  /*16c50*/  SYNCS.PHASECHK.TRANS64.TRYWAIT P0, [R0+URZ+0x68], R3 ;  /* 0x00006803000075a7 */ /* 0x000264000800017f */
[----:B-1----:R-:W-:Y:S05]  /*16c60*/  @!P0 NANOSLEEP.SYNCS 0x989680 ;  /* 0x009896800000895d */ /* 0x002fea0003900000 */
[----:B------:R-:W1:Y:S02]  /*16c70*/  @!P0 SYNCS.PHASECHK.TRANS64 P0, [R0+URZ+0x68], R3 ;  /* 0x00006803000085a7 */ /* 0x000e64000800007f */
[----:B-1----:R-:W-:Y:S05]  /*16c80*/  @!P0 BRA `(.L_x_213) ;  /* 0xfffffffc00f08947 */ /* 0x002fea000383ffff */
[----:B------:R-:W-:Y:S05]  /*16c90*/  BRA `(.L_x_253) ;  /* 0xffffffe800087947 */ /* 0x000fea000383ffff */
.L_x_215:
[----:B------:R1:W1:Y:S02]  /*16ca0*/  SYNCS.PHASECHK.TRANS64.TRYWAIT P0, [R0+URZ+0x70], R3 ;  /* 0x00007003000075a7 */ /* 0x000264000800017f */
[----:B-1----:R-:W-:Y:S05]  /*16cb0*/  @!P0 NANOSLEEP.SYNCS 0x989680 ;  /* 0x009896800000895d */ /* 0x002fea0003900000 */
[----:B------:R-:W1:Y:S02]  /*16cc0*/  @!P0 SYNCS.PHASECHK.TRANS64 P0, [R0+URZ+0x70], R3 ;  /* 0x00007003000085a7 */ /* 0x000e64000800007f */
[----:B-1----:R-:W-:Y:S05]  /*16cd0*/  @!P0 BRA `(.L_x_215) ;  /* 0xfffffffc00f08947 */ /* 0x002fea000383ffff */
[----:B------:R-:W-:Y:S05]  /*16ce0*/  BRA `(.L_x_254) ;  /* 0xffffffe800047947 */ /* 0x000fea000383ffff */
.L_x_219:
[----:B------:R-:W-:Y:S01]  /*16cf0*/  BSSY B1, `(.L_x_255) ;  /* 0x0000006000017945 */ /* 0x000fe20003800000 */
[----:B------:R-:W-:-:S07]  /*16d00*/  IMAD.MOV.U32 R15, RZ, RZ, -0x1 ;  /* 0xffffffffff0f7424 */ /* 0x000fce00078e00ff */
[----:B------:R-:W-:Y:S05]  /*16d10*/  WARPSYNC.COLLECTIVE R15, `(.L_x_256) ;  /* 0x000000000f0c7348 */ /* 0x000fea0003c00000 */
[----:B------:R-:W-:Y:S02]  /*16d20*/  ELECT P6, UR62, PT ;  /* 0x00000000003e782f */ /* 0x000fe400038c0000 */
[----:B------:R-:W-:Y:S01]  /*16d30*/  MOV R14, UR62 ;  /* 0x0000003e000e7c02 */ /* 0x000fe20008000f00 */
[----:B------:R-:W-:Y:S10]  /*16d40*/  ENDCOLLECTIVE ;  /* 0x000000000000791b */ /* 0x000ff40003800000 */
.L_x_256:
[----:B------:R-:W-:Y:S05]  /*16d50*/  BSYNC B1 ;  /* 0x0000000000017941 */ /* 0x000fea0003800000 */
.L_x_255:
[----:B------:R-:W-:Y:S05]  /*16d60*/  BRA `(.L_x_257) ;  /* 0xffffffe800887947 */ /* 0x000fea000383ffff */
.L_x_222:
[----:B-1----:R1:W2:Y:S02]  /*16d70*/  SYNCS.PHASECHK.TRANS64.TRYWAIT P0, [R14+URZ+0x20], R7 ;  /* 0x000020070e0075a7 */ /* 0x0022a4000800017f */
[----:B--2---:R-:W-:Y:S05]  /*16d80*/  @!P0 NANOSLEEP.SYNCS 0x989680 ;  /* 0x009896800000895d */ /* 0x004fea0003900000 */
[----:B------:R-:W2:Y:S02]  /*16d90*/  @!P0 SYNCS.PHASECHK.TRANS64 P0, [R14+URZ+0x20], R7 ;  /* 0x000020070e0085a7 */ /* 0x000ea4000800007f */
[----:B--2---:R-:W-:Y:S05]  /*16da0*/  @!P0 BRA `(.L_x_222) ;  /* 0xfffffffc00f08947 */ /* 0x004fea000383ffff */
[----:B------:R-:W-:Y:S05]  /*16db0*/  BRA `(.L_x_258) ;  /* 0xffffffe800c07947 */ /* 0x000fea000383ffff */
.L_x_230:
[----:B------:R-:W-:Y:S01]  /*16dc0*/  BSSY B0, `(.L_x_259) ;  /* 0x0000006000007945 */ /* 0x000fe20003800000 */
[----:B------:R-:W-:-:S07]  /*16dd0*/  MOV R15, 0xffffffff ;  /* 0xffffffff000f7802 */ /* 0x000fce0000000f00 */
[----:B-1----:R-:W-:Y:S05]  /*16de0*/  WARPSYNC.COLLECTIVE R15, `(.L_x_260) ;  /* 0x000000000f0c7348 */ /* 0x002fea0003c00000 */
[----:B------:R-:W-:Y:S02]  /*16df0*/  ELECT P6, UR62, PT ;  /* 0x00000000003e782f */ /* 0x000fe400038c0000 */
[----:B------:R-:W-:Y:S01]  /*16e00*/  MOV R14, UR62 ;  /* 0x0000003e000e7c02 */ /* 0x000fe20008000f00 */
[----:B-1----:R-:W-:Y:S10]  /*16e10*/  ENDCOLLECTIVE ;  /* 0x000000000000791b */ /* 0x002ff40003800000 */
.L_x_260:
[----:B------:R-:W-:Y:S05]  /*16e20*/  BSYNC B0 ;  /* 0x0000000000007941 */ /* 0x000fea0003800000 */
.L_x_259:
[----:B------:R-:W-:Y:S05]  /*16e30*/  BRA `(.L_x_261) ;  /* 0xfffffff400187947 */ /* 0x000fea000383ffff */
.L_x_232:
[----:B--2---:R2:W3:Y:S02]  /*16e40*/  SYNCS.PHASECHK.TRANS64.TRYWAIT P0, [R5+URZ], R2 ;  /* 0x00000002050075a7 */ /* 0x0044e4000800017f */
[----:B---3--:R-:W-:Y:S05]  /*16e50*/  @!P0 NANOSLEEP.SYNCS 0x989680 ;  /* 0x009896800000895d */ /* 0x008fea0003900000 */
[----:B------:R-:W3:Y:S02]  /*16e60*/  @!P0 SYNCS.PHASECHK.TRANS64 P0, [R5+URZ], R2 ;  /* 0x00000002050085a7 */ /* 0x000ee4000800007f */
[----:B---3--:R-:W-:Y:S05]  /*16e70*/  @!P0 BRA `(.L_x_232) ;  /* 0xfffffffc00f08947 */ /* 0x008fea000383ffff */
[----:B------:R-:W-:Y:S05]  /*16e80*/  BRA `(.L_x_262) ;  /* 0xfffffff400547947 */ /* 0x000fea000383ffff */
.L_x_233:
[----:B--2---:R2:W3:Y:S02]  /*16e90*/  SYNCS.PHASECHK.TRANS64.TRYWAIT P0, [R7+URZ], R4 ;  /* 0x00000004070075a7 */ /* 0x0044e4000800017f */
[----:B---3--:R-:W-:Y:S05]  /*16ea0*/  @!P0 NANOSLEEP.SYNCS 0x989680 ;  /* 0x009896800000895d */ /* 0x008fea0003900000 */
[----:B------:R-:W3:Y:S02]  /*16eb0*/  @!P0 SYNCS.PHASECHK.TRANS64 P0, [R7+URZ], R4 ;  /* 0x00000004070085a7 */ /* 0x000ee4000800007f */
[----:B---3--:R-:W-:Y:S05]  /*16ec0*/  @!P0 BRA `(.L_x_233) ;  /* 0xfffffffc00f08947 */ /* 0x008fea000383ffff */
[----:B------:R-:W-:Y:S05]  /*16ed0*/  BRA `(.L_x_263) ;  /* 0xfffffff400647947 */ /* 0x000fea000383ffff */
.L_x_234:
[----:B--2---:R2:W3:Y:S02]  /*16ee0*/  SYNCS.PHASECHK.TRANS64.TRYWAIT P0, [R6+URZ], R5 ;  /* 0x00000005060075a7 */ /* 0x0044e4000800017f */
[----:B---3--:R-:W-:Y:S05]  /*16ef0*/  @!P0 NANOSLEEP.SYNCS 0x989680 ;  /* 0x009896800000895d */ /* 0x008fea0003900000 */
[----:B------:R-:W3:Y:S02]  /*16f00*/  @!P0 SYNCS.PHASECHK.TRANS64 P0, [R6+URZ], R5 ;  /* 0x00000005060085a7 */ /* 0x000ee4000800007f */
[----:B---3--:R-:W-:Y:S05]  /*16f10*/  @!P0 BRA `(.L_x_234) ;  /* 0xfffffffc00f08947 */ /* 0x008fea000383ffff */
[----:B------:R-:W-:Y:S05]  /*16f20*/  BRA `(.L_x_264) ;  /* 0xfffffff4006c7947 */ /* 0x000fea000383ffff */
.L_x_265:
[----:B------:R-:W-:-:S00]  /*16f30*/  BRA `(.L_x_265) ;  /* 0xfffffffc00fc7947 */ /* 0x000fc0000383ffff */
[----:B------:R-:W-:-:S00]  /*16f40*/  NOP ;  /* 0x0000000000007918 */ /* 0x000fc00000000000 */
        /* <DEDUP_REMOVED lines=11> */
.L_x_266:


//--------------------- .nv.global.init           --------------------------
	.section	.nv.global.init,"aw",@progbits
.nv.global.init:
	.type		$str$22,@object
	.size		$str$22,($str$26 - $str$22)
$str$22:
        /*0000*/ 	.byte	0x6b, 0x5f, 0x74, 0x69, 0x6c, 0x65, 0x5f, 0x63, 0x6f, 0x75, 0x6e, 0x74, 0x20, 0x3e, 0x3d, 0x20
        /*0010*/ 	.byte	0x31, 0x00
	.type		$str$26,@object
	.size		$str$26,($str$27 - $str$26)
$str$26:
        /*0012*/ 	.byte	0x28, 0x61, 0x64, 0x64, 0x72, 0x65, 0x73, 0x73, 0x20, 0x26, 0x20, 0x6d, 0x61, 0x73, 0x6b, 0x29
        /*0022*/ 	.byte	0x20, 0x3d, 0x3d, 0x20, 0x30, 0x00
	.type		$str$27,@object
	.size		$str$27,($str$23 - $str$27)
$str$27:
        /*0028*/ 	.byte	0x2f, 0x74, 0x6d, 0x70, 0x2f, 0x63, 0x75, 0x74, 0x6c, 0x61, 0x73, 0x73, 0x5f, 0x73, 0x77, 0x65
        /*0038*/ 	.byte	0x65, 0x70, 0x5f, 0x73, 0x72, 0x63, 0x2f, 0x69, 0x6e, 0x63, 0x6c, 0x75, 0x64, 0x65, 0x2f, 0x63
        /*0048*/ 	.byte	0x75, 0x74, 0x65, 0x2f, 0x70, 0x6f, 0x69, 0x6e, 0x74, 0x65, 0x72, 0x5f, 0x66, 0x6c, 0x61, 0x67
        /*0058*/ 	.byte	0x67, 0x65, 0x64, 0x2e, 0x68, 0x70, 0x70, 0x00
	.type		$str$23,@object
	.size		$str$23,(__unnamed_2 - $str$23)
$str$23:
        /*0060*/ 	.byte	0x2f, 0x74, 0x6d, 0x70, 0x2f, 0x63, 0x75, 0x74, 0x6c, 0x61, 0x73, 0x73, 0x5f, 0x73, 0x77, 0x65
        /*0070*/ 	.byte	0x65, 0x70, 0x5f, 0x73, 0x72, 0x63, 0x2f, 0x69, 0x6e, 0x63, 0x6c, 0x75, 0x64, 0x65, 0x2f, 0x63
        /*0080*/ 	.byte	0x75, 0x74, 0x6c, 0x61, 0x73, 0x73, 0x2f, 0x67, 0x65, 0x6d, 0x6d, 0x2f, 0x63, 0x6f, 0x6c, 0x6c
        /*0090*/ 	.byte	0x65, 0x63, 0x74, 0x69, 0x76, 0x65, 0x2f, 0x73, 0x6d, 0x39, 0x30, 0x5f, 0x6d, 0x6d, 0x61, 0x5f
        /*00a0*/ 	.byte	0x74, 0x6d, 0x61, 0x5f, 0x67, 0x6d, 0x6d, 0x61, 0x5f, 0x73, 0x73, 0x5f, 0x77, 0x61, 0x72, 0x70
        /*00b0*/ 	.byte	0x73, 0x70, 0x65, 0x63, 0x69, 0x61, 0x6c, 0x69, 0x7a, 0x65, 0x64, 0x2e, 0x68, 0x70, 0x70, 0x00
	.type		__unnamed_2,@object
	.size		__unnamed_2,(__unnamed_1 - __unnamed_2)
__unnamed_2:
        /*00c0*/ 	.byte	0x61, 0x75, 0x74, 0x6f, 0x20, 0x63, 0x75, 0x74, 0x65, 0x3a, 0x3a, 0x61, 0x73, 0x5f, 0x70, 0x6f
        /* <DEDUP_REMOVED lines=27> */
        /*0280*/ 	.byte	0x3c, 0x34, 0x30, 0x39, 0x36, 0x3e, 0x3e, 0x3e, 0x3e, 0x3e, 0x5d, 0x00
	.type		__unnamed_1,@object
	.size		__unnamed_1,(.L_0 - __unnamed_1)
__unnamed_1:
        /* <DEDUP_REMOVED lines=182> */
        /*0dec*/ 	.byte	0x00
.L_0:


//--------------------- .nv.shared._ZN7cutlass13device_kernelINS_4gemm6kernel13GemmUniversalIN4cute5tupleIJiiiiEEENS1_10collective13CollectiveMmaINS1_34MainloopSm90TmaGmmaWarpSpecializedILi4ENS5_IJNS4_1CILi2EEENSA_ILi1EEESC_EEENS1_35KernelTmaWarpSpecializedCooperativeEEENS5_IJNSA_ILi256EEENSA_ILi128EEENSA_ILi64EEEEEENS_10bfloat16_tENS5_IJlSC_lEEESK_SL_NS4_8TiledMMAINS4_8MMA_AtomIJNS4_4SM904GMMA28MMA_64x128x16_F32BF16BF16_SSILNSP_5MajorE0ELSR_0ELNSP_7ScaleInE1ELSS_1EEEEEENS4_6LayoutISD_NS5_IJSC_NSA_ILi0EEESW_EEEEENS5_IJNS4_10UnderscoreESZ_SZ_EEEEENS4_13SM90_TMA_LOADENS4_14ComposedLayoutINS4_7SwizzleILi3ELi4ELi3EEENS4_18smem_ptr_flag_bitsILi16EEENSV_INS5_IJNSA_ILi8EEESI_EEENS5_IJSI_SC_EEEEEEEvNS4_8identityENS4_23SM90_TMA_LOAD_MULTICASTES1C_vS1D_EENS_8epilogue10collective18CollectiveEpilogueINS1G_22Sm90TmaWarpSpecializedILi4ELi2ELi16ELb1ELb0EEEJSJ_NS5_IJSH_NSA_ILi32EEEEEESK_SL_SK_SL_NS1G_6fusion15FusionCallbacksIS1K_NS1N_13LinCombEltActINS1G_6thread4GELUESK_fSK_fLNS_15FloatRoundStyleE2EEESJ_S1M_JEEES12_NS13_INS14_ILi2ELi4ELi3EEES17_NSV_INS5_IJS18_S1L_EEENS5_IJS1L_SC_EEEEEEENS4_17SM75_U32x4_LDSM_NENS4_14SM90_TMA_STOREES1Z_NS4_17SM90_U32x4_STSM_NENS4_9Copy_AtomIJS22_NS_6half_tEEEEvEEEvvEEEEvNT_6ParamsE --------------------------
	.section	.nv.shared._ZN7cutlass13device_kernelINS_4gemm6kernel13GemmUniversalIN4cute5tupleIJiiiiEEENS1_10collective13CollectiveMmaINS1_34MainloopSm90TmaGmmaWarpSpecializedILi4ENS5_IJNS4_1CILi2EEENSA_ILi1EEESC_EEENS1_35KernelTmaWarpSpecializedCooperativeEEENS5_IJNSA_ILi256EEENSA_ILi128EEENSA_ILi64EEEEEENS_10bfloat16_tENS5_IJlSC_lEEESK_SL_NS4_8TiledMMAINS4_8MMA_AtomIJNS4_4SM904GMMA28MMA_64x128x16_F32BF16BF16_SSILNSP_5MajorE0ELSR_0ELNSP_7ScaleInE1ELSS_1EEEEEENS4_6LayoutISD_NS5_IJSC_NSA_ILi0EEESW_EEEEENS5_IJNS4_10UnderscoreESZ_SZ_EEEEENS4_13SM90_TMA_LOADENS4_14ComposedLayoutINS4_7SwizzleILi3ELi4ELi3EEENS4_18smem_ptr_flag_bitsILi16EEENSV_INS5_IJNSA_ILi8EEESI_EEENS5_IJSI_SC_EEEEEEEvNS4_8identityENS4_23SM90_TMA_LOAD_MULTICASTES1C_vS1D_EENS_8epilogue10collective18CollectiveEpilogueINS1G_22Sm90TmaWarpSpecializedILi4ELi2ELi16ELb1ELb0EEEJSJ_NS5_IJSH_NSA_ILi32EEEEEESK_SL_SK_SL_NS1G_6fusion15FusionCallbacksIS1K_NS1N_13LinCombEltActINS1G_6thread4GELUESK_fSK_fLNS_15FloatRoundStyleE2EEESJ_S1M_JEEES12_NS13_INS14_ILi2ELi4ELi3EEES17_NSV_INS5_IJS18_S1L_EEENS5_IJS1L_SC_EEEEEEENS4_17SM75_U32x4_LDSM_NENS4_14SM90_TMA_STOREES1Z_NS4_17SM90_U32x4_STSM_NENS4_9Copy_AtomIJS22_NS_6half_tEEEEvEEEvvEEEEvNT_6ParamsE,"aw",@nobits
	.sectionflags	@""
	.align	16
	.zero		1024


//--------------------- .nv.shared.reserved.0     --------------------------
	.section	.nv.shared.reserved.0,"aw",@nobits
	.weak		__nv_reservedSMEM_offset_0_alias
	.size		__nv_reservedSMEM_offset_0_alias, 0, 0
	.other		__nv_reservedSMEM_offset_0_alias,@"STO_CUDA_RESERVED_SHARED STV_DEFAULT"
__nv_reservedSMEM_offset_0_alias:
	.zero		0


//--------------------- .nv.global                --------------------------
	.section	.nv.global,"aw",@nobits
.nv.global:
	.type		_ZN39_INTERNAL_2844557e_4_k_cu_808396ea_37254cute1_E,@object
	.size		_ZN39_INTERNAL_2844557e_4_k_cu_808396ea_37254cute1_E,(_ZN39_INTERNAL_2844557e_4_k_cu_808396ea_37254cuda3std3__45__cpo6cbeginE - _ZN39_INTERNAL_2844557e_4_k_cu_808396ea_37254cute1_E)
_ZN39_INTERNAL_2844557e_4_k_cu_808396ea_37254cute1_E:
	.zero		1
	.type		_ZN39_INTERNAL_2844557e_4_k_cu_808396ea_37254cuda3std3__45__cpo6cbeginE,@object
	.size		_ZN39_INTERNAL_2844557e_4_k_cu_808396ea_37254cuda3std3__45__cpo6cbeginE,(_ZN39_INTERNAL_2844557e_4_k_cu_808396ea_37254cuda3std3__48in_placeE - _ZN39_INTERNAL_2844557e_4_k_cu_808396ea_37254cuda3std3__45__cpo6cbeginE)
_ZN39_INTERNAL_2844557e_4_k_cu_808396ea_37254cuda3std3__45__cpo6cbeginE:
	.zero		1
	.type		_ZN39_INTERNAL_2844557e_4_k_cu_808396ea_37254cuda3std3__48in_placeE,@object
	.size		_ZN39_INTERNAL_2844557e_4_k_cu_808396ea_37254cuda3std3__48in_placeE,(_ZN39_INTERNAL_2844557e_4_k_cu_808396ea_37254cuda3std6ranges3__45__cpo9iter_moveE - _ZN39_INTERNAL_2844557e_4_k_cu_808396ea_37254cuda3std3__48in_placeE)
_ZN39_INTERNAL_2844557e_4_k_cu_808396ea_37254cuda3std3__48in_placeE:
	.zero		1
	.type		_ZN39_INTERNAL_2844557e_4_k_cu_808396ea_37254cuda3std6ranges3__45__cpo9iter_moveE,@object
	.size		_ZN39_INTERNAL_2844557e_4_k_cu_808396ea_37254cuda3std6ranges3__45__cpo9iter_moveE,(_ZN39_INTERNAL_2844557e_4_k_cu_808396ea_37254cuda3std3__45__cpo5beginE - _ZN39_INTERNAL_2844557e_4_k_cu_808396ea_37254cuda3std6ranges3__45__cpo9iter_moveE)
_ZN39_INTERNAL_2844557e_4_k_cu_808396ea_37254cuda3std6ranges3__45__cpo9iter_moveE:
	.zero		1
	.type		_ZN39_INTERNAL_2844557e_4_k_cu_808396ea_37254cuda3std3__45__cpo5beginE,@object
	.size		_ZN39_INTERNAL_2844557e_4_k_cu_808396ea_37254cuda3std3__45__cpo5beginE,(_ZN39_INTERNAL_2844557e_4_k_cu_808396ea_37254cuda3std3__441_GLOBAL__N__2844557e_4_k_cu_808396ea_37256ignoreE - _ZN39_INTERNAL_2844557e_4_k_cu_808396ea_37254cuda3std3__45__cpo5beginE)
_ZN39_INTERNAL_2844557e_4_k_cu_808396ea_37254cuda3std3__45__cpo5beginE:
	.zero		1
	.type		_ZN39_INTERNAL_2844557e_4_k_cu_808396ea_37254cuda3std3__441_GLOBAL__N__2844557e_4_k_cu_808396ea_37256ignoreE,@object
	.size		_ZN39_INTERNAL_2844557e_4_k_cu_808396ea_37254cuda3std3__441_GLOBAL__N__2844557e_4_k_cu_808396ea_37256ignoreE,(_ZN39_INTERNAL_2844557e_4_k_cu_808396ea_37254cute7productE - _ZN39_INTERNAL_2844557e_4_k_cu_808396ea_37254cuda3std3__441_GLOBAL__N__2844557e_4_k_cu_808396ea_37256ignoreE)
_ZN39_INTERNAL_2844557e_4_k_cu_808396ea_37254cuda3std3__441_GLOBAL__N__2844557e_4_k_cu_808396ea_37256ignoreE:
	.zero		1
	.type		_ZN39_INTERNAL_2844557e_4_k_cu_808396ea_37254cute7productE,@object
	.size		_ZN39_INTERNAL_2844557e_4_k_cu_808396ea_37254cute7productE,(_ZN39_INTERNAL_2844557e_4_k_cu_808396ea_37254cuda3std3__45__cpo3endE - _ZN39_INTERNAL_2844557e_4_k_cu_808396ea_37254cute7productE)
_ZN39_INTERNAL_2844557e_4_k_cu_808396ea_37254cute7productE:
	.zero		1
	.type		_ZN39_INTERNAL_2844557e_4_k_cu_808396ea_37254cuda3std3__45__cpo3endE,@object
	.size		_ZN39_INTERNAL_2844557e_4_k_cu_808396ea_37254cuda3std3__45__cpo3endE,(_ZN39_INTERNAL_2844557e_4_k_cu_808396ea_37254cuda3std3__419piecewise_constructE - _ZN39_INTERNAL_2844557e_4_k_cu_808396ea_37254cuda3std3__45__cpo3endE)
_ZN39_INTERNAL_2844557e_4_k_cu_808396ea_37254cuda3std3__45__cpo3endE:
	.zero		1
	.type		_ZN39_INTERNAL_2844557e_4_k_cu_808396ea_37254cuda3std3__419piecewise_constructE,@object
	.size		_ZN39_INTERNAL_2844557e_4_k_cu_808396ea_37254cuda3std3__419piecewise_constructE,(_ZN39_INTERNAL_2844557e_4_k_cu_808396ea_37254cuda3std3__45__cpo4cendE - _ZN39_INTERNAL_2844557e_4_k_cu_808396ea_37254cuda3std3__419piecewise_constructE)
_ZN39_INTERNAL_2844557e_4_k_cu_808396ea_37254cuda3std3__419piecewise_constructE:
	.zero		1
	.type		_ZN39_INTERNAL_2844557e_4_k_cu_808396ea_37254cuda3std3__45__cpo4cendE,@object
	.size		_ZN39_INTERNAL_2844557e_4_k_cu_808396ea_37254cuda3std3__45__cpo4cendE,(_ZN39_INTERNAL_2844557e_4_k_cu_808396ea_37254cuda3std6ranges3__45__cpo4swapE - _ZN39_INTERNAL_2844557e_4_k_cu_808396ea_37254cuda3std3__45__cpo4cendE)
_ZN39_INTERNAL_2844557e_4_k_cu_808396ea_37254cuda3std3__45__cpo4cendE:
	.zero		1
	.type		_ZN39_INTERNAL_2844557e_4_k_cu_808396ea_37254cuda3std6ranges3__45__cpo4swapE,@object
	.size		_ZN39_INTERNAL_2844557e_4_k_cu_808396ea_37254cuda3std6ranges3__45__cpo4swapE,(.L_9 - _ZN39_INTERNAL_2844557e_4_k_cu_808396ea_37254cuda3std6ranges3__45__cpo4swapE)
_ZN39_INTERNAL_2844557e_4_k_cu_808396ea_37254cuda3std6ranges3__45__cpo4swapE:
	.zero		1
.L_9:


//--------------------- .nv.constant0._ZN7cutlass13device_kernelINS_4gemm6kernel13GemmUniversalIN4cute5tupleIJiiiiEEENS1_10collective13CollectiveMmaINS1_34MainloopSm90TmaGmmaWarpSpecializedILi4ENS5_IJNS4_1CILi2EEENSA_ILi1EEESC_EEENS1_35KernelTmaWarpSpecializedCooperativeEEENS5_IJNSA_ILi256EEENSA_ILi128EEENSA_ILi64EEEEEENS_10bfloat16_tENS5_IJlSC_lEEESK_SL_NS4_8TiledMMAINS4_8MMA_AtomIJNS4_4SM904GMMA28MMA_64x128x16_F32BF16BF16_SSILNSP_5MajorE0ELSR_0ELNSP_7ScaleInE1ELSS_1EEEEEENS4_6LayoutISD_NS5_IJSC_NSA_ILi0EEESW_EEEEENS5_IJNS4_10UnderscoreESZ_SZ_EEEEENS4_13SM90_TMA_LOADENS4_14ComposedLayoutINS4_7SwizzleILi3ELi4ELi3EEENS4_18smem_ptr_flag_bitsILi16EEENSV_INS5_IJNSA_ILi8EEESI_EEENS5_IJSI_SC_EEEEEEEvNS4_8identityENS4_23SM90_TMA_LOAD_MULTICASTES1C_vS1D_EENS_8epilogue10collective18CollectiveEpilogueINS1G_22Sm90TmaWarpSpecializedILi4ELi2ELi16ELb1ELb0EEEJSJ_NS5_IJSH_NSA_ILi32EEEEEESK_SL_SK_SL_NS1G_6fusion15FusionCallbacksIS1K_NS1N_13LinCombEltActINS1G_6thread4GELUESK_fSK_fLNS_15FloatRoundStyleE2EEESJ_S1M_JEEES12_NS13_INS14_ILi2ELi4ELi3EEES17_NSV_INS5_IJS18_S1L_EEENS5_IJS1L_SC_EEEEEEENS4_17SM75_U32x4_LDSM_NENS4_14SM90_TMA_STOREES1Z_NS4_17SM90_U32x4_STSM_NENS4_9Copy_AtomIJS22_NS_6half_tEEEEvEEEvvEEEEvNT_6ParamsE --------------------------
	.section	.nv.constant0._ZN7cutlass13device_kernelINS_4gemm6kernel13GemmUniversalIN4cute5tupleIJiiiiEEENS1_10collective13CollectiveMmaINS1_34MainloopSm90TmaGmmaWarpSpecializedILi4ENS5_IJNS4_1CILi2EEENSA_ILi1EEESC_EEENS1_35KernelTmaWarpSpecializedCooperativeEEENS5_IJNSA_ILi256EEENSA_ILi128EEENSA_ILi64EEEEEENS_10bfloat16_tENS5_IJlSC_lEEESK_SL_NS4_8TiledMMAINS4_8MMA_AtomIJNS4_4SM904GMMA28MMA_64x128x16_F32BF16BF16_SSILNSP_5MajorE0ELSR_0ELNSP_7ScaleInE1ELSS_1EEEEEENS4_6LayoutISD_NS5_IJSC_NSA_ILi0EEESW_EEEEENS5_IJNS4_10UnderscoreESZ_SZ_EEEEENS4_13SM90_TMA_LOADENS4_14ComposedLayoutINS4_7SwizzleILi3ELi4ELi3EEENS4_18smem_ptr_flag_bitsILi16EEENSV_INS5_IJNSA_ILi8EEESI_EEENS5_IJSI_SC_EEEEEEEvNS4_8identityENS4_23SM90_TMA_LOAD_MULTICASTES1C_vS1D_EENS_8epilogue10collective18CollectiveEpilogueINS1G_22Sm90TmaWarpSpecializedILi4ELi2ELi16ELb1ELb0EEEJSJ_NS5_IJSH_NSA_ILi32EEEEEESK_SL_SK_SL_NS1G_6fusion15FusionCallbacksIS1K_NS1N_13LinCombEltActINS1G_6thread4GELUESK_fSK_fLNS_15FloatRoundStyleE2EEESJ_S1M_JEEES12_NS13_INS14_ILi2ELi4ELi3EEES17_NSV_INS5_IJS18_S1L_EEENS5_IJS1L_SC_EEEEEEENS4_17SM75_U32x4_LDSM_NENS4_14SM90_TMA_STOREES1Z_NS4_17SM90_U32x4_STSM_NENS4_9Copy_AtomIJS22_NS_6half_tEEEEvEEEvvEEEEvNT_6ParamsE,"a",@progbits
	.sectionflags	@""
	.align	4
.nv.constant0._ZN7cutlass13device_kernelINS_4gemm6kernel13GemmUniversalIN4cute5tupleIJiiiiEEENS1_10collective13CollectiveMmaINS1_34MainloopSm90TmaGmmaWarpSpecializedILi4ENS5_IJNS4_1CILi2EEENSA_ILi1EEESC_EEENS1_35KernelTmaWarpSpecializedCooperativeEEENS5_IJNSA_ILi256EEENSA_ILi128EEENSA_ILi64EEEEEENS_10bfloat16_tENS5_IJlSC_lEEESK_SL_NS4_8TiledMMAINS4_8MMA_AtomIJNS4_4SM904GMMA28MMA_64x128x16_F32BF16BF16_SSILNSP_5MajorE0ELSR_0ELNSP_7ScaleInE1ELSS_1EEEEEENS4_6LayoutISD_NS5_IJSC_NSA_ILi0EEESW_EEEEENS5_IJNS4_10UnderscoreESZ_SZ_EEEEENS4_13SM90_TMA_LOADENS4_14ComposedLayoutINS4_7SwizzleILi3ELi4ELi3EEENS4_18smem_ptr_flag_bitsILi16EEENSV_INS5_IJNSA_ILi8EEESI_EEENS5_IJSI_SC_EEEEEEEvNS4_8identityENS4_23SM90_TMA_LOAD_MULTICASTES1C_vS1D_EENS_8epilogue10collective18CollectiveEpilogueINS1G_22Sm90TmaWarpSpecializedILi4ELi2ELi16ELb1ELb0EEEJSJ_NS5_IJSH_NSA_ILi32EEEEEESK_SL_SK_SL_NS1G_6fusion15FusionCallbacksIS1K_NS1N_13LinCombEltActINS1G_6thread4GELUESK_fSK_fLNS_15FloatRoundStyleE2EEESJ_S1M_JEEES12_NS13_INS14_ILi2ELi4ELi3EEES17_NSV_INS5_IJS18_S1L_EEENS5_IJS1L_SC_EEEEEEENS4_17SM75_U32x4_LDSM_NENS4_14SM90_TMA_STOREES1Z_NS4_17SM90_U32x4_STSM_NENS4_9Copy_AtomIJS22_NS_6half_tEEEEvEEEvvEEEEvNT_6ParamsE:
	.zero		2432


//--------------------- SYMBOLS --------------------------

	.type		.nv.reservedSmem.offset0,@object
	.size		.nv.reservedSmem.offset0,0x4
	.type		__assertfail,@function
